	.target	sm_103a

	.elftype	@"ET_EXEC"


//--------------------- .note.nv.tkinfo           --------------------------
	.section	.note.nv.tkinfo,"",@"SHT_NOTE"
	.sectionflags	@"SHF_NOTE_NV_TKINFO"
	.tkinfo
        /*0018*/ 	.word	0x00000002
        /*0030*/ 	.string	""
        /*0030*/ 	.string	"ptxas"
        /*0030*/ 	.string	"Cuda compilation tools, release 13.0, V13.0.88"
        /*0030*/ 	.string	"Build cuda_13.0.r13.0/compiler.36424714_0"
        /*0030*/ 	.string	"-arch sm_103a -m 64 "



//--------------------- .note.nv.cuinfo           --------------------------
	.section	.note.nv.cuinfo,"",@"SHT_NOTE"
	.sectionflags	@"SHF_NOTE_NV_CUINFO"
        /*0018*/ 	.short	0x0002
        /*001a*/ 	.short	0x0067
        /*001c*/ 	.short	0x0082
	.zero		2


//--------------------- .nv.info                  --------------------------
	.section	.nv.info,"",@"SHT_CUDA_INFO"
	.align	4


	//----- nvinfo : EIATTR_REGCOUNT
	.align		4
        /*0000*/ 	.byte	0x04, 0x2f
        /*0002*/ 	.short	(.L_29 - .L_28)
	.align		4
.L_28:
        /*0004*/ 	.word	index@(_Z13biasAdd_fpropIfEvPT_S1_jj)
        /*0008*/ 	.word	0x0000001e


	//----- nvinfo : EIATTR_FRAME_SIZE
	.align		4
.L_29:
        /*000c*/ 	.byte	0x04, 0x11
        /*000e*/ 	.short	(.L_31 - .L_30)
	.align		4
.L_30:
        /*0010*/ 	.word	index@(_Z13biasAdd_fpropIfEvPT_S1_jj)
        /*0014*/ 	.word	0x00000000


	//----- nvinfo : EIATTR_REGCOUNT
	.align		4
.L_31:
        /*0018*/ 	.byte	0x04, 0x2f
        /*001a*/ 	.short	(.L_33 - .L_32)
	.align		4
.L_32:
        /*001c*/ 	.word	index@(_Z17biasAddRelu_fpropIfEvPT_S1_jj)
        /*0020*/ 	.word	0x0000001e


	//----- nvinfo : EIATTR_FRAME_SIZE
	.align		4
.L_33:
        /*0024*/ 	.byte	0x04, 0x11
        /*0026*/ 	.short	(.L_35 - .L_34)
	.align		4
.L_34:
        /*0028*/ 	.word	index@(_Z17biasAddRelu_fpropIfEvPT_S1_jj)
        /*002c*/ 	.word	0x00000000


	//----- nvinfo : EIATTR_REGCOUNT
	.align		4
.L_35:
        /*0030*/ 	.byte	0x04, 0x2f
        /*0032*/ 	.short	(.L_37 - .L_36)
	.align		4
.L_36:
        /*0034*/ 	.word	index@(_Z13Sigmoid_fpropIfEvPT_jj)
        /*0038*/ 	.word	0x0000001a


	//----- nvinfo : EIATTR_FRAME_SIZE
	.align		4
.L_37:
        /*003c*/ 	.byte	0x04, 0x11
        /*003e*/ 	.short	(.L_39 - .L_38)
	.align		4
.L_38:
        /*0040*/ 	.word	index@(_Z13Sigmoid_fpropIfEvPT_jj)
        /*0044*/ 	.word	0x00000000


	//----- nvinfo : EIATTR_REGCOUNT
	.align		4
.L_39:
        /*0048*/ 	.byte	0x04, 0x2f
        /*004a*/ 	.short	(.L_41 - .L_40)
	.align		4
.L_40:
        /*004c*/ 	.word	index@(_Z10Relu_fpropIfEvPT_jj)
        /*0050*/ 	.word	0x00000018


	//----- nvinfo : EIATTR_FRAME_SIZE
	.align		4
.L_41:
        /*0054*/ 	.byte	0x04, 0x11
        /*0056*/ 	.short	(.L_43 - .L_42)
	.align		4
.L_42:
        /*0058*/ 	.word	index@(_Z10Relu_fpropIfEvPT_jj)
        /*005c*/ 	.word	0x00000000


	//----- nvinfo : EIATTR_REGCOUNT
	.align		4
.L_43:
        /*0060*/ 	.byte	0x04, 0x2f
        /*0062*/ 	.short	(.L_45 - .L_44)
	.align		4
.L_44:
        /*0064*/ 	.word	index@(_Z13biasAdd_bpropIfLi4EEvPT_iiPVfPiS1_)
        /*0068*/ 	.word	0x00000020


	//----- nvinfo : EIATTR_FRAME_SIZE
	.align		4
.L_45:
        /*006c*/ 	.byte	0x04, 0x11
        /*006e*/ 	.short	(.L_47 - .L_46)
	.align		4
.L_46:
        /*0070*/ 	.word	index@(_Z13biasAdd_bpropIfLi4EEvPT_iiPVfPiS1_)
        /*0074*/ 	.word	0x00000000


	//----- nvinfo : EIATTR_REGCOUNT
	.align		4
.L_47:
        /*0078*/ 	.byte	0x04, 0x2f
        /*007a*/ 	.short	(.L_49 - .L_48)
	.align		4
.L_48:
        /*007c*/ 	.word	index@(_Z25biasAddRelu_bprop_alignedIfLi4EEvPT_S1_iiS1_PVfPiS1_)
        /*0080*/ 	.word	0x00000026


	//----- nvinfo : EIATTR_FRAME_SIZE
	.align		4
.L_49:
        /*0084*/ 	.byte	0x04, 0x11
        /*0086*/ 	.short	(.L_51 - .L_50)
	.align		4
.L_50:
        /*0088*/ 	.word	index@(_Z25biasAddRelu_bprop_alignedIfLi4EEvPT_S1_iiS1_PVfPiS1_)
        /*008c*/ 	.word	0x00000000


	//----- nvinfo : EIATTR_REGCOUNT
	.align		4
.L_51:
        /*0090*/ 	.byte	0x04, 0x2f
        /*0092*/ 	.short	(.L_53 - .L_52)
	.align		4
.L_52:
        /*0094*/ 	.word	index@(_Z17biasAddRelu_bpropIfLi4EEvPT_S1_iiS1_PVfPiS1_)
        /*0098*/ 	.word	0x00000020


	//----- nvinfo : EIATTR_FRAME_SIZE
	.align		4
.L_53:
        /*009c*/ 	.byte	0x04, 0x11
        /*009e*/ 	.short	(.L_55 - .L_54)
	.align		4
.L_54:
        /*00a0*/ 	.word	index@(_Z17biasAddRelu_bpropIfLi4EEvPT_S1_iiS1_PVfPiS1_)
        /*00a4*/ 	.word	0x00000000


	//----- nvinfo : EIATTR_REGCOUNT
	.align		4
.L_55:
        /*00a8*/ 	.byte	0x04, 0x2f
        /*00aa*/ 	.short	(.L_57 - .L_56)
	.align		4
.L_56:
        /*00ac*/ 	.word	index@(_Z13Sigmoid_bpropIfEvPT_S1_jjS1_)
        /*00b0*/ 	.word	0x00000020


	//----- nvinfo : EIATTR_FRAME_SIZE
	.align		4
.L_57:
        /*00b4*/ 	.byte	0x04, 0x11
        /*00b6*/ 	.short	(.L_59 - .L_58)
	.align		4
.L_58:
        /*00b8*/ 	.word	index@(_Z13Sigmoid_bpropIfEvPT_S1_jjS1_)
        /*00bc*/ 	.word	0x00000000


	//----- nvinfo : EIATTR_REGCOUNT
	.align		4
.L_59:
        /*00c0*/ 	.byte	0x04, 0x2f
        /*00c2*/ 	.short	(.L_61 - .L_60)
	.align		4
.L_60:
        /*00c4*/ 	.word	index@(_Z10Relu_bpropIfEvPT_S1_jjS1_)
        /*00c8*/ 	.word	0x00000020


	//----- nvinfo : EIATTR_FRAME_SIZE
	.align		4
.L_61:
        /*00cc*/ 	.byte	0x04, 0x11
        /*00ce*/ 	.short	(.L_63 - .L_62)
	.align		4
.L_62:
        /*00d0*/ 	.word	index@(_Z10Relu_bpropIfEvPT_S1_jjS1_)
        /*00d4*/ 	.word	0x00000000


	//----- nvinfo : EIATTR_REGCOUNT
	.align		4
.L_63:
        /*00d8*/ 	.byte	0x04, 0x2f
        /*00da*/ 	.short	(.L_65 - .L_64)
	.align		4
.L_64:
        /*00dc*/ 	.word	index@(_Z13biasAdd_fpropIN3c104HalfEEvPT_S3_jj)
        /*00e0*/ 	.word	0x00000020


	//----- nvinfo : EIATTR_FRAME_SIZE
	.align		4
.L_65:
        /*00e4*/ 	.byte	0x04, 0x11
        /*00e6*/ 	.short	(.L_67 - .L_66)
	.align		4
.L_66:
        /*00e8*/ 	.word	index@(_Z13biasAdd_fpropIN3c104HalfEEvPT_S3_jj)
        /*00ec*/ 	.word	0x00000000


	//----- nvinfo : EIATTR_REGCOUNT
	.align		4
.L_67:
        /*00f0*/ 	.byte	0x04, 0x2f
        /*00f2*/ 	.short	(.L_69 - .L_68)
	.align		4
.L_68:
        /*00f4*/ 	.word	index@(_Z17biasAddRelu_fpropIN3c104HalfEEvPT_S3_jj)
        /*00f8*/ 	.word	0x00000020


	//----- nvinfo : EIATTR_FRAME_SIZE
	.align		4
.L_69:
        /*00fc*/ 	.byte	0x04, 0x11
        /*00fe*/ 	.short	(.L_71 - .L_70)
	.align		4
.L_70:
        /*0100*/ 	.word	index@(_Z17biasAddRelu_fpropIN3c104HalfEEvPT_S3_jj)
        /*0104*/ 	.word	0x00000000


	//----- nvinfo : EIATTR_REGCOUNT
	.align		4
.L_71:
        /*0108*/ 	.byte	0x04, 0x2f
        /*010a*/ 	.short	(.L_73 - .L_72)
	.align		4
.L_72:
        /*010c*/ 	.word	index@(_Z13Sigmoid_fpropIN3c104HalfEEvPT_jj)
        /*0110*/ 	.word	0x00000018


	//----- nvinfo : EIATTR_FRAME_SIZE
	.align		4
.L_73:
        /*0114*/ 	.byte	0x04, 0x11
        /*0116*/ 	.short	(.L_75 - .L_74)
	.align		4
.L_74:
        /*0118*/ 	.word	index@(_Z13Sigmoid_fpropIN3c104HalfEEvPT_jj)
        /*011c*/ 	.word	0x00000000


	//----- nvinfo : EIATTR_REGCOUNT
	.align		4
.L_75:
        /*0120*/ 	.byte	0x04, 0x2f
        /*0122*/ 	.short	(.L_77 - .L_76)
	.align		4
.L_76:
        /*0124*/ 	.word	index@(_Z10Relu_fpropIN3c104HalfEEvPT_jj)
        /*0128*/ 	.word	0x00000018


	//----- nvinfo : EIATTR_FRAME_SIZE
	.align		4
.L_77:
        /*012c*/ 	.byte	0x04, 0x11
        /*012e*/ 	.short	(.L_79 - .L_78)
	.align		4
.L_78:
        /*0130*/ 	.word	index@(_Z10Relu_fpropIN3c104HalfEEvPT_jj)
        /*0134*/ 	.word	0x00000000


	//----- nvinfo : EIATTR_REGCOUNT
	.align		4
.L_79:
        /*0138*/ 	.byte	0x04, 0x2f
        /*013a*/ 	.short	(.L_81 - .L_80)
	.align		4
.L_80:
        /*013c*/ 	.word	index@(_Z13biasAdd_bpropIN3c104HalfELi4EEvPT_iiPVfPiS3_)
        /*0140*/ 	.word	0x00000020


	//----- nvinfo : EIATTR_FRAME_SIZE
	.align		4
.L_81:
        /*0144*/ 	.byte	0x04, 0x11
        /*0146*/ 	.short	(.L_83 - .L_82)
	.align		4
.L_82:
        /*0148*/ 	.word	index@(_Z13biasAdd_bpropIN3c104HalfELi4EEvPT_iiPVfPiS3_)
        /*014c*/ 	.word	0x00000000


	//----- nvinfo : EIATTR_REGCOUNT
	.align		4
.L_83:
        /*0150*/ 	.byte	0x04, 0x2f
        /*0152*/ 	.short	(.L_85 - .L_84)
	.align		4
.L_84:
        /*0154*/ 	.word	index@(_Z25biasAddRelu_bprop_alignedIN3c104HalfELi4EEvPT_S3_iiS3_PVfPiS3_)
        /*0158*/ 	.word	0x00000020


	//----- nvinfo : EIATTR_FRAME_SIZE
	.align		4
.L_85:
        /*015c*/ 	.byte	0x04, 0x11
        /*015e*/ 	.short	(.L_87 - .L_86)
	.align		4
.L_86:
        /*0160*/ 	.word	index@(_Z25biasAddRelu_bprop_alignedIN3c104HalfELi4EEvPT_S3_iiS3_PVfPiS3_)
        /*0164*/ 	.word	0x00000000


	//----- nvinfo : EIATTR_REGCOUNT
	.align		4
.L_87:
        /*0168*/ 	.byte	0x04, 0x2f
        /*016a*/ 	.short	(.L_89 - .L_88)
	.align		4
.L_88:
        /*016c*/ 	.word	index@(_Z17biasAddRelu_bpropIN3c104HalfELi4EEvPT_S3_iiS3_PVfPiS3_)
        /*0170*/ 	.word	0x00000020


	//----- nvinfo : EIATTR_FRAME_SIZE
	.align		4
.L_89:
        /*0174*/ 	.byte	0x04, 0x11
        /*0176*/ 	.short	(.L_91 - .L_90)
	.align		4
.L_90:
        /*0178*/ 	.word	index@(_Z17biasAddRelu_bpropIN3c104HalfELi4EEvPT_S3_iiS3_PVfPiS3_)
        /*017c*/ 	.word	0x00000000


	//----- nvinfo : EIATTR_REGCOUNT
	.align		4
.L_91:
        /*0180*/ 	.byte	0x04, 0x2f
        /*0182*/ 	.short	(.L_93 - .L_92)
	.align		4
.L_92:
        /*0184*/ 	.word	index@(_Z13Sigmoid_bpropIN3c104HalfEEvPT_S3_jjS3_)
        /*0188*/ 	.word	0x00000020


	//----- nvinfo : EIATTR_FRAME_SIZE
	.align		4
.L_93:
        /*018c*/ 	.byte	0x04, 0x11
        /*018e*/ 	.short	(.L_95 - .L_94)
	.align		4
.L_94:
        /*0190*/ 	.word	index@(_Z13Sigmoid_bpropIN3c104HalfEEvPT_S3_jjS3_)
        /*0194*/ 	.word	0x00000000


	//----- nvinfo : EIATTR_REGCOUNT
	.align		4
.L_95:
        /*0198*/ 	.byte	0x04, 0x2f
        /*019a*/ 	.short	(.L_97 - .L_96)
	.align		4
.L_96:
        /*019c*/ 	.word	index@(_Z10Relu_bpropIN3c104HalfEEvPT_S3_jjS3_)
        /*01a0*/ 	.word	0x00000020


	//----- nvinfo : EIATTR_FRAME_SIZE
	.align		4
.L_97:
        /*01a4*/ 	.byte	0x04, 0x11
        /*01a6*/ 	.short	(.L_99 - .L_98)
	.align		4
.L_98:
        /*01a8*/ 	.word	index@(_Z10Relu_bpropIN3c104HalfEEvPT_S3_jjS3_)
        /*01ac*/ 	.word	0x00000000


	//----- nvinfo : EIATTR_REGCOUNT
	.align		4
.L_99:
        /*01b0*/ 	.byte	0x04, 0x2f
        /*01b2*/ 	.short	(.L_101 - .L_100)
	.align		4
.L_100:
        /*01b4*/ 	.word	index@(_Z13biasAdd_fpropIdEvPT_S1_jj)
        /*01b8*/ 	.word	0x00000020


	//----- nvinfo : EIATTR_FRAME_SIZE
	.align		4
.L_101:
        /*01bc*/ 	.byte	0x04, 0x11
        /*01be*/ 	.short	(.L_103 - .L_102)
	.align		4
.L_102:
        /*01c0*/ 	.word	index@(_Z13biasAdd_fpropIdEvPT_S1_jj)
        /*01c4*/ 	.word	0x00000000


	//----- nvinfo : EIATTR_REGCOUNT
	.align		4
.L_103:
        /*01c8*/ 	.byte	0x04, 0x2f
        /*01ca*/ 	.short	(.L_105 - .L_104)
	.align		4
.L_104:
        /*01cc*/ 	.word	index@(_Z17biasAddRelu_fpropIdEvPT_S1_jj)
        /*01d0*/ 	.word	0x00000020


	//----- nvinfo : EIATTR_FRAME_SIZE
	.align		4
.L_105:
        /*01d4*/ 	.byte	0x04, 0x11
        /*01d6*/ 	.short	(.L_107 - .L_106)
	.align		4
.L_106:
        /*01d8*/ 	.word	index@(_Z17biasAddRelu_fpropIdEvPT_S1_jj)
        /*01dc*/ 	.word	0x00000000


	//----- nvinfo : EIATTR_REGCOUNT
	.align		4
.L_107:
        /*01e0*/ 	.byte	0x04, 0x2f
        /*01e2*/ 	.short	(.L_109 - .L_108)
	.align		4
.L_108:
        /*01e4*/ 	.word	index@(_Z13Sigmoid_fpropIdEvPT_jj)
        /*01e8*/ 	.word	0x0000001a


	//----- nvinfo : EIATTR_FRAME_SIZE
	.align		4
.L_109:
        /*01ec*/ 	.byte	0x04, 0x11
        /*01ee*/ 	.short	(.L_111 - .L_110)
	.align		4
.L_110:
        /*01f0*/ 	.word	index@(_Z13Sigmoid_fpropIdEvPT_jj)
        /*01f4*/ 	.word	0x00000000


	//----- nvinfo : EIATTR_REGCOUNT
	.align		4
.L_111:
        /*01f8*/ 	.byte	0x04, 0x2f
        /*01fa*/ 	.short	(.L_113 - .L_112)
	.align		4
.L_112:
        /*01fc*/ 	.word	index@(_Z10Relu_fpropIdEvPT_jj)
        /*0200*/ 	.word	0x0000001b


	//----- nvinfo : EIATTR_FRAME_SIZE
	.align		4
.L_113:
        /*0204*/ 	.byte	0x04, 0x11
        /*0206*/ 	.short	(.L_115 - .L_114)
	.align		4
.L_114:
        /*0208*/ 	.word	index@(_Z10Relu_fpropIdEvPT_jj)
        /*020c*/ 	.word	0x00000000


	//----- nvinfo : EIATTR_REGCOUNT
	.align		4
.L_115:
        /*0210*/ 	.byte	0x04, 0x2f
        /*0212*/ 	.short	(.L_117 - .L_116)
	.align		4
.L_116:
        /*0214*/ 	.word	index@(_Z13biasAdd_bpropIdLi4EEvPT_iiPVfPiS1_)
        /*0218*/ 	.word	0x00000020


	//----- nvinfo : EIATTR_FRAME_SIZE
	.align		4
.L_117:
        /*021c*/ 	.byte	0x04, 0x11
        /*021e*/ 	.short	(.L_119 - .L_118)
	.align		4
.L_118:
        /*0220*/ 	.word	index@(_Z13biasAdd_bpropIdLi4EEvPT_iiPVfPiS1_)
        /*0224*/ 	.word	0x00000000


	//----- nvinfo : EIATTR_REGCOUNT
	.align		4
.L_119:
        /*0228*/ 	.byte	0x04, 0x2f
        /*022a*/ 	.short	(.L_121 - .L_120)
	.align		4
.L_120:
        /*022c*/ 	.word	index@(_Z25biasAddRelu_bprop_alignedIdLi4EEvPT_S1_iiS1_PVfPiS1_)
        /*0230*/ 	.word	0x00000024


	//----- nvinfo : EIATTR_FRAME_SIZE
	.align		4
.L_121:
        /*0234*/ 	.byte	0x04, 0x11
        /*0236*/ 	.short	(.L_123 - .L_122)
	.align		4
.L_122:
        /*0238*/ 	.word	index@(_Z25biasAddRelu_bprop_alignedIdLi4EEvPT_S1_iiS1_PVfPiS1_)
        /*023c*/ 	.word	0x00000000


	//----- nvinfo : EIATTR_REGCOUNT
	.align		4
.L_123:
        /*0240*/ 	.byte	0x04, 0x2f
        /*0242*/ 	.short	(.L_125 - .L_124)
	.align		4
.L_124:
        /*0244*/ 	.word	index@(_Z17biasAddRelu_bpropIdLi4EEvPT_S1_iiS1_PVfPiS1_)
        /*0248*/ 	.word	0x00000020


	//----- nvinfo : EIATTR_FRAME_SIZE
	.align		4
.L_125:
        /*024c*/ 	.byte	0x04, 0x11
        /*024e*/ 	.short	(.L_127 - .L_126)
	.align		4
.L_126:
        /*0250*/ 	.word	index@(_Z17biasAddRelu_bpropIdLi4EEvPT_S1_iiS1_PVfPiS1_)
        /*0254*/ 	.word	0x00000000


	//----- nvinfo : EIATTR_REGCOUNT
	.align		4
.L_127:
        /*0258*/ 	.byte	0x04, 0x2f
        /*025a*/ 	.short	(.L_129 - .L_128)
	.align		4
.L_128:
        /*025c*/ 	.word	index@(_Z13Sigmoid_bpropIdEvPT_S1_jjS1_)
        /*0260*/ 	.word	0x00000020


	//----- nvinfo : EIATTR_FRAME_SIZE
	.align		4
.L_129:
        /*0264*/ 	.byte	0x04, 0x11
        /*0266*/ 	.short	(.L_131 - .L_130)
	.align		4
.L_130:
        /*0268*/ 	.word	index@(_Z13Sigmoid_bpropIdEvPT_S1_jjS1_)
        /*026c*/ 	.word	0x00000000


	//----- nvinfo : EIATTR_REGCOUNT
	.align		4
.L_131:
        /*0270*/ 	.byte	0x04, 0x2f
        /*0272*/ 	.short	(.L_133 - .L_132)
	.align		4
.L_132:
        /*0274*/ 	.word	index@(_Z10Relu_bpropIdEvPT_S1_jjS1_)
        /*0278*/ 	.word	0x00000020


	//----- nvinfo : EIATTR_FRAME_SIZE
	.align		4
.L_133:
        /*027c*/ 	.byte	0x04, 0x11
        /*027e*/ 	.short	(.L_135 - .L_134)
	.align		4
.L_134:
        /*0280*/ 	.word	index@(_Z10Relu_bpropIdEvPT_S1_jjS1_)
        /*0284*/ 	.word	0x00000000


	//----- nvinfo : EIATTR_MIN_STACK_SIZE
	.align		4
.L_135:
        /*0288*/ 	.byte	0x04, 0x12
        /*028a*/ 	.short	(.L_137 - .L_136)
	.align		4
.L_136:
        /*028c*/ 	.word	index@(_Z10Relu_bpropIdEvPT_S1_jjS1_)
        /*0290*/ 	.word	0x00000000


	//----- nvinfo : EIATTR_MIN_STACK_SIZE
	.align		4
.L_137:
        /*0294*/ 	.byte	0x04, 0x12
        /*0296*/ 	.short	(.L_139 - .L_138)
	.align		4
.L_138:
        /*0298*/ 	.word	index@(_Z13Sigmoid_bpropIdEvPT_S1_jjS1_)
        /*029c*/ 	.word	0x00000000


	//----- nvinfo : EIATTR_MIN_STACK_SIZE
	.align		4
.L_139:
        /*02a0*/ 	.byte	0x04, 0x12
        /*02a2*/ 	.short	(.L_141 - .L_140)
	.align		4
.L_140:
        /*02a4*/ 	.word	index@(_Z17biasAddRelu_bpropIdLi4EEvPT_S1_iiS1_PVfPiS1_)
        /*02a8*/ 	.word	0x00000000


	//----- nvinfo : EIATTR_MIN_STACK_SIZE
	.align		4
.L_141:
        /*02ac*/ 	.byte	0x04, 0x12
        /*02ae*/ 	.short	(.L_143 - .L_142)
	.align		4
.L_142:
        /*02b0*/ 	.word	index@(_Z25biasAddRelu_bprop_alignedIdLi4EEvPT_S1_iiS1_PVfPiS1_)
        /*02b4*/ 	.word	0x00000000


	//----- nvinfo : EIATTR_MIN_STACK_SIZE
	.align		4
.L_143:
        /*02b8*/ 	.byte	0x04, 0x12
        /*02ba*/ 	.short	(.L_145 - .L_144)
	.align		4
.L_144:
        /*02bc*/ 	.word	index@(_Z13biasAdd_bpropIdLi4EEvPT_iiPVfPiS1_)
        /*02c0*/ 	.word	0x00000000


	//----- nvinfo : EIATTR_MIN_STACK_SIZE
	.align		4
.L_145:
        /*02c4*/ 	.byte	0x04, 0x12
        /*02c6*/ 	.short	(.L_147 - .L_146)
	.align		4
.L_146:
        /*02c8*/ 	.word	index@(_Z10Relu_fpropIdEvPT_jj)
        /*02cc*/ 	.word	0x00000000


	//----- nvinfo : EIATTR_MIN_STACK_SIZE
	.align		4
.L_147:
        /*02d0*/ 	.byte	0x04, 0x12
        /*02d2*/ 	.short	(.L_149 - .L_148)
	.align		4
.L_148:
        /*02d4*/ 	.word	index@(_Z13Sigmoid_fpropIdEvPT_jj)
        /*02d8*/ 	.word	0x00000000


	//----- nvinfo : EIATTR_MIN_STACK_SIZE
	.align		4
.L_149:
        /*02dc*/ 	.byte	0x04, 0x12
        /*02de*/ 	.short	(.L_151 - .L_150)
	.align		4
.L_150:
        /*02e0*/ 	.word	index@(_Z17biasAddRelu_fpropIdEvPT_S1_jj)
        /*02e4*/ 	.word	0x00000000


	//----- nvinfo : EIATTR_MIN_STACK_SIZE
	.align		4
.L_151:
        /*02e8*/ 	.byte	0x04, 0x12
        /*02ea*/ 	.short	(.L_153 - .L_152)
	.align		4
.L_152:
        /*02ec*/ 	.word	index@(_Z13biasAdd_fpropIdEvPT_S1_jj)
        /*02f0*/ 	.word	0x00000000


	//----- nvinfo : EIATTR_MIN_STACK_SIZE
	.align		4
.L_153:
        /*02f4*/ 	.byte	0x04, 0x12
        /*02f6*/ 	.short	(.L_155 - .L_154)
	.align		4
.L_154:
        /*02f8*/ 	.word	index@(_Z10Relu_bpropIN3c104HalfEEvPT_S3_jjS3_)
        /*02fc*/ 	.word	0x00000000


	//----- nvinfo : EIATTR_MIN_STACK_SIZE
	.align		4
.L_155:
        /*0300*/ 	.byte	0x04, 0x12
        /*0302*/ 	.short	(.L_157 - .L_156)
	.align		4
.L_156:
        /*0304*/ 	.word	index@(_Z13Sigmoid_bpropIN3c104HalfEEvPT_S3_jjS3_)
        /*0308*/ 	.word	0x00000000


	//----- nvinfo : EIATTR_MIN_STACK_SIZE
	.align		4
.L_157:
        /*030c*/ 	.byte	0x04, 0x12
        /*030e*/ 	.short	(.L_159 - .L_158)
	.align		4
.L_158:
        /*0310*/ 	.word	index@(_Z17biasAddRelu_bpropIN3c104HalfELi4EEvPT_S3_iiS3_PVfPiS3_)
        /*0314*/ 	.word	0x00000000


	//----- nvinfo : EIATTR_MIN_STACK_SIZE
	.align		4
.L_159:
        /*0318*/ 	.byte	0x04, 0x12
        /*031a*/ 	.short	(.L_161 - .L_160)
	.align		4
.L_160:
        /*031c*/ 	.word	index@(_Z25biasAddRelu_bprop_alignedIN3c104HalfELi4EEvPT_S3_iiS3_PVfPiS3_)
        /*0320*/ 	.word	0x00000000


	//----- nvinfo : EIATTR_MIN_STACK_SIZE
	.align		4
.L_161:
        /*0324*/ 	.byte	0x04, 0x12
        /*0326*/ 	.short	(.L_163 - .L_162)
	.align		4
.L_162:
        /*0328*/ 	.word	index@(_Z13biasAdd_bpropIN3c104HalfELi4EEvPT_iiPVfPiS3_)
        /*032c*/ 	.word	0x00000000


	//----- nvinfo : EIATTR_MIN_STACK_SIZE
	.align		4
.L_163:
        /*0330*/ 	.byte	0x04, 0x12
        /*0332*/ 	.short	(.L_165 - .L_164)
	.align		4
.L_164:
        /*0334*/ 	.word	index@(_Z10Relu_fpropIN3c104HalfEEvPT_jj)
        /*0338*/ 	.word	0x00000000


	//----- nvinfo : EIATTR_MIN_STACK_SIZE
	.align		4
.L_165:
        /*033c*/ 	.byte	0x04, 0x12
        /*033e*/ 	.short	(.L_167 - .L_166)
	.align		4
.L_166:
        /*0340*/ 	.word	index@(_Z13Sigmoid_fpropIN3c104HalfEEvPT_jj)
        /*0344*/ 	.word	0x00000000


	//----- nvinfo : EIATTR_MIN_STACK_SIZE
	.align		4
.L_167:
        /*0348*/ 	.byte	0x04, 0x12
        /*034a*/ 	.short	(.L_169 - .L_168)
	.align		4
.L_168:
        /*034c*/ 	.word	index@(_Z17biasAddRelu_fpropIN3c104HalfEEvPT_S3_jj)
        /*0350*/ 	.word	0x00000000


	//----- nvinfo : EIATTR_MIN_STACK_SIZE
	.align		4
.L_169:
        /*0354*/ 	.byte	0x04, 0x12
        /*0356*/ 	.short	(.L_171 - .L_170)
	.align		4
.L_170:
        /*0358*/ 	.word	index@(_Z13biasAdd_fpropIN3c104HalfEEvPT_S3_jj)
        /*035c*/ 	.word	0x00000000


	//----- nvinfo : EIATTR_MIN_STACK_SIZE
	.align		4
.L_171:
        /*0360*/ 	.byte	0x04, 0x12
        /*0362*/ 	.short	(.L_173 - .L_172)
	.align		4
.L_172:
        /*0364*/ 	.word	index@(_Z10Relu_bpropIfEvPT_S1_jjS1_)
        /*0368*/ 	.word	0x00000000


	//----- nvinfo : EIATTR_MIN_STACK_SIZE
	.align		4
.L_173:
        /*036c*/ 	.byte	0x04, 0x12
        /*036e*/ 	.short	(.L_175 - .L_174)
	.align		4
.L_174:
        /*0370*/ 	.word	index@(_Z13Sigmoid_bpropIfEvPT_S1_jjS1_)
        /*0374*/ 	.word	0x00000000


	//----- nvinfo : EIATTR_MIN_STACK_SIZE
	.align		4
.L_175:
        /*0378*/ 	.byte	0x04, 0x12
        /*037a*/ 	.short	(.L_177 - .L_176)
	.align		4
.L_176:
        /*037c*/ 	.word	index@(_Z17biasAddRelu_bpropIfLi4EEvPT_S1_iiS1_PVfPiS1_)
        /*0380*/ 	.word	0x00000000


	//----- nvinfo : EIATTR_MIN_STACK_SIZE
	.align		4
.L_177:
        /*0384*/ 	.byte	0x04, 0x12
        /*0386*/ 	.short	(.L_179 - .L_178)
	.align		4
.L_178:
        /*0388*/ 	.word	index@(_Z25biasAddRelu_bprop_alignedIfLi4EEvPT_S1_iiS1_PVfPiS1_)
        /*038c*/ 	.word	0x00000000


	//----- nvinfo : EIATTR_MIN_STACK_SIZE
	.align		4
.L_179:
        /*0390*/ 	.byte	0x04, 0x12
        /*0392*/ 	.short	(.L_181 - .L_180)
	.align		4
.L_180:
        /*0394*/ 	.word	index@(_Z13biasAdd_bpropIfLi4EEvPT_iiPVfPiS1_)
        /*0398*/ 	.word	0x00000000


	//----- nvinfo : EIATTR_MIN_STACK_SIZE
	.align		4
.L_181:
        /*039c*/ 	.byte	0x04, 0x12
        /*039e*/ 	.short	(.L_183 - .L_182)
	.align		4
.L_182:
        /*03a0*/ 	.word	index@(_Z10Relu_fpropIfEvPT_jj)
        /*03a4*/ 	.word	0x00000000


	//----- nvinfo : EIATTR_MIN_STACK_SIZE
	.align		4
.L_183:
        /*03a8*/ 	.byte	0x04, 0x12
        /*03aa*/ 	.short	(.L_185 - .L_184)
	.align		4
.L_184:
        /*03ac*/ 	.word	index@(_Z13Sigmoid_fpropIfEvPT_jj)
        /*03b0*/ 	.word	0x00000000


	//----- nvinfo : EIATTR_MIN_STACK_SIZE
	.align		4
.L_185:
        /*03b4*/ 	.byte	0x04, 0x12
        /*03b6*/ 	.short	(.L_187 - .L_186)
	.align		4
.L_186:
        /*03b8*/ 	.word	index@(_Z17biasAddRelu_fpropIfEvPT_S1_jj)
        /*03bc*/ 	.word	0x00000000


	//----- nvinfo : EIATTR_MIN_STACK_SIZE
	.align		4
.L_187:
        /*03c0*/ 	.byte	0x04, 0x12
        /*03c2*/ 	.short	(.L_189 - .L_188)
	.align		4
.L_188:
        /*03c4*/ 	.word	index@(_Z13biasAdd_fpropIfEvPT_S1_jj)
        /*03c8*/ 	.word	0x00000000
.L_189:


//--------------------- .nv.compat                --------------------------
	.section	.nv.compat,"",@"SHT_CUDA_COMPAT_INFO"
	.align	4
        /*0000*/ 	.byte	0x02, 0x09, 0x01, 0x00, 0x02, 0x02, 0x01, 0x00, 0x02, 0x05, 0x05, 0x00, 0x03, 0x07, 0x01, 0x01
        /*0010*/ 	.byte	0x02, 0x03, 0x00, 0x00, 0x02, 0x06, 0x01, 0x00, 0x04, 0x0b, 0x08, 0x00, 0x00, 0x00, 0x00, 0x00
        /*0020*/ 	.byte	0x00, 0x00, 0x00, 0x00


//--------------------- .nv.info._Z10Relu_bpropIdEvPT_S1_jjS1_ --------------------------
	.section	.nv.info._Z10Relu_bpropIdEvPT_S1_jjS1_,"",@"SHT_CUDA_INFO"
	.sectionflags	@""
	.align	4


	//----- nvinfo : EIATTR_CUDA_API_VERSION
	.align		4
        /*0000*/ 	.byte	0x04, 0x37
        /*0002*/ 	.short	(.L_191 - .L_190)
.L_190:
        /*0004*/ 	.word	0x00000082


	//----- nvinfo : EIATTR_KPARAM_INFO
	.align		4
.L_191:
        /*0008*/ 	.byte	0x04, 0x17
        /*000a*/ 	.short	(.L_193 - .L_192)
.L_192:
        /*000c*/ 	.word	0x00000000
        /*0010*/ 	.short	0x0004
        /*0012*/ 	.short	0x0018
        /*0014*/ 	.byte	0x00, 0xf5, 0x21, 0x00


	//----- nvinfo : EIATTR_KPARAM_INFO
	.align		4
.L_193:
        /*0018*/ 	.byte	0x04, 0x17
        /*001a*/ 	.short	(.L_195 - .L_194)
.L_194:
        /*001c*/ 	.word	0x00000000
        /*0020*/ 	.short	0x0003
        /*0022*/ 	.short	0x0014
        /*0024*/ 	.byte	0x00, 0xf0, 0x11, 0x00


	//----- nvinfo : EIATTR_KPARAM_INFO
	.align		4
.L_195:
        /*0028*/ 	.byte	0x04, 0x17
        /*002a*/ 	.short	(.L_197 - .L_196)
.L_196:
        /*002c*/ 	.word	0x00000000
        /*0030*/ 	.short	0x0002
        /*0032*/ 	.short	0x0010
        /*0034*/ 	.byte	0x00, 0xf0, 0x11, 0x00


	//----- nvinfo : EIATTR_KPARAM_INFO
	.align		4
.L_197:
        /*0038*/ 	.byte	0x04, 0x17
        /*003a*/ 	.short	(.L_199 - .L_198)
.L_198:
        /*003c*/ 	.word	0x00000000
        /*0040*/ 	.short	0x0001
        /*0042*/ 	.short	0x0008
        /*0044*/ 	.byte	0x00, 0xf5, 0x21, 0x00


	//----- nvinfo : EIATTR_KPARAM_INFO
	.align		4
.L_199:
        /*0048*/ 	.byte	0x04, 0x17
        /*004a*/ 	.short	(.L_201 - .L_200)
.L_200:
        /*004c*/ 	.word	0x00000000
        /*0050*/ 	.short	0x0000
        /*0052*/ 	.short	0x0000
        /*0054*/ 	.byte	0x00, 0xf5, 0x21, 0x00


	//----- nvinfo : EIATTR_SPARSE_MMA_MASK
	.align		4
.L_201:
        /*0058*/ 	.byte	0x03, 0x50
        /*005a*/ 	.short	0x0000


	//----- nvinfo : EIATTR_MAXREG_COUNT
	.align		4
        /*005c*/ 	.byte	0x03, 0x1b
        /*005e*/ 	.short	0x00ff


	//----- nvinfo : EIATTR_MERCURY_ISA_VERSION
	.align		4
        /*0060*/ 	.byte	0x03, 0x5f
        /*0062*/ 	.short	0x0101


	//----- nvinfo : EIATTR_VRC_CTA_INIT_COUNT
	.align		4
        /*0064*/ 	.byte	0x02, 0x4a
	.zero		1
	.zero		1


	//----- nvinfo : EIATTR_EXIT_INSTR_OFFSETS
	.align		4
        /*0068*/ 	.byte	0x04, 0x1c
        /*006a*/ 	.short	(.L_203 - .L_202)


	//   ....[0]....
.L_202:
        /*006c*/ 	.word	0x00000130


	//   ....[1]....
        /*0070*/ 	.word	0x00000550


	//   ....[2]....
        /*0074*/ 	.word	0x000005d0


	//   ....[3]....
        /*0078*/ 	.word	0x00000c50


	//----- nvinfo : EIATTR_CRS_STACK_SIZE
	.align		4
.L_203:
        /*007c*/ 	.byte	0x04, 0x1e
        /*007e*/ 	.short	(.L_205 - .L_204)
.L_204:
        /*0080*/ 	.word	0x00000000


	//----- nvinfo : EIATTR_CBANK_PARAM_SIZE
	.align		4
.L_205:
        /*0084*/ 	.byte	0x03, 0x19
        /*0086*/ 	.short	0x0020


	//----- nvinfo : EIATTR_PARAM_CBANK
	.align		4
        /*0088*/ 	.byte	0x04, 0x0a
        /*008a*/ 	.short	(.L_207 - .L_206)
	.align		4
.L_206:
        /*008c*/ 	.word	index@(.nv.constant0._Z10Relu_bpropIdEvPT_S1_jjS1_)
        /*0090*/ 	.short	0x0380
        /*0092*/ 	.short	0x0020


	//----- nvinfo : EIATTR_SW_WAR
	.align		4
.L_207:
        /*0094*/ 	.byte	0x04, 0x36
        /*0096*/ 	.short	(.L_209 - .L_208)
.L_208:
        /*0098*/ 	.word	0x00000008
.L_209:


//--------------------- .nv.info._Z13Sigmoid_bpropIdEvPT_S1_jjS1_ --------------------------
	.section	.nv.info._Z13Sigmoid_bpropIdEvPT_S1_jjS1_,"",@"SHT_CUDA_INFO"
	.sectionflags	@""
	.align	4


	//----- nvinfo : EIATTR_CUDA_API_VERSION
	.align		4
        /*0000*/ 	.byte	0x04, 0x37
        /*0002*/ 	.short	(.L_211 - .L_210)
.L_210:
        /*0004*/ 	.word	0x00000082


	//----- nvinfo : EIATTR_KPARAM_INFO
	.align		4
.L_211:
        /*0008*/ 	.byte	0x04, 0x17
        /*000a*/ 	.short	(.L_213 - .L_212)
.L_212:
        /*000c*/ 	.word	0x00000000
        /*0010*/ 	.short	0x0004
        /*0012*/ 	.short	0x0018
        /*0014*/ 	.byte	0x00, 0xf5, 0x21, 0x00


	//----- nvinfo : EIATTR_KPARAM_INFO
	.align		4
.L_213:
        /*0018*/ 	.byte	0x04, 0x17
        /*001a*/ 	.short	(.L_215 - .L_214)
.L_214:
        /*001c*/ 	.word	0x00000000
        /*0020*/ 	.short	0x0003
        /*0022*/ 	.short	0x0014
        /*0024*/ 	.byte	0x00, 0xf0, 0x11, 0x00


	//----- nvinfo : EIATTR_KPARAM_INFO
	.align		4
.L_215:
        /*0028*/ 	.byte	0x04, 0x17
        /*002a*/ 	.short	(.L_217 - .L_216)
.L_216:
        /*002c*/ 	.word	0x00000000
        /*0030*/ 	.short	0x0002
        /*0032*/ 	.short	0x0010
        /*0034*/ 	.byte	0x00, 0xf0, 0x11, 0x00


	//----- nvinfo : EIATTR_KPARAM_INFO
	.align		4
.L_217:
        /*0038*/ 	.byte	0x04, 0x17
        /*003a*/ 	.short	(.L_219 - .L_218)
.L_218:
        /*003c*/ 	.word	0x00000000
        /*0040*/ 	.short	0x0001
        /*0042*/ 	.short	0x0008
        /*0044*/ 	.byte	0x00, 0xf5, 0x21, 0x00


	//----- nvinfo : EIATTR_KPARAM_INFO
	.align		4
.L_219:
        /*0048*/ 	.byte	0x04, 0x17
        /*004a*/ 	.short	(.L_221 - .L_220)
.L_220:
        /*004c*/ 	.word	0x00000000
        /*0050*/ 	.short	0x0000
        /*0052*/ 	.short	0x0000
        /*0054*/ 	.byte	0x00, 0xf5, 0x21, 0x00


	//----- nvinfo : EIATTR_SPARSE_MMA_MASK
	.align		4
.L_221:
        /*0058*/ 	.byte	0x03, 0x50
        /*005a*/ 	.short	0x0000


	//----- nvinfo : EIATTR_MAXREG_COUNT
	.align		4
        /*005c*/ 	.byte	0x03, 0x1b
        /*005e*/ 	.short	0x00ff


	//----- nvinfo : EIATTR_MERCURY_ISA_VERSION
	.align		4
        /*0060*/ 	.byte	0x03, 0x5f
        /*0062*/ 	.short	0x0101


	//----- nvinfo : EIATTR_VRC_CTA_INIT_COUNT
	.align		4
        /*0064*/ 	.byte	0x02, 0x4a
	.zero		1
	.zero		1


	//----- nvinfo : EIATTR_EXIT_INSTR_OFFSETS
	.align		4
        /*0068*/ 	.byte	0x04, 0x1c
        /*006a*/ 	.short	(.L_223 - .L_222)


	//   ....[0]....
.L_222:
        /*006c*/ 	.word	0x00000130


	//   ....[1]....
        /*0070*/ 	.word	0x00000930


	//   ....[2]....
        /*0074*/ 	.word	0x000009b0


	//   ....[3]....
        /*0078*/ 	.word	0x000013c0


	//----- nvinfo : EIATTR_CRS_STACK_SIZE
	.align		4
.L_223:
        /*007c*/ 	.byte	0x04, 0x1e
        /*007e*/ 	.short	(.L_225 - .L_224)
.L_224:
        /*0080*/ 	.word	0x00000000


	//----- nvinfo : EIATTR_CBANK_PARAM_SIZE
	.align		4
.L_225:
        /*0084*/ 	.byte	0x03, 0x19
        /*0086*/ 	.short	0x0020


	//----- nvinfo : EIATTR_PARAM_CBANK
	.align		4
        /*0088*/ 	.byte	0x04, 0x0a
        /*008a*/ 	.short	(.L_227 - .L_226)
	.align		4
.L_226:
        /*008c*/ 	.word	index@(.nv.constant0._Z13Sigmoid_bpropIdEvPT_S1_jjS1_)
        /*0090*/ 	.short	0x0380
        /*0092*/ 	.short	0x0020


	//----- nvinfo : EIATTR_SW_WAR
	.align		4
.L_227:
        /*0094*/ 	.byte	0x04, 0x36
        /*0096*/ 	.short	(.L_229 - .L_228)
.L_228:
        /*0098*/ 	.word	0x00000008
.L_229:


//--------------------- .nv.info._Z17biasAddRelu_bpropIdLi4EEvPT_S1_iiS1_PVfPiS1_ --------------------------
	.section	.nv.info._Z17biasAddRelu_bpropIdLi4EEvPT_S1_iiS1_PVfPiS1_,"",@"SHT_CUDA_INFO"
	.sectionflags	@""
	.align	4


	//----- nvinfo : EIATTR_CUDA_API_VERSION
	.align		4
        /*0000*/ 	.byte	0x04, 0x37
        /*0002*/ 	.short	(.L_231 - .L_230)
.L_230:
        /*0004*/ 	.word	0x00000082


	//----- nvinfo : EIATTR_KPARAM_INFO
	.align		4
.L_231:
        /*0008*/ 	.byte	0x04, 0x17
        /*000a*/ 	.short	(.L_233 - .L_232)
.L_232:
        /*000c*/ 	.word	0x00000000
        /*0010*/ 	.short	0x0007
        /*0012*/ 	.short	0x0030
        /*0014*/ 	.byte	0x00, 0xf5, 0x21, 0x00


	//----- nvinfo : EIATTR_KPARAM_INFO
	.align		4
.L_233:
        /*0018*/ 	.byte	0x04, 0x17
        /*001a*/ 	.short	(.L_235 - .L_234)
.L_234:
        /*001c*/ 	.word	0x00000000
        /*0020*/ 	.short	0x0006
        /*0022*/ 	.short	0x0028
        /*0024*/ 	.byte	0x00, 0xf5, 0x21, 0x00


	//----- nvinfo : EIATTR_KPARAM_INFO
	.align		4
.L_235:
        /*0028*/ 	.byte	0x04, 0x17
        /*002a*/ 	.short	(.L_237 - .L_236)
.L_236:
        /*002c*/ 	.word	0x00000000
        /*0030*/ 	.short	0x0005
        /*0032*/ 	.short	0x0020
        /*0034*/ 	.byte	0x00, 0xf5, 0x21, 0x00


	//----- nvinfo : EIATTR_KPARAM_INFO
	.align		4
.L_237:
        /*0038*/ 	.byte	0x04, 0x17
        /*003a*/ 	.short	(.L_239 - .L_238)
.L_238:
        /*003c*/ 	.word	0x00000000
        /*0040*/ 	.short	0x0004
        /*0042*/ 	.short	0x0018
        /*0044*/ 	.byte	0x00, 0xf5, 0x21, 0x00


	//----- nvinfo : EIATTR_KPARAM_INFO
	.align		4
.L_239:
        /*0048*/ 	.byte	0x04, 0x17
        /*004a*/ 	.short	(.L_241 - .L_240)
.L_240:
        /*004c*/ 	.word	0x00000000
        /*0050*/ 	.short	0x0003
        /*0052*/ 	.short	0x0014
        /*0054*/ 	.byte	0x00, 0xf0, 0x11, 0x00


	//----- nvinfo : EIATTR_KPARAM_INFO
	.align		4
.L_241:
        /*0058*/ 	.byte	0x04, 0x17
        /*005a*/ 	.short	(.L_243 - .L_242)
.L_242:
        /*005c*/ 	.word	0x00000000
        /*0060*/ 	.short	0x0002
        /*0062*/ 	.short	0x0010
        /*0064*/ 	.byte	0x00, 0xf0, 0x11, 0x00


	//----- nvinfo : EIATTR_KPARAM_INFO
	.align		4
.L_243:
        /*0068*/ 	.byte	0x04, 0x17
        /*006a*/ 	.short	(.L_245 - .L_244)
.L_244:
        /*006c*/ 	.word	0x00000000
        /*0070*/ 	.short	0x0001
        /*0072*/ 	.short	0x0008
        /*0074*/ 	.byte	0x00, 0xf5, 0x21, 0x00


	//----- nvinfo : EIATTR_KPARAM_INFO
	.align		4
.L_245:
        /*0078*/ 	.byte	0x04, 0x17
        /*007a*/ 	.short	(.L_247 - .L_246)
.L_246:
        /*007c*/ 	.word	0x00000000
        /*0080*/ 	.short	0x0000
        /*0082*/ 	.short	0x0000
        /*0084*/ 	.byte	0x00, 0xf5, 0x21, 0x00


	//----- nvinfo : EIATTR_SPARSE_MMA_MASK
	.align		4
.L_247:
        /*0088*/ 	.byte	0x03, 0x50
        /*008a*/ 	.short	0x0000


	//----- nvinfo : EIATTR_MAXREG_COUNT
	.align		4
        /*008c*/ 	.byte	0x03, 0x1b
        /*008e*/ 	.short	0x00ff


	//----- nvinfo : EIATTR_NUM_BARRIERS
	.align		4
        /*0090*/ 	.byte	0x02, 0x4c
        /*0092*/ 	.byte	0x01
	.zero		1


	//----- nvinfo : EIATTR_MERCURY_ISA_VERSION
	.align		4
        /*0094*/ 	.byte	0x03, 0x5f
        /*0096*/ 	.short	0x0101


	//----- nvinfo : EIATTR_INT_WARP_WIDE_INSTR_OFFSETS
	.align		4
        /*0098*/ 	.byte	0x04, 0x31
        /*009a*/ 	.short	(.L_249 - .L_248)


	//   ....[0]....
.L_248:
        /*009c*/ 	.word	0x00001710


	//   ....[1]....
        /*00a0*/ 	.word	0x000017e0


	//----- nvinfo : EIATTR_VRC_CTA_INIT_COUNT
	.align		4
.L_249:
        /*00a4*/ 	.byte	0x02, 0x4a
	.zero		1
	.zero		1


	//----- nvinfo : EIATTR_EXIT_INSTR_OFFSETS
	.align		4
        /*00a8*/ 	.byte	0x04, 0x1c
        /*00aa*/ 	.short	(.L_251 - .L_250)


	//   ....[0]....
.L_250:
        /*00ac*/ 	.word	0x000018c0


	//   ....[1]....
        /*00b0*/ 	.word	0x00002110


	//----- nvinfo : EIATTR_CRS_STACK_SIZE
	.align		4
.L_251:
        /*00b4*/ 	.byte	0x04, 0x1e
        /*00b6*/ 	.short	(.L_253 - .L_252)
.L_252:
        /*00b8*/ 	.word	0x00000000


	//----- nvinfo : EIATTR_CBANK_PARAM_SIZE
	.align		4
.L_253:
        /*00bc*/ 	.byte	0x03, 0x19
        /*00be*/ 	.short	0x0038


	//----- nvinfo : EIATTR_PARAM_CBANK
	.align		4
        /*00c0*/ 	.byte	0x04, 0x0a
        /*00c2*/ 	.short	(.L_255 - .L_254)
	.align		4
.L_254:
        /*00c4*/ 	.word	index@(.nv.constant0._Z17biasAddRelu_bpropIdLi4EEvPT_S1_iiS1_PVfPiS1_)
        /*00c8*/ 	.short	0x0380
        /*00ca*/ 	.short	0x0038


	//----- nvinfo : EIATTR_SW_WAR
	.align		4
.L_255:
        /*00cc*/ 	.byte	0x04, 0x36
        /*00ce*/ 	.short	(.L_257 - .L_256)
.L_256:
        /*00d0*/ 	.word	0x00000008
.L_257:


//--------------------- .nv.info._Z25biasAddRelu_bprop_alignedIdLi4EEvPT_S1_iiS1_PVfPiS1_ --------------------------
	.section	.nv.info._Z25biasAddRelu_bprop_alignedIdLi4EEvPT_S1_iiS1_PVfPiS1_,"",@"SHT_CUDA_INFO"
	.sectionflags	@""
	.align	4


	//----- nvinfo : EIATTR_CUDA_API_VERSION
	.align		4
        /*0000*/ 	.byte	0x04, 0x37
        /*0002*/ 	.short	(.L_259 - .L_258)
.L_258:
        /*0004*/ 	.word	0x00000082


	//----- nvinfo : EIATTR_KPARAM_INFO
	.align		4
.L_259:
        /*0008*/ 	.byte	0x04, 0x17
        /*000a*/ 	.short	(.L_261 - .L_260)
.L_260:
        /*000c*/ 	.word	0x00000000
        /*0010*/ 	.short	0x0007
        /*0012*/ 	.short	0x0030
        /*0014*/ 	.byte	0x00, 0xf5, 0x21, 0x00


	//----- nvinfo : EIATTR_KPARAM_INFO
	.align		4
.L_261:
        /*0018*/ 	.byte	0x04, 0x17
        /*001a*/ 	.short	(.L_263 - .L_262)
.L_262:
        /*001c*/ 	.word	0x00000000
        /*0020*/ 	.short	0x0006
        /*0022*/ 	.short	0x0028
        /*0024*/ 	.byte	0x00, 0xf5, 0x21, 0x00


	//----- nvinfo : EIATTR_KPARAM_INFO
	.align		4
.L_263:
        /*0028*/ 	.byte	0x04, 0x17
        /*002a*/ 	.short	(.L_265 - .L_264)
.L_264:
        /*002c*/ 	.word	0x00000000
        /*0030*/ 	.short	0x0005
        /*0032*/ 	.short	0x0020
        /*0034*/ 	.byte	0x00, 0xf5, 0x21, 0x00


	//----- nvinfo : EIATTR_KPARAM_INFO
	.align		4
.L_265:
        /*0038*/ 	.byte	0x04, 0x17
        /*003a*/ 	.short	(.L_267 - .L_266)
.L_266:
        /*003c*/ 	.word	0x00000000
        /*0040*/ 	.short	0x0004
        /*0042*/ 	.short	0x0018
        /*0044*/ 	.byte	0x00, 0xf5, 0x21, 0x00


	//----- nvinfo : EIATTR_KPARAM_INFO
	.align		4
.L_267:
        /*0048*/ 	.byte	0x04, 0x17
        /*004a*/ 	.short	(.L_269 - .L_268)
.L_268:
        /*004c*/ 	.word	0x00000000
        /*0050*/ 	.short	0x0003
        /*0052*/ 	.short	0x0014
        /*0054*/ 	.byte	0x00, 0xf0, 0x11, 0x00


	//----- nvinfo : EIATTR_KPARAM_INFO
	.align		4
.L_269:
        /*0058*/ 	.byte	0x04, 0x17
        /*005a*/ 	.short	(.L_271 - .L_270)
.L_270:
        /*005c*/ 	.word	0x00000000
        /*0060*/ 	.short	0x0002
        /*0062*/ 	.short	0x0010
        /*0064*/ 	.byte	0x00, 0xf0, 0x11, 0x00


	//----- nvinfo : EIATTR_KPARAM_INFO
	.align		4
.L_271:
        /*0068*/ 	.byte	0x04, 0x17
        /*006a*/ 	.short	(.L_273 - .L_272)
.L_272:
        /*006c*/ 	.word	0x00000000
        /*0070*/ 	.short	0x0001
        /*0072*/ 	.short	0x0008
        /*0074*/ 	.byte	0x00, 0xf5, 0x21, 0x00


	//----- nvinfo : EIATTR_KPARAM_INFO
	.align		4
.L_273:
        /*0078*/ 	.byte	0x04, 0x17
        /*007a*/ 	.short	(.L_275 - .L_274)
.L_274:
        /*007c*/ 	.word	0x00000000
        /*0080*/ 	.short	0x0000
        /*0082*/ 	.short	0x0000
        /*0084*/ 	.byte	0x00, 0xf5, 0x21, 0x00


	//----- nvinfo : EIATTR_SPARSE_MMA_MASK
	.align		4
.L_275:
        /*0088*/ 	.byte	0x03, 0x50
        /*008a*/ 	.short	0x0000


	//----- nvinfo : EIATTR_MAXREG_COUNT
	.align		4
        /*008c*/ 	.byte	0x03, 0x1b
        /*008e*/ 	.short	0x00ff


	//----- nvinfo : EIATTR_NUM_BARRIERS
	.align		4
        /*0090*/ 	.byte	0x02, 0x4c
        /*0092*/ 	.byte	0x01
	.zero		1


	//----- nvinfo : EIATTR_MERCURY_ISA_VERSION
	.align		4
        /*0094*/ 	.byte	0x03, 0x5f
        /*0096*/ 	.short	0x0101


	//----- nvinfo : EIATTR_INT_WARP_WIDE_INSTR_OFFSETS
	.align		4
        /*0098*/ 	.byte	0x04, 0x31
        /*009a*/ 	.short	(.L_277 - .L_276)


	//   ....[0]....
.L_276:
        /*009c*/ 	.word	0x00003de0


	//   ....[1]....
        /*00a0*/ 	.word	0x00003ea0


	//----- nvinfo : EIATTR_VRC_CTA_INIT_COUNT
	.align		4
.L_277:
        /*00a4*/ 	.byte	0x02, 0x4a
	.zero		1
	.zero		1


	//----- nvinfo : EIATTR_EXIT_INSTR_OFFSETS
	.align		4
        /*00a8*/ 	.byte	0x04, 0x1c
        /*00aa*/ 	.short	(.L_279 - .L_278)


	//   ....[0]....
.L_278:
        /*00ac*/ 	.word	0x00003cc0


	//   ....[1]....
        /*00b0*/ 	.word	0x00003f50


	//   ....[2]....
        /*00b4*/ 	.word	0x000045b0


	//----- nvinfo : EIATTR_CRS_STACK_SIZE
	.align		4
.L_279:
        /*00b8*/ 	.byte	0x04, 0x1e
        /*00ba*/ 	.short	(.L_281 - .L_280)
.L_280:
        /*00bc*/ 	.word	0x00000000


	//----- nvinfo : EIATTR_CBANK_PARAM_SIZE
	.align		4
.L_281:
        /*00c0*/ 	.byte	0x03, 0x19
        /*00c2*/ 	.short	0x0038


	//----- nvinfo : EIATTR_PARAM_CBANK
	.align		4
        /*00c4*/ 	.byte	0x04, 0x0a
        /*00c6*/ 	.short	(.L_283 - .L_282)
	.align		4
.L_282:
        /*00c8*/ 	.word	index@(.nv.constant0._Z25biasAddRelu_bprop_alignedIdLi4EEvPT_S1_iiS1_PVfPiS1_)
        /*00cc*/ 	.short	0x0380
        /*00ce*/ 	.short	0x0038


	//----- nvinfo : EIATTR_SW_WAR
	.align		4
.L_283:
        /*00d0*/ 	.byte	0x04, 0x36
        /*00d2*/ 	.short	(.L_285 - .L_284)
.L_284:
        /*00d4*/ 	.word	0x00000008
.L_285:


//--------------------- .nv.info._Z13biasAdd_bpropIdLi4EEvPT_iiPVfPiS1_ --------------------------
	.section	.nv.info._Z13biasAdd_bpropIdLi4EEvPT_iiPVfPiS1_,"",@"SHT_CUDA_INFO"
	.sectionflags	@""
	.align	4


	//----- nvinfo : EIATTR_CUDA_API_VERSION
	.align		4
        /*0000*/ 	.byte	0x04, 0x37
        /*0002*/ 	.short	(.L_287 - .L_286)
.L_286:
        /*0004*/ 	.word	0x00000082


	//----- nvinfo : EIATTR_KPARAM_INFO
	.align		4
.L_287:
        /*0008*/ 	.byte	0x04, 0x17
        /*000a*/ 	.short	(.L_289 - .L_288)
.L_288:
        /*000c*/ 	.word	0x00000000
        /*0010*/ 	.short	0x0005
        /*0012*/ 	.short	0x0020
        /*0014*/ 	.byte	0x00, 0xf5, 0x21, 0x00


	//----- nvinfo : EIATTR_KPARAM_INFO
	.align		4
.L_289:
        /*0018*/ 	.byte	0x04, 0x17
        /*001a*/ 	.short	(.L_291 - .L_290)
.L_290:
        /*001c*/ 	.word	0x00000000
        /*0020*/ 	.short	0x0004
        /*0022*/ 	.short	0x0018
        /*0024*/ 	.byte	0x00, 0xf5, 0x21, 0x00


	//----- nvinfo : EIATTR_KPARAM_INFO
	.align		4
.L_291:
        /*0028*/ 	.byte	0x04, 0x17
        /*002a*/ 	.short	(.L_293 - .L_292)
.L_292:
        /*002c*/ 	.word	0x00000000
        /*0030*/ 	.short	0x0003
        /*0032*/ 	.short	0x0010
        /*0034*/ 	.byte	0x00, 0xf5, 0x21, 0x00


	//----- nvinfo : EIATTR_KPARAM_INFO
	.align		4
.L_293:
        /*0038*/ 	.byte	0x04, 0x17
        /*003a*/ 	.short	(.L_295 - .L_294)
.L_294:
        /*003c*/ 	.word	0x00000000
        /*0040*/ 	.short	0x0002
        /*0042*/ 	.short	0x000c
        /*0044*/ 	.byte	0x00, 0xf0, 0x11, 0x00


	//----- nvinfo : EIATTR_KPARAM_INFO
	.align		4
.L_295:
        /*0048*/ 	.byte	0x04, 0x17
        /*004a*/ 	.short	(.L_297 - .L_296)
.L_296:
        /*004c*/ 	.word	0x00000000
        /*0050*/ 	.short	0x0001
        /*0052*/ 	.short	0x0008
        /*0054*/ 	.byte	0x00, 0xf0, 0x11, 0x00


	//----- nvinfo : EIATTR_KPARAM_INFO
	.align		4
.L_297:
        /*0058*/ 	.byte	0x04, 0x17
        /*005a*/ 	.short	(.L_299 - .L_298)
.L_298:
        /*005c*/ 	.word	0x00000000
        /*0060*/ 	.short	0x0000
        /*0062*/ 	.short	0x0000
        /*0064*/ 	.byte	0x00, 0xf5, 0x21, 0x00


	//----- nvinfo : EIATTR_SPARSE_MMA_MASK
	.align		4
.L_299:
        /*0068*/ 	.byte	0x03, 0x50
        /*006a*/ 	.short	0x0000


	//----- nvinfo : EIATTR_MAXREG_COUNT
	.align		4
        /*006c*/ 	.byte	0x03, 0x1b
        /*006e*/ 	.short	0x00ff


	//----- nvinfo : EIATTR_NUM_BARRIERS
	.align		4
        /*0070*/ 	.byte	0x02, 0x4c
        /*0072*/ 	.byte	0x01
	.zero		1


	//----- nvinfo : EIATTR_MERCURY_ISA_VERSION
	.align		4
        /*0074*/ 	.byte	0x03, 0x5f
        /*0076*/ 	.short	0x0101


	//----- nvinfo : EIATTR_INT_WARP_WIDE_INSTR_OFFSETS
	.align		4
        /*0078*/ 	.byte	0x04, 0x31
        /*007a*/ 	.short	(.L_301 - .L_300)


	//   ....[0]....
.L_300:
        /*007c*/ 	.word	0x00001200


	//   ....[1]....
        /*0080*/ 	.word	0x000012d0


	//----- nvinfo : EIATTR_VRC_CTA_INIT_COUNT
	.align		4
.L_301:
        /*0084*/ 	.byte	0x02, 0x4a
	.zero		1
	.zero		1


	//----- nvinfo : EIATTR_EXIT_INSTR_OFFSETS
	.align		4
        /*0088*/ 	.byte	0x04, 0x1c
        /*008a*/ 	.short	(.L_303 - .L_302)


	//   ....[0]....
.L_302:
        /*008c*/ 	.word	0x000013b0


	//   ....[1]....
        /*0090*/ 	.word	0x00001c00


	//----- nvinfo : EIATTR_CRS_STACK_SIZE
	.align		4
.L_303:
        /*0094*/ 	.byte	0x04, 0x1e
        /*0096*/ 	.short	(.L_305 - .L_304)
.L_304:
        /*0098*/ 	.word	0x00000000


	//----- nvinfo : EIATTR_CBANK_PARAM_SIZE
	.align		4
.L_305:
        /*009c*/ 	.byte	0x03, 0x19
        /*009e*/ 	.short	0x0028


	//----- nvinfo : EIATTR_PARAM_CBANK
	.align		4
        /*00a0*/ 	.byte	0x04, 0x0a
        /*00a2*/ 	.short	(.L_307 - .L_306)
	.align		4
.L_306:
        /*00a4*/ 	.word	index@(.nv.constant0._Z13biasAdd_bpropIdLi4EEvPT_iiPVfPiS1_)
        /*00a8*/ 	.short	0x0380
        /*00aa*/ 	.short	0x0028


	//----- nvinfo : EIATTR_SW_WAR
	.align		4
.L_307:
        /*00ac*/ 	.byte	0x04, 0x36
        /*00ae*/ 	.short	(.L_309 - .L_308)
.L_308:
        /*00b0*/ 	.word	0x00000008
.L_309:


//--------------------- .nv.info._Z10Relu_fpropIdEvPT_jj --------------------------
	.section	.nv.info._Z10Relu_fpropIdEvPT_jj,"",@"SHT_CUDA_INFO"
	.sectionflags	@""
	.align	4


	//----- nvinfo : EIATTR_CUDA_API_VERSION
	.align		4
        /*0000*/ 	.byte	0x04, 0x37
        /*0002*/ 	.short	(.L_311 - .L_310)
.L_310:
        /*0004*/ 	.word	0x00000082


	//----- nvinfo : EIATTR_KPARAM_INFO
	.align		4
.L_311:
        /*0008*/ 	.byte	0x04, 0x17
        /*000a*/ 	.short	(.L_313 - .L_312)
.L_312:
        /*000c*/ 	.word	0x00000000
        /*0010*/ 	.short	0x0002
        /*0012*/ 	.short	0x000c
        /*0014*/ 	.byte	0x00, 0xf0, 0x11, 0x00


	//----- nvinfo : EIATTR_KPARAM_INFO
	.align		4
.L_313:
        /*0018*/ 	.byte	0x04, 0x17
        /*001a*/ 	.short	(.L_315 - .L_314)
.L_314:
        /*001c*/ 	.word	0x00000000
        /*0020*/ 	.short	0x0001
        /*0022*/ 	.short	0x0008
        /*0024*/ 	.byte	0x00, 0xf0, 0x11, 0x00


	//----- nvinfo : EIATTR_KPARAM_INFO
	.align		4
.L_315:
        /*0028*/ 	.byte	0x04, 0x17
        /*002a*/ 	.short	(.L_317 - .L_316)
.L_316:
        /*002c*/ 	.word	0x00000000
        /*0030*/ 	.short	0x0000
        /*0032*/ 	.short	0x0000
        /*0034*/ 	.byte	0x00, 0xf5, 0x21, 0x00


	//----- nvinfo : EIATTR_SPARSE_MMA_MASK
	.align		4
.L_317:
        /*0038*/ 	.byte	0x03, 0x50
        /*003a*/ 	.short	0x0000


	//----- nvinfo : EIATTR_MAXREG_COUNT
	.align		4
        /*003c*/ 	.byte	0x03, 0x1b
        /*003e*/ 	.short	0x00ff


	//----- nvinfo : EIATTR_MERCURY_ISA_VERSION
	.align		4
        /*0040*/ 	.byte	0x03, 0x5f
        /*0042*/ 	.short	0x0101


	//----- nvinfo : EIATTR_VRC_CTA_INIT_COUNT
	.align		4
        /*0044*/ 	.byte	0x02, 0x4a
	.zero		1
	.zero		1


	//----- nvinfo : EIATTR_EXIT_INSTR_OFFSETS
	.align		4
        /*0048*/ 	.byte	0x04, 0x1c
        /*004a*/ 	.short	(.L_319 - .L_318)


	//   ....[0]....
.L_318:
        /*004c*/ 	.word	0x00000100


	//   ....[1]....
        /*0050*/ 	.word	0x000005d0


	//   ....[2]....
        /*0054*/ 	.word	0x00000650


	//   ....[3]....
        /*0058*/ 	.word	0x00000c20


	//----- nvinfo : EIATTR_CRS_STACK_SIZE
	.align		4
.L_319:
        /*005c*/ 	.byte	0x04, 0x1e
        /*005e*/ 	.short	(.L_321 - .L_320)
.L_320:
        /*0060*/ 	.word	0x00000000


	//----- nvinfo : EIATTR_CBANK_PARAM_SIZE
	.align		4
.L_321:
        /*0064*/ 	.byte	0x03, 0x19
        /*0066*/ 	.short	0x0010


	//----- nvinfo : EIATTR_PARAM_CBANK
	.align		4
        /*0068*/ 	.byte	0x04, 0x0a
        /*006a*/ 	.short	(.L_323 - .L_322)
	.align		4
.L_322:
        /*006c*/ 	.word	index@(.nv.constant0._Z10Relu_fpropIdEvPT_jj)
        /*0070*/ 	.short	0x0380
        /*0072*/ 	.short	0x0010


	//----- nvinfo : EIATTR_SW_WAR
	.align		4
.L_323:
        /*0074*/ 	.byte	0x04, 0x36
        /*0076*/ 	.short	(.L_325 - .L_324)
.L_324:
        /*0078*/ 	.word	0x00000008
.L_325:


//--------------------- .nv.info._Z13Sigmoid_fpropIdEvPT_jj --------------------------
	.section	.nv.info._Z13Sigmoid_fpropIdEvPT_jj,"",@"SHT_CUDA_INFO"
	.sectionflags	@""
	.align	4


	//----- nvinfo : EIATTR_CUDA_API_VERSION
	.align		4
        /*0000*/ 	.byte	0x04, 0x37
        /*0002*/ 	.short	(.L_327 - .L_326)
.L_326:
        /*0004*/ 	.word	0x00000082


	//----- nvinfo : EIATTR_KPARAM_INFO
	.align		4
.L_327:
        /*0008*/ 	.byte	0x04, 0x17
        /*000a*/ 	.short	(.L_329 - .L_328)
.L_328:
        /*000c*/ 	.word	0x00000000
        /*0010*/ 	.short	0x0002
        /*0012*/ 	.short	0x000c
        /*0014*/ 	.byte	0x00, 0xf0, 0x11, 0x00


	//----- nvinfo : EIATTR_KPARAM_INFO
	.align		4
.L_329:
        /*0018*/ 	.byte	0x04, 0x17
        /*001a*/ 	.short	(.L_331 - .L_330)
.L_330:
        /*001c*/ 	.word	0x00000000
        /*0020*/ 	.short	0x0001
        /*0022*/ 	.short	0x0008
        /*0024*/ 	.byte	0x00, 0xf0, 0x11, 0x00


	//----- nvinfo : EIATTR_KPARAM_INFO
	.align		4
.L_331:
        /*0028*/ 	.byte	0x04, 0x17
        /*002a*/ 	.short	(.L_333 - .L_332)
.L_332:
        /*002c*/ 	.word	0x00000000
        /*0030*/ 	.short	0x0000
        /*0032*/ 	.short	0x0000
        /*0034*/ 	.byte	0x00, 0xf5, 0x21, 0x00


	//----- nvinfo : EIATTR_SPARSE_MMA_MASK
	.align		4
.L_333:
        /*0038*/ 	.byte	0x03, 0x50
        /*003a*/ 	.short	0x0000


	//----- nvinfo : EIATTR_MAXREG_COUNT
	.align		4
        /*003c*/ 	.byte	0x03, 0x1b
        /*003e*/ 	.short	0x00ff


	//----- nvinfo : EIATTR_MERCURY_ISA_VERSION
	.align		4
        /*0040*/ 	.byte	0x03, 0x5f
        /*0042*/ 	.short	0x0101


	//----- nvinfo : EIATTR_VRC_CTA_INIT_COUNT
	.align		4
        /*0044*/ 	.byte	0x02, 0x4a
	.zero		1
	.zero		1


	//----- nvinfo : EIATTR_EXIT_INSTR_OFFSETS
	.align		4
        /*0048*/ 	.byte	0x04, 0x1c
        /*004a*/ 	.short	(.L_335 - .L_334)


	//   ....[0]....
.L_334:
        /*004c*/ 	.word	0x00000100


	//   ....[1]....
        /*0050*/ 	.word	0x00000650


	//   ....[2]....
        /*0054*/ 	.word	0x000006d0


	//   ....[3]....
        /*0058*/ 	.word	0x00000d30


	//----- nvinfo : EIATTR_CRS_STACK_SIZE
	.align		4
.L_335:
        /*005c*/ 	.byte	0x04, 0x1e
        /*005e*/ 	.short	(.L_337 - .L_336)
.L_336:
        /*0060*/ 	.word	0x00000000


	//----- nvinfo : EIATTR_CBANK_PARAM_SIZE
	.align		4
.L_337:
        /*0064*/ 	.byte	0x03, 0x19
        /*0066*/ 	.short	0x0010


	//----- nvinfo : EIATTR_PARAM_CBANK
	.align		4
        /*0068*/ 	.byte	0x04, 0x0a
        /*006a*/ 	.short	(.L_339 - .L_338)
	.align		4
.L_338:
        /*006c*/ 	.word	index@(.nv.constant0._Z13Sigmoid_fpropIdEvPT_jj)
        /*0070*/ 	.short	0x0380
        /*0072*/ 	.short	0x0010


	//----- nvinfo : EIATTR_SW_WAR
	.align		4
.L_339:
        /*0074*/ 	.byte	0x04, 0x36
        /*0076*/ 	.short	(.L_341 - .L_340)
.L_340:
        /*0078*/ 	.word	0x00000008
.L_341:


//--------------------- .nv.info._Z17biasAddRelu_fpropIdEvPT_S1_jj --------------------------
	.section	.nv.info._Z17biasAddRelu_fpropIdEvPT_S1_jj,"",@"SHT_CUDA_INFO"
	.sectionflags	@""
	.align	4


	//----- nvinfo : EIATTR_CUDA_API_VERSION
	.align		4
        /*0000*/ 	.byte	0x04, 0x37
        /*0002*/ 	.short	(.L_343 - .L_342)
.L_342:
        /*0004*/ 	.word	0x00000082


	//----- nvinfo : EIATTR_KPARAM_INFO
	.align		4
.L_343:
        /*0008*/ 	.byte	0x04, 0x17
        /*000a*/ 	.short	(.L_345 - .L_344)
.L_344:
        /*000c*/ 	.word	0x00000000
        /*0010*/ 	.short	0x0003
        /*0012*/ 	.short	0x0014
        /*0014*/ 	.byte	0x00, 0xf0, 0x11, 0x00


	//----- nvinfo : EIATTR_KPARAM_INFO
	.align		4
.L_345:
        /*0018*/ 	.byte	0x04, 0x17
        /*001a*/ 	.short	(.L_347 - .L_346)
.L_346:
        /*001c*/ 	.word	0x00000000
        /*0020*/ 	.short	0x0002
        /*0022*/ 	.short	0x0010
        /*0024*/ 	.byte	0x00, 0xf0, 0x11, 0x00


	//----- nvinfo : EIATTR_KPARAM_INFO
	.align		4
.L_347:
        /*0028*/ 	.byte	0x04, 0x17
        /*002a*/ 	.short	(.L_349 - .L_348)
.L_348:
        /*002c*/ 	.word	0x00000000
        /*0030*/ 	.short	0x0001
        /*0032*/ 	.short	0x0008
        /*0034*/ 	.byte	0x00, 0xf5, 0x21, 0x00


	//----- nvinfo : EIATTR_KPARAM_INFO
	.align		4
.L_349:
        /*0038*/ 	.byte	0x04, 0x17
        /*003a*/ 	.short	(.L_351 - .L_350)
.L_350:
        /*003c*/ 	.word	0x00000000
        /*0040*/ 	.short	0x0000
        /*0042*/ 	.short	0x0000
        /*0044*/ 	.byte	0x00, 0xf5, 0x21, 0x00


	//----- nvinfo : EIATTR_SPARSE_MMA_MASK
	.align		4
.L_351:
        /*0048*/ 	.byte	0x03, 0x50
        /*004a*/ 	.short	0x0000


	//----- nvinfo : EIATTR_MAXREG_COUNT
	.align		4
        /*004c*/ 	.byte	0x03, 0x1b
        /*004e*/ 	.short	0x00ff


	//----- nvinfo : EIATTR_MERCURY_ISA_VERSION
	.align		4
        /*0050*/ 	.byte	0x03, 0x5f
        /*0052*/ 	.short	0x0101


	//----- nvinfo : EIATTR_VRC_CTA_INIT_COUNT
	.align		4
        /*0054*/ 	.byte	0x02, 0x4a
	.zero		1
	.zero		1


	//----- nvinfo : EIATTR_EXIT_INSTR_OFFSETS
	.align		4
        /*0058*/ 	.byte	0x04, 0x1c
        /*005a*/ 	.short	(.L_353 - .L_352)


	//   ....[0]....
.L_352:
        /*005c*/ 	.word	0x00000120


	//   ....[1]....
        /*0060*/ 	.word	0x00000a50


	//   ....[2]....
        /*0064*/ 	.word	0x00000ad0


	//   ....[3]....
        /*0068*/ 	.word	0x00001520


	//----- nvinfo : EIATTR_CRS_STACK_SIZE
	.align		4
.L_353:
        /*006c*/ 	.byte	0x04, 0x1e
        /*006e*/ 	.short	(.L_355 - .L_354)
.L_354:
        /*0070*/ 	.word	0x00000000


	//----- nvinfo : EIATTR_CBANK_PARAM_SIZE
	.align		4
.L_355:
        /*0074*/ 	.byte	0x03, 0x19
        /*0076*/ 	.short	0x0018


	//----- nvinfo : EIATTR_PARAM_CBANK
	.align		4
        /*0078*/ 	.byte	0x04, 0x0a
        /*007a*/ 	.short	(.L_357 - .L_356)
	.align		4
.L_356:
        /*007c*/ 	.word	index@(.nv.constant0._Z17biasAddRelu_fpropIdEvPT_S1_jj)
        /*0080*/ 	.short	0x0380
        /*0082*/ 	.short	0x0018


	//----- nvinfo : EIATTR_SW_WAR
	.align		4
.L_357:
        /*0084*/ 	.byte	0x04, 0x36
        /*0086*/ 	.short	(.L_359 - .L_358)
.L_358:
        /*0088*/ 	.word	0x00000008
.L_359:


//--------------------- .nv.info._Z13biasAdd_fpropIdEvPT_S1_jj --------------------------
	.section	.nv.info._Z13biasAdd_fpropIdEvPT_S1_jj,"",@"SHT_CUDA_INFO"
	.sectionflags	@""
	.align	4


	//----- nvinfo : EIATTR_CUDA_API_VERSION
	.align		4
        /*0000*/ 	.byte	0x04, 0x37
        /*0002*/ 	.short	(.L_361 - .L_360)
.L_360:
        /*0004*/ 	.word	0x00000082


	//----- nvinfo : EIATTR_KPARAM_INFO
	.align		4
.L_361:
        /*0008*/ 	.byte	0x04, 0x17
        /*000a*/ 	.short	(.L_363 - .L_362)
.L_362:
        /*000c*/ 	.word	0x00000000
        /*0010*/ 	.short	0x0003
        /*0012*/ 	.short	0x0014
        /*0014*/ 	.byte	0x00, 0xf0, 0x11, 0x00


	//----- nvinfo : EIATTR_KPARAM_INFO
	.align		4
.L_363:
        /*0018*/ 	.byte	0x04, 0x17
        /*001a*/ 	.short	(.L_365 - .L_364)
.L_364:
        /*001c*/ 	.word	0x00000000
        /*0020*/ 	.short	0x0002
        /*0022*/ 	.short	0x0010
        /*0024*/ 	.byte	0x00, 0xf0, 0x11, 0x00


	//----- nvinfo : EIATTR_KPARAM_INFO
	.align		4
.L_365:
        /*0028*/ 	.byte	0x04, 0x17
        /*002a*/ 	.short	(.L_367 - .L_366)
.L_366:
        /*002c*/ 	.word	0x00000000
        /*0030*/ 	.short	0x0001
        /*0032*/ 	.short	0x0008
        /*0034*/ 	.byte	0x00, 0xf5, 0x21, 0x00


	//----- nvinfo : EIATTR_KPARAM_INFO
	.align		4
.L_367:
        /*0038*/ 	.byte	0x04, 0x17
        /*003a*/ 	.short	(.L_369 - .L_368)
.L_368:
        /*003c*/ 	.word	0x00000000
        /*0040*/ 	.short	0x0000
        /*0042*/ 	.short	0x0000
        /*0044*/ 	.byte	0x00, 0xf5, 0x21, 0x00


	//----- nvinfo : EIATTR_SPARSE_MMA_MASK
	.align		4
.L_369:
        /*0048*/ 	.byte	0x03, 0x50
        /*004a*/ 	.short	0x0000


	//----- nvinfo : EIATTR_MAXREG_COUNT
	.align		4
        /*004c*/ 	.byte	0x03, 0x1b
        /*004e*/ 	.short	0x00ff


	//----- nvinfo : EIATTR_MERCURY_ISA_VERSION
	.align		4
        /*0050*/ 	.byte	0x03, 0x5f
        /*0052*/ 	.short	0x0101


	//----- nvinfo : EIATTR_VRC_CTA_INIT_COUNT
	.align		4
        /*0054*/ 	.byte	0x02, 0x4a
	.zero		1
	.zero		1


	//----- nvinfo : EIATTR_EXIT_INSTR_OFFSETS
	.align		4
        /*0058*/ 	.byte	0x04, 0x1c
        /*005a*/ 	.short	(.L_371 - .L_370)


	//   ....[0]....
.L_370:
        /*005c*/ 	.word	0x00000120


	//   ....[1]....
        /*0060*/ 	.word	0x00000a10


	//   ....[2]....
        /*0064*/ 	.word	0x00000a90


	//   ....[3]....
        /*0068*/ 	.word	0x000014a0


	//----- nvinfo : EIATTR_CRS_STACK_SIZE
	.align		4
.L_371:
        /*006c*/ 	.byte	0x04, 0x1e
        /*006e*/ 	.short	(.L_373 - .L_372)
.L_372:
        /*0070*/ 	.word	0x00000000


	//----- nvinfo : EIATTR_CBANK_PARAM_SIZE
	.align		4
.L_373:
        /*0074*/ 	.byte	0x03, 0x19
        /*0076*/ 	.short	0x0018


	//----- nvinfo : EIATTR_PARAM_CBANK
	.align		4
        /*0078*/ 	.byte	0x04, 0x0a
        /*007a*/ 	.short	(.L_375 - .L_374)
	.align		4
.L_374:
        /*007c*/ 	.word	index@(.nv.constant0._Z13biasAdd_fpropIdEvPT_S1_jj)
        /*0080*/ 	.short	0x0380
        /*0082*/ 	.short	0x0018


	//----- nvinfo : EIATTR_SW_WAR
	.align		4
.L_375:
        /*0084*/ 	.byte	0x04, 0x36
        /*0086*/ 	.short	(.L_377 - .L_376)
.L_376:
        /*0088*/ 	.word	0x00000008
.L_377:


//--------------------- .nv.info._Z10Relu_bpropIN3c104HalfEEvPT_S3_jjS3_ --------------------------
	.section	.nv.info._Z10Relu_bpropIN3c104HalfEEvPT_S3_jjS3_,"",@"SHT_CUDA_INFO"
	.sectionflags	@""
	.align	4


	//----- nvinfo : EIATTR_CUDA_API_VERSION
	.align		4
        /*0000*/ 	.byte	0x04, 0x37
        /*0002*/ 	.short	(.L_379 - .L_378)
.L_378:
        /*0004*/ 	.word	0x00000082


	//----- nvinfo : EIATTR_KPARAM_INFO
	.align		4
.L_379:
        /*0008*/ 	.byte	0x04, 0x17
        /*000a*/ 	.short	(.L_381 - .L_380)
.L_380:
        /*000c*/ 	.word	0x00000000
        /*0010*/ 	.short	0x0004
        /*0012*/ 	.short	0x0018
        /*0014*/ 	.byte	0x00, 0xf5, 0x21, 0x00


	//----- nvinfo : EIATTR_KPARAM_INFO
	.align		4
.L_381:
        /*0018*/ 	.byte	0x04, 0x17
        /*001a*/ 	.short	(.L_383 - .L_382)
.L_382:
        /*001c*/ 	.word	0x00000000
        /*0020*/ 	.short	0x0003
        /*0022*/ 	.short	0x0014
        /*0024*/ 	.byte	0x00, 0xf0, 0x11, 0x00


	//----- nvinfo : EIATTR_KPARAM_INFO
	.align		4
.L_383:
        /*0028*/ 	.byte	0x04, 0x17
        /*002a*/ 	.short	(.L_385 - .L_384)
.L_384:
        /*002c*/ 	.word	0x00000000
        /*0030*/ 	.short	0x0002
        /*0032*/ 	.short	0x0010
        /*0034*/ 	.byte	0x00, 0xf0, 0x11, 0x00


	//----- nvinfo : EIATTR_KPARAM_INFO
	.align		4
.L_385:
        /*0038*/ 	.byte	0x04, 0x17
        /*003a*/ 	.short	(.L_387 - .L_386)
.L_386:
        /*003c*/ 	.word	0x00000000
        /*0040*/ 	.short	0x0001
        /*0042*/ 	.short	0x0008
        /*0044*/ 	.byte	0x00, 0xf5, 0x21, 0x00


	//----- nvinfo : EIATTR_KPARAM_INFO
	.align		4
.L_387:
        /*0048*/ 	.byte	0x04, 0x17
        /*004a*/ 	.short	(.L_389 - .L_388)
.L_388:
        /*004c*/ 	.word	0x00000000
        /*0050*/ 	.short	0x0000
        /*0052*/ 	.short	0x0000
        /*0054*/ 	.byte	0x00, 0xf5, 0x21, 0x00


	//----- nvinfo : EIATTR_SPARSE_MMA_MASK
	.align		4
.L_389:
        /*0058*/ 	.byte	0x03, 0x50
        /*005a*/ 	.short	0x0000


	//----- nvinfo : EIATTR_MAXREG_COUNT
	.align		4
        /*005c*/ 	.byte	0x03, 0x1b
        /*005e*/ 	.short	0x00ff


	//----- nvinfo : EIATTR_MERCURY_ISA_VERSION
	.align		4
        /*0060*/ 	.byte	0x03, 0x5f
        /*0062*/ 	.short	0x0101


	//----- nvinfo : EIATTR_VRC_CTA_INIT_COUNT
	.align		4
        /*0064*/ 	.byte	0x02, 0x4a
	.zero		1
	.zero		1


	//----- nvinfo : EIATTR_EXIT_INSTR_OFFSETS
	.align		4
        /*0068*/ 	.byte	0x04, 0x1c
        /*006a*/ 	.short	(.L_391 - .L_390)


	//   ....[0]....
.L_390:
        /*006c*/ 	.word	0x00000130


	//   ....[1]....
        /*0070*/ 	.word	0x000003c0


	//   ....[2]....
        /*0074*/ 	.word	0x00000440


	//   ....[3]....
        /*0078*/ 	.word	0x00000810


	//----- nvinfo : EIATTR_CRS_STACK_SIZE
	.align		4
.L_391:
        /*007c*/ 	.byte	0x04, 0x1e
        /*007e*/ 	.short	(.L_393 - .L_392)
.L_392:
        /*0080*/ 	.word	0x00000000


	//----- nvinfo : EIATTR_CBANK_PARAM_SIZE
	.align		4
.L_393:
        /*0084*/ 	.byte	0x03, 0x19
        /*0086*/ 	.short	0x0020


	//----- nvinfo : EIATTR_PARAM_CBANK
	.align		4
        /*0088*/ 	.byte	0x04, 0x0a
        /*008a*/ 	.short	(.L_395 - .L_394)
	.align		4
.L_394:
        /*008c*/ 	.word	index@(.nv.constant0._Z10Relu_bpropIN3c104HalfEEvPT_S3_jjS3_)
        /*0090*/ 	.short	0x0380
        /*0092*/ 	.short	0x0020


	//----- nvinfo : EIATTR_SW_WAR
	.align		4
.L_395:
        /*0094*/ 	.byte	0x04, 0x36
        /*0096*/ 	.short	(.L_397 - .L_396)
.L_396:
        /*0098*/ 	.word	0x00000008
.L_397:


//--------------------- .nv.info._Z13Sigmoid_bpropIN3c104HalfEEvPT_S3_jjS3_ --------------------------
	.section	.nv.info._Z13Sigmoid_bpropIN3c104HalfEEvPT_S3_jjS3_,"",@"SHT_CUDA_INFO"
	.sectionflags	@""
	.align	4


	//----- nvinfo : EIATTR_CUDA_API_VERSION
	.align		4
        /*0000*/ 	.byte	0x04, 0x37
        /*0002*/ 	.short	(.L_399 - .L_398)
.L_398:
        /*0004*/ 	.word	0x00000082


	//----- nvinfo : EIATTR_KPARAM_INFO
	.align		4
.L_399:
        /*0008*/ 	.byte	0x04, 0x17
        /*000a*/ 	.short	(.L_401 - .L_400)
.L_400:
        /*000c*/ 	.word	0x00000000
        /*0010*/ 	.short	0x0004
        /*0012*/ 	.short	0x0018
        /*0014*/ 	.byte	0x00, 0xf5, 0x21, 0x00


	//----- nvinfo : EIATTR_KPARAM_INFO
	.align		4
.L_401:
        /*0018*/ 	.byte	0x04, 0x17
        /*001a*/ 	.short	(.L_403 - .L_402)
.L_402:
        /*001c*/ 	.word	0x00000000
        /*0020*/ 	.short	0x0003
        /*0022*/ 	.short	0x0014
        /*0024*/ 	.byte	0x00, 0xf0, 0x11, 0x00


	//----- nvinfo : EIATTR_KPARAM_INFO
	.align		4
.L_403:
        /*0028*/ 	.byte	0x04, 0x17
        /*002a*/ 	.short	(.L_405 - .L_404)
.L_404:
        /*002c*/ 	.word	0x00000000
        /*0030*/ 	.short	0x0002
        /*0032*/ 	.short	0x0010
        /*0034*/ 	.byte	0x00, 0xf0, 0x11, 0x00


	//----- nvinfo : EIATTR_KPARAM_INFO
	.align		4
.L_405:
        /*0038*/ 	.byte	0x04, 0x17
        /*003a*/ 	.short	(.L_407 - .L_406)
.L_406:
        /*003c*/ 	.word	0x00000000
        /*0040*/ 	.short	0x0001
        /*0042*/ 	.short	0x0008
        /*0044*/ 	.byte	0x00, 0xf5, 0x21, 0x00


	//----- nvinfo : EIATTR_KPARAM_INFO
	.align		4
.L_407:
        /*0048*/ 	.byte	0x04, 0x17
        /*004a*/ 	.short	(.L_409 - .L_408)
.L_408:
        /*004c*/ 	.word	0x00000000
        /*0050*/ 	.short	0x0000
        /*0052*/ 	.short	0x0000
        /*0054*/ 	.byte	0x00, 0xf5, 0x21, 0x00


	//----- nvinfo : EIATTR_SPARSE_MMA_MASK
	.align		4
.L_409:
        /*0058*/ 	.byte	0x03, 0x50
        /*005a*/ 	.short	0x0000


	//----- nvinfo : EIATTR_MAXREG_COUNT
	.align		4
        /*005c*/ 	.byte	0x03, 0x1b
        /*005e*/ 	.short	0x00ff


	//----- nvinfo : EIATTR_MERCURY_ISA_VERSION
	.align		4
        /*0060*/ 	.byte	0x03, 0x5f
        /*0062*/ 	.short	0x0101


	//----- nvinfo : EIATTR_VRC_CTA_INIT_COUNT
	.align		4
        /*0064*/ 	.byte	0x02, 0x4a
	.zero		1
	.zero		1


	//----- nvinfo : EIATTR_EXIT_INSTR_OFFSETS
	.align		4
        /*0068*/ 	.byte	0x04, 0x1c
        /*006a*/ 	.short	(.L_411 - .L_410)


	//   ....[0]....
.L_410:
        /*006c*/ 	.word	0x00000130


	//   ....[1]....
        /*0070*/ 	.word	0x00000430


	//   ....[2]....
        /*0074*/ 	.word	0x000004b0


	//   ....[3]....
        /*0078*/ 	.word	0x00000950


	//----- nvinfo : EIATTR_CRS_STACK_SIZE
	.align		4
.L_411:
        /*007c*/ 	.byte	0x04, 0x1e
        /*007e*/ 	.short	(.L_413 - .L_412)
.L_412:
        /*0080*/ 	.word	0x00000000


	//----- nvinfo : EIATTR_CBANK_PARAM_SIZE
	.align		4
.L_413:
        /*0084*/ 	.byte	0x03, 0x19
        /*0086*/ 	.short	0x0020


	//----- nvinfo : EIATTR_PARAM_CBANK
	.align		4
        /*0088*/ 	.byte	0x04, 0x0a
        /*008a*/ 	.short	(.L_415 - .L_414)
	.align		4
.L_414:
        /*008c*/ 	.word	index@(.nv.constant0._Z13Sigmoid_bpropIN3c104HalfEEvPT_S3_jjS3_)
        /*0090*/ 	.short	0x0380
        /*0092*/ 	.short	0x0020


	//----- nvinfo : EIATTR_SW_WAR
	.align		4
.L_415:
        /*0094*/ 	.byte	0x04, 0x36
        /*0096*/ 	.short	(.L_417 - .L_416)
.L_416:
        /*0098*/ 	.word	0x00000008
.L_417:


//--------------------- .nv.info._Z17biasAddRelu_bpropIN3c104HalfELi4EEvPT_S3_iiS3_PVfPiS3_ --------------------------
	.section	.nv.info._Z17biasAddRelu_bpropIN3c104HalfELi4EEvPT_S3_iiS3_PVfPiS3_,"",@"SHT_CUDA_INFO"
	.sectionflags	@""
	.align	4


	//----- nvinfo : EIATTR_CUDA_API_VERSION
	.align		4
        /*0000*/ 	.byte	0x04, 0x37
        /*0002*/ 	.short	(.L_419 - .L_418)
.L_418:
        /*0004*/ 	.word	0x00000082


	//----- nvinfo : EIATTR_KPARAM_INFO
	.align		4
.L_419:
        /*0008*/ 	.byte	0x04, 0x17
        /*000a*/ 	.short	(.L_421 - .L_420)
.L_420:
        /*000c*/ 	.word	0x00000000
        /*0010*/ 	.short	0x0007
        /*0012*/ 	.short	0x0030
        /*0014*/ 	.byte	0x00, 0xf5, 0x21, 0x00


	//----- nvinfo : EIATTR_KPARAM_INFO
	.align		4
.L_421:
        /*0018*/ 	.byte	0x04, 0x17
        /*001a*/ 	.short	(.L_423 - .L_422)
.L_422:
        /*001c*/ 	.word	0x00000000
        /*0020*/ 	.short	0x0006
        /*0022*/ 	.short	0x0028
        /*0024*/ 	.byte	0x00, 0xf5, 0x21, 0x00


	//----- nvinfo : EIATTR_KPARAM_INFO
	.align		4
.L_423:
        /*0028*/ 	.byte	0x04, 0x17
        /*002a*/ 	.short	(.L_425 - .L_424)
.L_424:
        /*002c*/ 	.word	0x00000000
        /*0030*/ 	.short	0x0005
        /*0032*/ 	.short	0x0020
        /*0034*/ 	.byte	0x00, 0xf5, 0x21, 0x00


	//----- nvinfo : EIATTR_KPARAM_INFO
	.align		4
.L_425:
        /*0038*/ 	.byte	0x04, 0x17
        /*003a*/ 	.short	(.L_427 - .L_426)
.L_426:
        /*003c*/ 	.word	0x00000000
        /*0040*/ 	.short	0x0004
        /*0042*/ 	.short	0x0018
        /*0044*/ 	.byte	0x00, 0xf5, 0x21, 0x00


	//----- nvinfo : EIATTR_KPARAM_INFO
	.align		4
.L_427:
        /*0048*/ 	.byte	0x04, 0x17
        /*004a*/ 	.short	(.L_429 - .L_428)
.L_428:
        /*004c*/ 	.word	0x00000000
        /*0050*/ 	.short	0x0003
        /*0052*/ 	.short	0x0014
        /*0054*/ 	.byte	0x00, 0xf0, 0x11, 0x00


	//----- nvinfo : EIATTR_KPARAM_INFO
	.align		4
.L_429:
        /*0058*/ 	.byte	0x04, 0x17
        /*005a*/ 	.short	(.L_431 - .L_430)
.L_430:
        /*005c*/ 	.word	0x00000000
        /*0060*/ 	.short	0x0002
        /*0062*/ 	.short	0x0010
        /*0064*/ 	.byte	0x00, 0xf0, 0x11, 0x00


	//----- nvinfo : EIATTR_KPARAM_INFO
	.align		4
.L_431:
        /*0068*/ 	.byte	0x04, 0x17
        /*006a*/ 	.short	(.L_433 - .L_432)
.L_432:
        /*006c*/ 	.word	0x00000000
        /*0070*/ 	.short	0x0001
        /*0072*/ 	.short	0x0008
        /*0074*/ 	.byte	0x00, 0xf5, 0x21, 0x00


	//----- nvinfo : EIATTR_KPARAM_INFO
	.align		4
.L_433:
        /*0078*/ 	.byte	0x04, 0x17
        /*007a*/ 	.short	(.L_435 - .L_434)
.L_434:
        /*007c*/ 	.word	0x00000000
        /*0080*/ 	.short	0x0000
        /*0082*/ 	.short	0x0000
        /*0084*/ 	.byte	0x00, 0xf5, 0x21, 0x00


	//----- nvinfo : EIATTR_SPARSE_MMA_MASK
	.align		4
.L_435:
        /*0088*/ 	.byte	0x03, 0x50
        /*008a*/ 	.short	0x0000


	//----- nvinfo : EIATTR_MAXREG_COUNT
	.align		4
        /*008c*/ 	.byte	0x03, 0x1b
        /*008e*/ 	.short	0x00ff


	//----- nvinfo : EIATTR_NUM_BARRIERS
	.align		4
        /*0090*/ 	.byte	0x02, 0x4c
        /*0092*/ 	.byte	0x01
	.zero		1


	//----- nvinfo : EIATTR_MERCURY_ISA_VERSION
	.align		4
        /*0094*/ 	.byte	0x03, 0x5f
        /*0096*/ 	.short	0x0101


	//----- nvinfo : EIATTR_INT_WARP_WIDE_INSTR_OFFSETS
	.align		4
        /*0098*/ 	.byte	0x04, 0x31
        /*009a*/ 	.short	(.L_437 - .L_436)


	//   ....[0]....
.L_436:
        /*009c*/ 	.word	0x000018a0


	//   ....[1]....
        /*00a0*/ 	.word	0x00001970


	//----- nvinfo : EIATTR_VRC_CTA_INIT_COUNT
	.align		4
.L_437:
        /*00a4*/ 	.byte	0x02, 0x4a
	.zero		1
	.zero		1


	//----- nvinfo : EIATTR_EXIT_INSTR_OFFSETS
	.align		4
        /*00a8*/ 	.byte	0x04, 0x1c
        /*00aa*/ 	.short	(.L_439 - .L_438)


	//   ....[0]....
.L_438:
        /*00ac*/ 	.word	0x00001a50


	//   ....[1]....
        /*00b0*/ 	.word	0x00002290


	//----- nvinfo : EIATTR_CRS_STACK_SIZE
	.align		4
.L_439:
        /*00b4*/ 	.byte	0x04, 0x1e
        /*00b6*/ 	.short	(.L_441 - .L_440)
.L_440:
        /*00b8*/ 	.word	0x00000000


	//----- nvinfo : EIATTR_CBANK_PARAM_SIZE
	.align		4
.L_441:
        /*00bc*/ 	.byte	0x03, 0x19
        /*00be*/ 	.short	0x0038


	//----- nvinfo : EIATTR_PARAM_CBANK
	.align		4
        /*00c0*/ 	.byte	0x04, 0x0a
        /*00c2*/ 	.short	(.L_443 - .L_442)
	.align		4
.L_442:
        /*00c4*/ 	.word	index@(.nv.constant0._Z17biasAddRelu_bpropIN3c104HalfELi4EEvPT_S3_iiS3_PVfPiS3_)
        /*00c8*/ 	.short	0x0380
        /*00ca*/ 	.short	0x0038


	//----- nvinfo : EIATTR_SW_WAR
	.align		4
.L_443:
        /*00cc*/ 	.byte	0x04, 0x36
        /*00ce*/ 	.short	(.L_445 - .L_444)
.L_444:
        /*00d0*/ 	.word	0x00000008
.L_445:


//--------------------- .nv.info._Z25biasAddRelu_bprop_alignedIN3c104HalfELi4EEvPT_S3_iiS3_PVfPiS3_ --------------------------
	.section	.nv.info._Z25biasAddRelu_bprop_alignedIN3c104HalfELi4EEvPT_S3_iiS3_PVfPiS3_,"",@"SHT_CUDA_INFO"
	.sectionflags	@""
	.align	4


	//----- nvinfo : EIATTR_CUDA_API_VERSION
	.align		4
        /*0000*/ 	.byte	0x04, 0x37
        /*0002*/ 	.short	(.L_447 - .L_446)
.L_446:
        /*0004*/ 	.word	0x00000082


	//----- nvinfo : EIATTR_KPARAM_INFO
	.align		4
.L_447:
        /*0008*/ 	.byte	0x04, 0x17
        /*000a*/ 	.short	(.L_449 - .L_448)
.L_448:
        /*000c*/ 	.word	0x00000000
        /*0010*/ 	.short	0x0007
        /*0012*/ 	.short	0x0030
        /*0014*/ 	.byte	0x00, 0xf5, 0x21, 0x00


	//----- nvinfo : EIATTR_KPARAM_INFO
	.align		4
.L_449:
        /*0018*/ 	.byte	0x04, 0x17
        /*001a*/ 	.short	(.L_451 - .L_450)
.L_450:
        /*001c*/ 	.word	0x00000000
        /*0020*/ 	.short	0x0006
        /*0022*/ 	.short	0x0028
        /*0024*/ 	.byte	0x00, 0xf5, 0x21, 0x00


	//----- nvinfo : EIATTR_KPARAM_INFO
	.align		4
.L_451:
        /*0028*/ 	.byte	0x04, 0x17
        /*002a*/ 	.short	(.L_453 - .L_452)
.L_452:
        /*002c*/ 	.word	0x00000000
        /*0030*/ 	.short	0x0005
        /*0032*/ 	.short	0x0020
        /*0034*/ 	.byte	0x00, 0xf5, 0x21, 0x00


	//----- nvinfo : EIATTR_KPARAM_INFO
	.align		4
.L_453:
        /*0038*/ 	.byte	0x04, 0x17
        /*003a*/ 	.short	(.L_455 - .L_454)
.L_454:
        /*003c*/ 	.word	0x00000000
        /*0040*/ 	.short	0x0004
        /*0042*/ 	.short	0x0018
        /*0044*/ 	.byte	0x00, 0xf5, 0x21, 0x00


	//----- nvinfo : EIATTR_KPARAM_INFO
	.align		4
.L_455:
        /*0048*/ 	.byte	0x04, 0x17
        /*004a*/ 	.short	(.L_457 - .L_456)
.L_456:
        /*004c*/ 	.word	0x00000000
        /*0050*/ 	.short	0x0003
        /*0052*/ 	.short	0x0014
        /*0054*/ 	.byte	0x00, 0xf0, 0x11, 0x00


	//----- nvinfo : EIATTR_KPARAM_INFO
	.align		4
.L_457:
        /*0058*/ 	.byte	0x04, 0x17
        /*005a*/ 	.short	(.L_459 - .L_458)
.L_458:
        /*005c*/ 	.word	0x00000000
        /*0060*/ 	.short	0x0002
        /*0062*/ 	.short	0x0010
        /*0064*/ 	.byte	0x00, 0xf0, 0x11, 0x00


	//----- nvinfo : EIATTR_KPARAM_INFO
	.align		4
.L_459:
        /*0068*/ 	.byte	0x04, 0x17
        /*006a*/ 	.short	(.L_461 - .L_460)
.L_460:
        /*006c*/ 	.word	0x00000000
        /*0070*/ 	.short	0x0001
        /*0072*/ 	.short	0x0008
        /*0074*/ 	.byte	0x00, 0xf5, 0x21, 0x00


	//----- nvinfo : EIATTR_KPARAM_INFO
	.align		4
.L_461:
        /*0078*/ 	.byte	0x04, 0x17
        /*007a*/ 	.short	(.L_463 - .L_462)
.L_462:
        /*007c*/ 	.word	0x00000000
        /*0080*/ 	.short	0x0000
        /*0082*/ 	.short	0x0000
        /*0084*/ 	.byte	0x00, 0xf5, 0x21, 0x00


	//----- nvinfo : EIATTR_SPARSE_MMA_MASK
	.align		4
.L_463:
        /*0088*/ 	.byte	0x03, 0x50
        /*008a*/ 	.short	0x0000


	//----- nvinfo : EIATTR_MAXREG_COUNT
	.align		4
        /*008c*/ 	.byte	0x03, 0x1b
        /*008e*/ 	.short	0x00ff


	//----- nvinfo : EIATTR_NUM_BARRIERS
	.align		4
        /*0090*/ 	.byte	0x02, 0x4c
        /*0092*/ 	.byte	0x01
	.zero		1


	//----- nvinfo : EIATTR_MERCURY_ISA_VERSION
	.align		4
        /*0094*/ 	.byte	0x03, 0x5f
        /*0096*/ 	.short	0x0101


	//----- nvinfo : EIATTR_INT_WARP_WIDE_INSTR_OFFSETS
	.align		4
        /*0098*/ 	.byte	0x04, 0x31
        /*009a*/ 	.short	(.L_465 - .L_464)


	//   ....[0]....
.L_464:
        /*009c*/ 	.word	0x00002c00


	//   ....[1]....
        /*00a0*/ 	.word	0x00002cb0


	//----- nvinfo : EIATTR_VRC_CTA_INIT_COUNT
	.align		4
.L_465:
        /*00a4*/ 	.byte	0x02, 0x4a
	.zero		1
	.zero		1


	//----- nvinfo : EIATTR_EXIT_INSTR_OFFSETS
	.align		4
        /*00a8*/ 	.byte	0x04, 0x1c
        /*00aa*/ 	.short	(.L_467 - .L_466)


	//   ....[0]....
.L_466:
        /*00ac*/ 	.word	0x00002af0


	//   ....[1]....
        /*00b0*/ 	.word	0x00002d60


	//   ....[2]....
        /*00b4*/ 	.word	0x000032e0


	//----- nvinfo : EIATTR_CRS_STACK_SIZE
	.align		4
.L_467:
        /*00b8*/ 	.byte	0x04, 0x1e
        /*00ba*/ 	.short	(.L_469 - .L_468)
.L_468:
        /*00bc*/ 	.word	0x00000000


	//----- nvinfo : EIATTR_CBANK_PARAM_SIZE
	.align		4
.L_469:
        /*00c0*/ 	.byte	0x03, 0x19
        /*00c2*/ 	.short	0x0038


	//----- nvinfo : EIATTR_PARAM_CBANK
	.align		4
        /*00c4*/ 	.byte	0x04, 0x0a
        /*00c6*/ 	.short	(.L_471 - .L_470)
	.align		4
.L_470:
        /*00c8*/ 	.word	index@(.nv.constant0._Z25biasAddRelu_bprop_alignedIN3c104HalfELi4EEvPT_S3_iiS3_PVfPiS3_)
        /*00cc*/ 	.short	0x0380
        /*00ce*/ 	.short	0x0038


	//----- nvinfo : EIATTR_SW_WAR
	.align		4
.L_471:
        /*00d0*/ 	.byte	0x04, 0x36
        /*00d2*/ 	.short	(.L_473 - .L_472)
.L_472:
        /*00d4*/ 	.word	0x00000008
.L_473:


//--------------------- .nv.info._Z13biasAdd_bpropIN3c104HalfELi4EEvPT_iiPVfPiS3_ --------------------------
	.section	.nv.info._Z13biasAdd_bpropIN3c104HalfELi4EEvPT_iiPVfPiS3_,"",@"SHT_CUDA_INFO"
	.sectionflags	@""
	.align	4


	//----- nvinfo : EIATTR_CUDA_API_VERSION
	.align		4
        /*0000*/ 	.byte	0x04, 0x37
        /*0002*/ 	.short	(.L_475 - .L_474)
.L_474:
        /*0004*/ 	.word	0x00000082


	//----- nvinfo : EIATTR_KPARAM_INFO
	.align		4
.L_475:
        /*0008*/ 	.byte	0x04, 0x17
        /*000a*/ 	.short	(.L_477 - .L_476)
.L_476:
        /*000c*/ 	.word	0x00000000
        /*0010*/ 	.short	0x0005
        /*0012*/ 	.short	0x0020
        /*0014*/ 	.byte	0x00, 0xf5, 0x21, 0x00


	//----- nvinfo : EIATTR_KPARAM_INFO
	.align		4
.L_477:
        /*0018*/ 	.byte	0x04, 0x17
        /*001a*/ 	.short	(.L_479 - .L_478)
.L_478:
        /*001c*/ 	.word	0x00000000
        /*0020*/ 	.short	0x0004
        /*0022*/ 	.short	0x0018
        /*0024*/ 	.byte	0x00, 0xf5, 0x21, 0x00


	//----- nvinfo : EIATTR_KPARAM_INFO
	.align		4
.L_479:
        /*0028*/ 	.byte	0x04, 0x17
        /*002a*/ 	.short	(.L_481 - .L_480)
.L_480:
        /*002c*/ 	.word	0x00000000
        /*0030*/ 	.short	0x0003
        /*0032*/ 	.short	0x0010
        /*0034*/ 	.byte	0x00, 0xf5, 0x21, 0x00


	//----- nvinfo : EIATTR_KPARAM_INFO
	.align		4
.L_481:
        /*0038*/ 	.byte	0x04, 0x17
        /*003a*/ 	.short	(.L_483 - .L_482)
.L_482:
        /*003c*/ 	.word	0x00000000
        /*0040*/ 	.short	0x0002
        /*0042*/ 	.short	0x000c
        /*0044*/ 	.byte	0x00, 0xf0, 0x11, 0x00


	//----- nvinfo : EIATTR_KPARAM_INFO
	.align		4
.L_483:
        /*0048*/ 	.byte	0x04, 0x17
        /*004a*/ 	.short	(.L_485 - .L_484)
.L_484:
        /*004c*/ 	.word	0x00000000
        /*0050*/ 	.short	0x0001
        /*0052*/ 	.short	0x0008
        /*0054*/ 	.byte	0x00, 0xf0, 0x11, 0x00


	//----- nvinfo : EIATTR_KPARAM_INFO
	.align		4
.L_485:
        /*0058*/ 	.byte	0x04, 0x17
        /*005a*/ 	.short	(.L_487 - .L_486)
.L_486:
        /*005c*/ 	.word	0x00000000
        /*0060*/ 	.short	0x0000
        /*0062*/ 	.short	0x0000
        /*0064*/ 	.byte	0x00, 0xf5, 0x21, 0x00


	//----- nvinfo : EIATTR_SPARSE_MMA_MASK
	.align		4
.L_487:
        /*0068*/ 	.byte	0x03, 0x50
        /*006a*/ 	.short	0x0000


	//----- nvinfo : EIATTR_MAXREG_COUNT
	.align		4
        /*006c*/ 	.byte	0x03, 0x1b
        /*006e*/ 	.short	0x00ff


	//----- nvinfo : EIATTR_NUM_BARRIERS
	.align		4
        /*0070*/ 	.byte	0x02, 0x4c
        /*0072*/ 	.byte	0x01
	.zero		1


	//----- nvinfo : EIATTR_MERCURY_ISA_VERSION
	.align		4
        /*0074*/ 	.byte	0x03, 0x5f
        /*0076*/ 	.short	0x0101


	//----- nvinfo : EIATTR_INT_WARP_WIDE_INSTR_OFFSETS
	.align		4
        /*0078*/ 	.byte	0x04, 0x31
        /*007a*/ 	.short	(.L_489 - .L_488)


	//   ....[0]....
.L_488:
        /*007c*/ 	.word	0x00000f60


	//   ....[1]....
        /*0080*/ 	.word	0x00001030


	//----- nvinfo : EIATTR_VRC_CTA_INIT_COUNT
	.align		4
.L_489:
        /*0084*/ 	.byte	0x02, 0x4a
	.zero		1
	.zero		1


	//----- nvinfo : EIATTR_EXIT_INSTR_OFFSETS
	.align		4
        /*0088*/ 	.byte	0x04, 0x1c
        /*008a*/ 	.short	(.L_491 - .L_490)


	//   ....[0]....
.L_490:
        /*008c*/ 	.word	0x00001110


	//   ....[1]....
        /*0090*/ 	.word	0x00001950


	//----- nvinfo : EIATTR_CRS_STACK_SIZE
	.align		4
.L_491:
        /*0094*/ 	.byte	0x04, 0x1e
        /*0096*/ 	.short	(.L_493 - .L_492)
.L_492:
        /*0098*/ 	.word	0x00000000


	//----- nvinfo : EIATTR_CBANK_PARAM_SIZE
	.align		4
.L_493:
        /*009c*/ 	.byte	0x03, 0x19
        /*009e*/ 	.short	0x0028


	//----- nvinfo : EIATTR_PARAM_CBANK
	.align		4
        /*00a0*/ 	.byte	0x04, 0x0a
        /*00a2*/ 	.short	(.L_495 - .L_494)
	.align		4
.L_494:
        /*00a4*/ 	.word	index@(.nv.constant0._Z13biasAdd_bpropIN3c104HalfELi4EEvPT_iiPVfPiS3_)
        /*00a8*/ 	.short	0x0380
        /*00aa*/ 	.short	0x0028


	//----- nvinfo : EIATTR_SW_WAR
	.align		4
.L_495:
        /*00ac*/ 	.byte	0x04, 0x36
        /*00ae*/ 	.short	(.L_497 - .L_496)
.L_496:
        /*00b0*/ 	.word	0x00000008
.L_497:


//--------------------- .nv.info._Z10Relu_fpropIN3c104HalfEEvPT_jj --------------------------
	.section	.nv.info._Z10Relu_fpropIN3c104HalfEEvPT_jj,"",@"SHT_CUDA_INFO"
	.sectionflags	@""
	.align	4


	//----- nvinfo : EIATTR_CUDA_API_VERSION
	.align		4
        /*0000*/ 	.byte	0x04, 0x37
        /*0002*/ 	.short	(.L_499 - .L_498)
.L_498:
        /*0004*/ 	.word	0x00000082


	//----- nvinfo : EIATTR_KPARAM_INFO
	.align		4
.L_499:
        /*0008*/ 	.byte	0x04, 0x17
        /*000a*/ 	.short	(.L_501 - .L_500)
.L_500:
        /*000c*/ 	.word	0x00000000
        /*0010*/ 	.short	0x0002
        /*0012*/ 	.short	0x000c
        /*0014*/ 	.byte	0x00, 0xf0, 0x11, 0x00


	//----- nvinfo : EIATTR_KPARAM_INFO
	.align		4
.L_501:
        /*0018*/ 	.byte	0x04, 0x17
        /*001a*/ 	.short	(.L_503 - .L_502)
.L_502:
        /*001c*/ 	.word	0x00000000
        /*0020*/ 	.short	0x0001
        /*0022*/ 	.short	0x0008
        /*0024*/ 	.byte	0x00, 0xf0, 0x11, 0x00


	//----- nvinfo : EIATTR_KPARAM_INFO
	.align		4
.L_503:
        /*0028*/ 	.byte	0x04, 0x17
        /*002a*/ 	.short	(.L_505 - .L_504)
.L_504:
        /*002c*/ 	.word	0x00000000
        /*0030*/ 	.short	0x0000
        /*0032*/ 	.short	0x0000
        /*0034*/ 	.byte	0x00, 0xf5, 0x21, 0x00


	//----- nvinfo : EIATTR_SPARSE_MMA_MASK
	.align		4
.L_505:
        /*0038*/ 	.byte	0x03, 0x50
        /*003a*/ 	.short	0x0000


	//----- nvinfo : EIATTR_MAXREG_COUNT
	.align		4
        /*003c*/ 	.byte	0x03, 0x1b
        /*003e*/ 	.short	0x00ff


	//----- nvinfo : EIATTR_MERCURY_ISA_VERSION
	.align		4
        /*0040*/ 	.byte	0x03, 0x5f
        /*0042*/ 	.short	0x0101


	//----- nvinfo : EIATTR_VRC_CTA_INIT_COUNT
	.align		4
        /*0044*/ 	.byte	0x02, 0x4a
	.zero		1
	.zero		1


	//----- nvinfo : EIATTR_EXIT_INSTR_OFFSETS
	.align		4
        /*0048*/ 	.byte	0x04, 0x1c
        /*004a*/ 	.short	(.L_507 - .L_506)


	//   ....[0]....
.L_506:
        /*004c*/ 	.word	0x00000100


	//   ....[1]....
        /*0050*/ 	.word	0x000002d0


	//   ....[2]....
        /*0054*/ 	.word	0x00000350


	//   ....[3]....
        /*0058*/ 	.word	0x000005b0


	//----- nvinfo : EIATTR_CRS_STACK_SIZE
	.align		4
.L_507:
        /*005c*/ 	.byte	0x04, 0x1e
        /*005e*/ 	.short	(.L_509 - .L_508)
.L_508:
        /*0060*/ 	.word	0x00000000


	//----- nvinfo : EIATTR_CBANK_PARAM_SIZE
	.align		4
.L_509:
        /*0064*/ 	.byte	0x03, 0x19
        /*0066*/ 	.short	0x0010


	//----- nvinfo : EIATTR_PARAM_CBANK
	.align		4
        /*0068*/ 	.byte	0x04, 0x0a
        /*006a*/ 	.short	(.L_511 - .L_510)
	.align		4
.L_510:
        /*006c*/ 	.word	index@(.nv.constant0._Z10Relu_fpropIN3c104HalfEEvPT_jj)
        /*0070*/ 	.short	0x0380
        /*0072*/ 	.short	0x0010


	//----- nvinfo : EIATTR_SW_WAR
	.align		4
.L_511:
        /*0074*/ 	.byte	0x04, 0x36
        /*0076*/ 	.short	(.L_513 - .L_512)
.L_512:
        /*0078*/ 	.word	0x00000008
.L_513:


//--------------------- .nv.info._Z13Sigmoid_fpropIN3c104HalfEEvPT_jj --------------------------
	.section	.nv.info._Z13Sigmoid_fpropIN3c104HalfEEvPT_jj,"",@"SHT_CUDA_INFO"
	.sectionflags	@""
	.align	4


	//----- nvinfo : EIATTR_CUDA_API_VERSION
	.align		4
        /*0000*/ 	.byte	0x04, 0x37
        /*0002*/ 	.short	(.L_515 - .L_514)
.L_514:
        /*0004*/ 	.word	0x00000082


	//----- nvinfo : EIATTR_KPARAM_INFO
	.align		4
.L_515:
        /*0008*/ 	.byte	0x04, 0x17
        /*000a*/ 	.short	(.L_517 - .L_516)
.L_516:
        /*000c*/ 	.word	0x00000000
        /*0010*/ 	.short	0x0002
        /*0012*/ 	.short	0x000c
        /*0014*/ 	.byte	0x00, 0xf0, 0x11, 0x00


	//----- nvinfo : EIATTR_KPARAM_INFO
	.align		4
.L_517:
        /*0018*/ 	.byte	0x04, 0x17
        /*001a*/ 	.short	(.L_519 - .L_518)
.L_518:
        /*001c*/ 	.word	0x00000000
        /*0020*/ 	.short	0x0001
        /*0022*/ 	.short	0x0008
        /*0024*/ 	.byte	0x00, 0xf0, 0x11, 0x00


	//----- nvinfo : EIATTR_KPARAM_INFO
	.align		4
.L_519:
        /*0028*/ 	.byte	0x04, 0x17
        /*002a*/ 	.short	(.L_521 - .L_520)
.L_520:
        /*002c*/ 	.word	0x00000000
        /*0030*/ 	.short	0x0000
        /*0032*/ 	.short	0x0000
        /*0034*/ 	.byte	0x00, 0xf5, 0x21, 0x00


	//----- nvinfo : EIATTR_SPARSE_MMA_MASK
	.align		4
.L_521:
        /*0038*/ 	.byte	0x03, 0x50
        /*003a*/ 	.short	0x0000


	//----- nvinfo : EIATTR_MAXREG_COUNT
	.align		4
        /*003c*/ 	.byte	0x03, 0x1b
        /*003e*/ 	.short	0x00ff


	//----- nvinfo : EIATTR_MERCURY_ISA_VERSION
	.align		4
        /*0040*/ 	.byte	0x03, 0x5f
        /*0042*/ 	.short	0x0101


	//----- nvinfo : EIATTR_VRC_CTA_INIT_COUNT
	.align		4
        /*0044*/ 	.byte	0x02, 0x4a
	.zero		1
	.zero		1


	//----- nvinfo : EIATTR_EXIT_INSTR_OFFSETS
	.align		4
        /*0048*/ 	.byte	0x04, 0x1c
        /*004a*/ 	.short	(.L_523 - .L_522)


	//   ....[0]....
.L_522:
        /*004c*/ 	.word	0x00000100


	//   ....[1]....
        /*0050*/ 	.word	0x00000390


	//   ....[2]....
        /*0054*/ 	.word	0x00000410


	//   ....[3]....
        /*0058*/ 	.word	0x00000750


	//----- nvinfo : EIATTR_CRS_STACK_SIZE
	.align		4
.L_523:
        /*005c*/ 	.byte	0x04, 0x1e
        /*005e*/ 	.short	(.L_525 - .L_524)
.L_524:
        /*0060*/ 	.word	0x00000000


	//----- nvinfo : EIATTR_CBANK_PARAM_SIZE
	.align		4
.L_525:
        /*0064*/ 	.byte	0x03, 0x19
        /*0066*/ 	.short	0x0010


	//----- nvinfo : EIATTR_PARAM_CBANK
	.align		4
        /*0068*/ 	.byte	0x04, 0x0a
        /*006a*/ 	.short	(.L_527 - .L_526)
	.align		4
.L_526:
        /*006c*/ 	.word	index@(.nv.constant0._Z13Sigmoid_fpropIN3c104HalfEEvPT_jj)
        /*0070*/ 	.short	0x0380
        /*0072*/ 	.short	0x0010


	//----- nvinfo : EIATTR_SW_WAR
	.align		4
.L_527:
        /*0074*/ 	.byte	0x04, 0x36
        /*0076*/ 	.short	(.L_529 - .L_528)
.L_528:
        /*0078*/ 	.word	0x00000008
.L_529:


//--------------------- .nv.info._Z17biasAddRelu_fpropIN3c104HalfEEvPT_S3_jj --------------------------
	.section	.nv.info._Z17biasAddRelu_fpropIN3c104HalfEEvPT_S3_jj,"",@"SHT_CUDA_INFO"
	.sectionflags	@""
	.align	4


	//----- nvinfo : EIATTR_CUDA_API_VERSION
	.align		4
        /*0000*/ 	.byte	0x04, 0x37
        /*0002*/ 	.short	(.L_531 - .L_530)
.L_530:
        /*0004*/ 	.word	0x00000082


	//----- nvinfo : EIATTR_KPARAM_INFO
	.align		4
.L_531:
        /*0008*/ 	.byte	0x04, 0x17
        /*000a*/ 	.short	(.L_533 - .L_532)
.L_532:
        /*000c*/ 	.word	0x00000000
        /*0010*/ 	.short	0x0003
        /*0012*/ 	.short	0x0014
        /*0014*/ 	.byte	0x00, 0xf0, 0x11, 0x00


	//----- nvinfo : EIATTR_KPARAM_INFO
	.align		4
.L_533:
        /*0018*/ 	.byte	0x04, 0x17
        /*001a*/ 	.short	(.L_535 - .L_534)
.L_534:
        /*001c*/ 	.word	0x00000000
        /*0020*/ 	.short	0x0002
        /*0022*/ 	.short	0x0010
        /*0024*/ 	.byte	0x00, 0xf0, 0x11, 0x00


	//----- nvinfo : EIATTR_KPARAM_INFO
	.align		4
.L_535:
        /*0028*/ 	.byte	0x04, 0x17
        /*002a*/ 	.short	(.L_537 - .L_536)
.L_536:
        /*002c*/ 	.word	0x00000000
        /*0030*/ 	.short	0x0001
        /*0032*/ 	.short	0x0008
        /*0034*/ 	.byte	0x00, 0xf5, 0x21, 0x00


	//----- nvinfo : EIATTR_KPARAM_INFO
	.align		4
.L_537:
        /*0038*/ 	.byte	0x04, 0x17
        /*003a*/ 	.short	(.L_539 - .L_538)
.L_538:
        /*003c*/ 	.word	0x00000000
        /*0040*/ 	.short	0x0000
        /*0042*/ 	.short	0x0000
        /*0044*/ 	.byte	0x00, 0xf5, 0x21, 0x00


	//----- nvinfo : EIATTR_SPARSE_MMA_MASK
	.align		4
.L_539:
        /*0048*/ 	.byte	0x03, 0x50
        /*004a*/ 	.short	0x0000


	//----- nvinfo : EIATTR_MAXREG_COUNT
	.align		4
        /*004c*/ 	.byte	0x03, 0x1b
        /*004e*/ 	.short	0x00ff


	//----- nvinfo : EIATTR_MERCURY_ISA_VERSION
	.align		4
        /*0050*/ 	.byte	0x03, 0x5f
        /*0052*/ 	.short	0x0101


	//----- nvinfo : EIATTR_VRC_CTA_INIT_COUNT
	.align		4
        /*0054*/ 	.byte	0x02, 0x4a
	.zero		1
	.zero		1


	//----- nvinfo : EIATTR_EXIT_INSTR_OFFSETS
	.align		4
        /*0058*/ 	.byte	0x04, 0x1c
        /*005a*/ 	.short	(.L_541 - .L_540)


	//   ....[0]....
.L_540:
        /*005c*/ 	.word	0x00000120


	//   ....[1]....
        /*0060*/ 	.word	0x000004f0


	//   ....[2]....
        /*0064*/ 	.word	0x00000570


	//   ....[3]....
        /*0068*/ 	.word	0x00000a10


	//----- nvinfo : EIATTR_CRS_STACK_SIZE
	.align		4
.L_541:
        /*006c*/ 	.byte	0x04, 0x1e
        /*006e*/ 	.short	(.L_543 - .L_542)
.L_542:
        /*0070*/ 	.word	0x00000000


	//----- nvinfo : EIATTR_CBANK_PARAM_SIZE
	.align		4
.L_543:
        /*0074*/ 	.byte	0x03, 0x19
        /*0076*/ 	.short	0x0018


	//----- nvinfo : EIATTR_PARAM_CBANK
	.align		4
        /*0078*/ 	.byte	0x04, 0x0a
        /*007a*/ 	.short	(.L_545 - .L_544)
	.align		4
.L_544:
        /*007c*/ 	.word	index@(.nv.constant0._Z17biasAddRelu_fpropIN3c104HalfEEvPT_S3_jj)
        /*0080*/ 	.short	0x0380
        /*0082*/ 	.short	0x0018


	//----- nvinfo : EIATTR_SW_WAR
	.align		4
.L_545:
        /*0084*/ 	.byte	0x04, 0x36
        /*0086*/ 	.short	(.L_547 - .L_546)
.L_546:
        /*0088*/ 	.word	0x00000008
.L_547:


//--------------------- .nv.info._Z13biasAdd_fpropIN3c104HalfEEvPT_S3_jj --------------------------
	.section	.nv.info._Z13biasAdd_fpropIN3c104HalfEEvPT_S3_jj,"",@"SHT_CUDA_INFO"
	.sectionflags	@""
	.align	4


	//----- nvinfo : EIATTR_CUDA_API_VERSION
	.align		4
        /*0000*/ 	.byte	0x04, 0x37
        /*0002*/ 	.short	(.L_549 - .L_548)
.L_548:
        /*0004*/ 	.word	0x00000082


	//----- nvinfo : EIATTR_KPARAM_INFO
	.align		4
.L_549:
        /*0008*/ 	.byte	0x04, 0x17
        /*000a*/ 	.short	(.L_551 - .L_550)
.L_550:
        /*000c*/ 	.word	0x00000000
        /*0010*/ 	.short	0x0003
        /*0012*/ 	.short	0x0014
        /*0014*/ 	.byte	0x00, 0xf0, 0x11, 0x00


	//----- nvinfo : EIATTR_KPARAM_INFO
	.align		4
.L_551:
        /*0018*/ 	.byte	0x04, 0x17
        /*001a*/ 	.short	(.L_553 - .L_552)
.L_552:
        /*001c*/ 	.word	0x00000000
        /*0020*/ 	.short	0x0002
        /*0022*/ 	.short	0x0010
        /*0024*/ 	.byte	0x00, 0xf0, 0x11, 0x00


	//----- nvinfo : EIATTR_KPARAM_INFO
	.align		4
.L_553:
        /*0028*/ 	.byte	0x04, 0x17
        /*002a*/ 	.short	(.L_555 - .L_554)
.L_554:
        /*002c*/ 	.word	0x00000000
        /*0030*/ 	.short	0x0001
        /*0032*/ 	.short	0x0008
        /*0034*/ 	.byte	0x00, 0xf5, 0x21, 0x00


	//----- nvinfo : EIATTR_KPARAM_INFO
	.align		4
.L_555:
        /*0038*/ 	.byte	0x04, 0x17
        /*003a*/ 	.short	(.L_557 - .L_556)
.L_556:
        /*003c*/ 	.word	0x00000000
        /*0040*/ 	.short	0x0000
        /*0042*/ 	.short	0x0000
        /*0044*/ 	.byte	0x00, 0xf5, 0x21, 0x00


	//----- nvinfo : EIATTR_SPARSE_MMA_MASK
	.align		4
.L_557:
        /*0048*/ 	.byte	0x03, 0x50
        /*004a*/ 	.short	0x0000


	//----- nvinfo : EIATTR_MAXREG_COUNT
	.align		4
        /*004c*/ 	.byte	0x03, 0x1b
        /*004e*/ 	.short	0x00ff


	//----- nvinfo : EIATTR_MERCURY_ISA_VERSION
	.align		4
        /*0050*/ 	.byte	0x03, 0x5f
        /*0052*/ 	.short	0x0101


	//----- nvinfo : EIATTR_VRC_CTA_INIT_COUNT
	.align		4
        /*0054*/ 	.byte	0x02, 0x4a
	.zero		1
	.zero		1


	//----- nvinfo : EIATTR_EXIT_INSTR_OFFSETS
	.align		4
        /*0058*/ 	.byte	0x04, 0x1c
        /*005a*/ 	.short	(.L_559 - .L_558)


	//   ....[0]....
.L_558:
        /*005c*/ 	.word	0x00000120


	//   ....[1]....
        /*0060*/ 	.word	0x000004b0


	//   ....[2]....
        /*0064*/ 	.word	0x00000530


	//   ....[3]....
        /*0068*/ 	.word	0x00000990


	//----- nvinfo : EIATTR_CRS_STACK_SIZE
	.align		4
.L_559:
        /*006c*/ 	.byte	0x04, 0x1e
        /*006e*/ 	.short	(.L_561 - .L_560)
.L_560:
        /*0070*/ 	.word	0x00000000


	//----- nvinfo : EIATTR_CBANK_PARAM_SIZE
	.align		4
.L_561:
        /*0074*/ 	.byte	0x03, 0x19
        /*0076*/ 	.short	0x0018


	//----- nvinfo : EIATTR_PARAM_CBANK
	.align		4
        /*0078*/ 	.byte	0x04, 0x0a
        /*007a*/ 	.short	(.L_563 - .L_562)
	.align		4
.L_562:
        /*007c*/ 	.word	index@(.nv.constant0._Z13biasAdd_fpropIN3c104HalfEEvPT_S3_jj)
        /*0080*/ 	.short	0x0380
        /*0082*/ 	.short	0x0018


	//----- nvinfo : EIATTR_SW_WAR
	.align		4
.L_563:
        /*0084*/ 	.byte	0x04, 0x36
        /*0086*/ 	.short	(.L_565 - .L_564)
.L_564:
        /*0088*/ 	.word	0x00000008
.L_565:


//--------------------- .nv.info._Z10Relu_bpropIfEvPT_S1_jjS1_ --------------------------
	.section	.nv.info._Z10Relu_bpropIfEvPT_S1_jjS1_,"",@"SHT_CUDA_INFO"
	.sectionflags	@""
	.align	4


	//----- nvinfo : EIATTR_CUDA_API_VERSION
	.align		4
        /*0000*/ 	.byte	0x04, 0x37
        /*0002*/ 	.short	(.L_567 - .L_566)
.L_566:
        /*0004*/ 	.word	0x00000082


	//----- nvinfo : EIATTR_KPARAM_INFO
	.align		4
.L_567:
        /*0008*/ 	.byte	0x04, 0x17
        /*000a*/ 	.short	(.L_569 - .L_568)
.L_568:
        /*000c*/ 	.word	0x00000000
        /*0010*/ 	.short	0x0004
        /*0012*/ 	.short	0x0018
        /*0014*/ 	.byte	0x00, 0xf5, 0x21, 0x00


	//----- nvinfo : EIATTR_KPARAM_INFO
	.align		4
.L_569:
        /*0018*/ 	.byte	0x04, 0x17
        /*001a*/ 	.short	(.L_571 - .L_570)
.L_570:
        /*001c*/ 	.word	0x00000000
        /*0020*/ 	.short	0x0003
        /*0022*/ 	.short	0x0014
        /*0024*/ 	.byte	0x00, 0xf0, 0x11, 0x00


	//----- nvinfo : EIATTR_KPARAM_INFO
	.align		4
.L_571:
        /*0028*/ 	.byte	0x04, 0x17
        /*002a*/ 	.short	(.L_573 - .L_572)
.L_572:
        /*002c*/ 	.word	0x00000000
        /*0030*/ 	.short	0x0002
        /*0032*/ 	.short	0x0010
        /*0034*/ 	.byte	0x00, 0xf0, 0x11, 0x00


	//----- nvinfo : EIATTR_KPARAM_INFO
	.align		4
.L_573:
        /*0038*/ 	.byte	0x04, 0x17
        /*003a*/ 	.short	(.L_575 - .L_574)
.L_574:
        /*003c*/ 	.word	0x00000000
        /*0040*/ 	.short	0x0001
        /*0042*/ 	.short	0x0008
        /*0044*/ 	.byte	0x00, 0xf5, 0x21, 0x00


	//----- nvinfo : EIATTR_KPARAM_INFO
	.align		4
.L_575:
        /*0048*/ 	.byte	0x04, 0x17
        /*004a*/ 	.short	(.L_577 - .L_576)
.L_576:
        /*004c*/ 	.word	0x00000000
        /*0050*/ 	.short	0x0000
        /*0052*/ 	.short	0x0000
        /*0054*/ 	.byte	0x00, 0xf5, 0x21, 0x00


	//----- nvinfo : EIATTR_SPARSE_MMA_MASK
	.align		4
.L_577:
        /*0058*/ 	.byte	0x03, 0x50
        /*005a*/ 	.short	0x0000


	//----- nvinfo : EIATTR_MAXREG_COUNT
	.align		4
        /*005c*/ 	.byte	0x03, 0x1b
        /*005e*/ 	.short	0x00ff


	//----- nvinfo : EIATTR_MERCURY_ISA_VERSION
	.align		4
        /*0060*/ 	.byte	0x03, 0x5f
        /*0062*/ 	.short	0x0101


	//----- nvinfo : EIATTR_VRC_CTA_INIT_COUNT
	.align		4
        /*0064*/ 	.byte	0x02, 0x4a
	.zero		1
	.zero		1


	//----- nvinfo : EIATTR_EXIT_INSTR_OFFSETS
	.align		4
        /*0068*/ 	.byte	0x04, 0x1c
        /*006a*/ 	.short	(.L_579 - .L_578)


	//   ....[0]....
.L_578:
        /*006c*/ 	.word	0x00000130


	//   ....[1]....
        /*0070*/ 	.word	0x000002b0


	//   ....[2]....
        /*0074*/ 	.word	0x00000330


	//   ....[3]....
        /*0078*/ 	.word	0x000006c0


	//----- nvinfo : EIATTR_CRS_STACK_SIZE
	.align		4
.L_579:
        /*007c*/ 	.byte	0x04, 0x1e
        /*007e*/ 	.short	(.L_581 - .L_580)
.L_580:
        /*0080*/ 	.word	0x00000000


	//----- nvinfo : EIATTR_CBANK_PARAM_SIZE
	.align		4
.L_581:
        /*0084*/ 	.byte	0x03, 0x19
        /*0086*/ 	.short	0x0020


	//----- nvinfo : EIATTR_PARAM_CBANK
	.align		4
        /*0088*/ 	.byte	0x04, 0x0a
        /*008a*/ 	.short	(.L_583 - .L_582)
	.align		4
.L_582:
        /*008c*/ 	.word	index@(.nv.constant0._Z10Relu_bpropIfEvPT_S1_jjS1_)
        /*0090*/ 	.short	0x0380
        /*0092*/ 	.short	0x0020


	//----- nvinfo : EIATTR_SW_WAR
	.align		4
.L_583:
        /*0094*/ 	.byte	0x04, 0x36
        /*0096*/ 	.short	(.L_585 - .L_584)
.L_584:
        /*0098*/ 	.word	0x00000008
.L_585:


//--------------------- .nv.info._Z13Sigmoid_bpropIfEvPT_S1_jjS1_ --------------------------
	.section	.nv.info._Z13Sigmoid_bpropIfEvPT_S1_jjS1_,"",@"SHT_CUDA_INFO"
	.sectionflags	@""
	.align	4


	//----- nvinfo : EIATTR_CUDA_API_VERSION
	.align		4
        /*0000*/ 	.byte	0x04, 0x37
        /*0002*/ 	.short	(.L_587 - .L_586)
.L_586:
        /*0004*/ 	.word	0x00000082


	//----- nvinfo : EIATTR_KPARAM_INFO
	.align		4
.L_587:
        /*0008*/ 	.byte	0x04, 0x17
        /*000a*/ 	.short	(.L_589 - .L_588)
.L_588:
        /*000c*/ 	.word	0x00000000
        /*0010*/ 	.short	0x0004
        /*0012*/ 	.short	0x0018
        /*0014*/ 	.byte	0x00, 0xf5, 0x21, 0x00


	//----- nvinfo : EIATTR_KPARAM_INFO
	.align		4
.L_589:
        /*0018*/ 	.byte	0x04, 0x17
        /*001a*/ 	.short	(.L_591 - .L_590)
.L_590:
        /*001c*/ 	.word	0x00000000
        /*0020*/ 	.short	0x0003
        /*0022*/ 	.short	0x0014
        /*0024*/ 	.byte	0x00, 0xf0, 0x11, 0x00


	//----- nvinfo : EIATTR_KPARAM_INFO
	.align		4
.L_591:
        /*0028*/ 	.byte	0x04, 0x17
        /*002a*/ 	.short	(.L_593 - .L_592)
.L_592:
        /*002c*/ 	.word	0x00000000
        /*0030*/ 	.short	0x0002
        /*0032*/ 	.short	0x0010
        /*0034*/ 	.byte	0x00, 0xf0, 0x11, 0x00


	//----- nvinfo : EIATTR_KPARAM_INFO
	.align		4
.L_593:
        /*0038*/ 	.byte	0x04, 0x17
        /*003a*/ 	.short	(.L_595 - .L_594)
.L_594:
        /*003c*/ 	.word	0x00000000
        /*0040*/ 	.short	0x0001
        /*0042*/ 	.short	0x0008
        /*0044*/ 	.byte	0x00, 0xf5, 0x21, 0x00


	//----- nvinfo : EIATTR_KPARAM_INFO
	.align		4
.L_595:
        /*0048*/ 	.byte	0x04, 0x17
        /*004a*/ 	.short	(.L_597 - .L_596)
.L_596:
        /*004c*/ 	.word	0x00000000
        /*0050*/ 	.short	0x0000
        /*0052*/ 	.short	0x0000
        /*0054*/ 	.byte	0x00, 0xf5, 0x21, 0x00


	//----- nvinfo : EIATTR_SPARSE_MMA_MASK
	.align		4
.L_597:
        /*0058*/ 	.byte	0x03, 0x50
        /*005a*/ 	.short	0x0000


	//----- nvinfo : EIATTR_MAXREG_COUNT
	.align		4
        /*005c*/ 	.byte	0x03, 0x1b
        /*005e*/ 	.short	0x00ff


	//----- nvinfo : EIATTR_MERCURY_ISA_VERSION
	.align		4
        /*0060*/ 	.byte	0x03, 0x5f
        /*0062*/ 	.short	0x0101


	//----- nvinfo : EIATTR_VRC_CTA_INIT_COUNT
	.align		4
        /*0064*/ 	.byte	0x02, 0x4a
	.zero		1
	.zero		1


	//----- nvinfo : EIATTR_EXIT_INSTR_OFFSETS
	.align		4
        /*0068*/ 	.byte	0x04, 0x1c
        /*006a*/ 	.short	(.L_599 - .L_598)


	//   ....[0]....
.L_598:
        /*006c*/ 	.word	0x00000130


	//   ....[1]....
        /*0070*/ 	.word	0x000002f0


	//   ....[2]....
        /*0074*/ 	.word	0x00000370


	//   ....[3]....
        /*0078*/ 	.word	0x00000740


	//----- nvinfo : EIATTR_CRS_STACK_SIZE
	.align		4
.L_599:
        /*007c*/ 	.byte	0x04, 0x1e
        /*007e*/ 	.short	(.L_601 - .L_600)
.L_600:
        /*0080*/ 	.word	0x00000000


	//----- nvinfo : EIATTR_CBANK_PARAM_SIZE
	.align		4
.L_601:
        /*0084*/ 	.byte	0x03, 0x19
        /*0086*/ 	.short	0x0020


	//----- nvinfo : EIATTR_PARAM_CBANK
	.align		4
        /*0088*/ 	.byte	0x04, 0x0a
        /*008a*/ 	.short	(.L_603 - .L_602)
	.align		4
.L_602:
        /*008c*/ 	.word	index@(.nv.constant0._Z13Sigmoid_bpropIfEvPT_S1_jjS1_)
        /*0090*/ 	.short	0x0380
        /*0092*/ 	.short	0x0020


	//----- nvinfo : EIATTR_SW_WAR
	.align		4
.L_603:
        /*0094*/ 	.byte	0x04, 0x36
        /*0096*/ 	.short	(.L_605 - .L_604)
.L_604:
        /*0098*/ 	.word	0x00000008
.L_605:


//--------------------- .nv.info._Z17biasAddRelu_bpropIfLi4EEvPT_S1_iiS1_PVfPiS1_ --------------------------
	.section	.nv.info._Z17biasAddRelu_bpropIfLi4EEvPT_S1_iiS1_PVfPiS1_,"",@"SHT_CUDA_INFO"
	.sectionflags	@""
	.align	4


	//----- nvinfo : EIATTR_CUDA_API_VERSION
	.align		4
        /*0000*/ 	.byte	0x04, 0x37
        /*0002*/ 	.short	(.L_607 - .L_606)
.L_606:
        /*0004*/ 	.word	0x00000082


	//----- nvinfo : EIATTR_KPARAM_INFO
	.align		4
.L_607:
        /*0008*/ 	.byte	0x04, 0x17
        /*000a*/ 	.short	(.L_609 - .L_608)
.L_608:
        /*000c*/ 	.word	0x00000000
        /*0010*/ 	.short	0x0007
        /*0012*/ 	.short	0x0030
        /*0014*/ 	.byte	0x00, 0xf5, 0x21, 0x00


	//----- nvinfo : EIATTR_KPARAM_INFO
	.align		4
.L_609:
        /*0018*/ 	.byte	0x04, 0x17
        /*001a*/ 	.short	(.L_611 - .L_610)
.L_610:
        /*001c*/ 	.word	0x00000000
        /*0020*/ 	.short	0x0006
        /*0022*/ 	.short	0x0028
        /*0024*/ 	.byte	0x00, 0xf5, 0x21, 0x00


	//----- nvinfo : EIATTR_KPARAM_INFO
	.align		4
.L_611:
        /*0028*/ 	.byte	0x04, 0x17
        /*002a*/ 	.short	(.L_613 - .L_612)
.L_612:
        /*002c*/ 	.word	0x00000000
        /*0030*/ 	.short	0x0005
        /*0032*/ 	.short	0x0020
        /*0034*/ 	.byte	0x00, 0xf5, 0x21, 0x00


	//----- nvinfo : EIATTR_KPARAM_INFO
	.align		4
.L_613:
        /*0038*/ 	.byte	0x04, 0x17
        /*003a*/ 	.short	(.L_615 - .L_614)
.L_614:
        /*003c*/ 	.word	0x00000000
        /*0040*/ 	.short	0x0004
        /*0042*/ 	.short	0x0018
        /*0044*/ 	.byte	0x00, 0xf5, 0x21, 0x00


	//----- nvinfo : EIATTR_KPARAM_INFO
	.align		4
.L_615:
        /*0048*/ 	.byte	0x04, 0x17
        /*004a*/ 	.short	(.L_617 - .L_616)
.L_616:
        /*004c*/ 	.word	0x00000000
        /*0050*/ 	.short	0x0003
        /*0052*/ 	.short	0x0014
        /*0054*/ 	.byte	0x00, 0xf0, 0x11, 0x00


	//----- nvinfo : EIATTR_KPARAM_INFO
	.align		4
.L_617:
        /*0058*/ 	.byte	0x04, 0x17
        /*005a*/ 	.short	(.L_619 - .L_618)
.L_618:
        /*005c*/ 	.word	0x00000000
        /*0060*/ 	.short	0x0002
        /*0062*/ 	.short	0x0010
        /*0064*/ 	.byte	0x00, 0xf0, 0x11, 0x00


	//----- nvinfo : EIATTR_KPARAM_INFO
	.align		4
.L_619:
        /*0068*/ 	.byte	0x04, 0x17
        /*006a*/ 	.short	(.L_621 - .L_620)
.L_620:
        /*006c*/ 	.word	0x00000000
        /*0070*/ 	.short	0x0001
        /*0072*/ 	.short	0x0008
        /*0074*/ 	.byte	0x00, 0xf5, 0x21, 0x00


	//----- nvinfo : EIATTR_KPARAM_INFO
	.align		4
.L_621:
        /*0078*/ 	.byte	0x04, 0x17
        /*007a*/ 	.short	(.L_623 - .L_622)
.L_622:
        /*007c*/ 	.word	0x00000000
        /*0080*/ 	.short	0x0000
        /*0082*/ 	.short	0x0000
        /*0084*/ 	.byte	0x00, 0xf5, 0x21, 0x00


	//----- nvinfo : EIATTR_SPARSE_MMA_MASK
	.align		4
.L_623:
        /*0088*/ 	.byte	0x03, 0x50
        /*008a*/ 	.short	0x0000


	//----- nvinfo : EIATTR_MAXREG_COUNT
	.align		4
        /*008c*/ 	.byte	0x03, 0x1b
        /*008e*/ 	.short	0x00ff


	//----- nvinfo : EIATTR_NUM_BARRIERS
	.align		4
        /*0090*/ 	.byte	0x02, 0x4c
        /*0092*/ 	.byte	0x01
	.zero		1


	//----- nvinfo : EIATTR_MERCURY_ISA_VERSION
	.align		4
        /*0094*/ 	.byte	0x03, 0x5f
        /*0096*/ 	.short	0x0101


	//----- nvinfo : EIATTR_INT_WARP_WIDE_INSTR_OFFSETS
	.align		4
        /*0098*/ 	.byte	0x04, 0x31
        /*009a*/ 	.short	(.L_625 - .L_624)


	//   ....[0]....
.L_624:
        /*009c*/ 	.word	0x000010d0


	//   ....[1]....
        /*00a0*/ 	.word	0x000011a0


	//----- nvinfo : EIATTR_VRC_CTA_INIT_COUNT
	.align		4
.L_625:
        /*00a4*/ 	.byte	0x02, 0x4a
	.zero		1
	.zero		1


	//----- nvinfo : EIATTR_EXIT_INSTR_OFFSETS
	.align		4
        /*00a8*/ 	.byte	0x04, 0x1c
        /*00aa*/ 	.short	(.L_627 - .L_626)


	//   ....[0]....
.L_626:
        /*00ac*/ 	.word	0x00001280


	//   ....[1]....
        /*00b0*/ 	.word	0x00001ab0


	//----- nvinfo : EIATTR_CRS_STACK_SIZE
	.align		4
.L_627:
        /*00b4*/ 	.byte	0x04, 0x1e
        /*00b6*/ 	.short	(.L_629 - .L_628)
.L_628:
        /*00b8*/ 	.word	0x00000000


	//----- nvinfo : EIATTR_CBANK_PARAM_SIZE
	.align		4
.L_629:
        /*00bc*/ 	.byte	0x03, 0x19
        /*00be*/ 	.short	0x0038


	//----- nvinfo : EIATTR_PARAM_CBANK
	.align		4
        /*00c0*/ 	.byte	0x04, 0x0a
        /*00c2*/ 	.short	(.L_631 - .L_630)
	.align		4
.L_630:
        /*00c4*/ 	.word	index@(.nv.constant0._Z17biasAddRelu_bpropIfLi4EEvPT_S1_iiS1_PVfPiS1_)
        /*00c8*/ 	.short	0x0380
        /*00ca*/ 	.short	0x0038


	//----- nvinfo : EIATTR_SW_WAR
	.align		4
.L_631:
        /*00cc*/ 	.byte	0x04, 0x36
        /*00ce*/ 	.short	(.L_633 - .L_632)
.L_632:
        /*00d0*/ 	.word	0x00000008
.L_633:


//--------------------- .nv.info._Z25biasAddRelu_bprop_alignedIfLi4EEvPT_S1_iiS1_PVfPiS1_ --------------------------
	.section	.nv.info._Z25biasAddRelu_bprop_alignedIfLi4EEvPT_S1_iiS1_PVfPiS1_,"",@"SHT_CUDA_INFO"
	.sectionflags	@""
	.align	4


	//----- nvinfo : EIATTR_CUDA_API_VERSION
	.align		4
        /*0000*/ 	.byte	0x04, 0x37
        /*0002*/ 	.short	(.L_635 - .L_634)
.L_634:
        /*0004*/ 	.word	0x00000082


	//----- nvinfo : EIATTR_KPARAM_INFO
	.align		4
.L_635:
        /*0008*/ 	.byte	0x04, 0x17
        /*000a*/ 	.short	(.L_637 - .L_636)
.L_636:
        /*000c*/ 	.word	0x00000000
        /*0010*/ 	.short	0x0007
        /*0012*/ 	.short	0x0030
        /*0014*/ 	.byte	0x00, 0xf5, 0x21, 0x00


	//----- nvinfo : EIATTR_KPARAM_INFO
	.align		4
.L_637:
        /*0018*/ 	.byte	0x04, 0x17
        /*001a*/ 	.short	(.L_639 - .L_638)
.L_638:
        /*001c*/ 	.word	0x00000000
        /*0020*/ 	.short	0x0006
        /*0022*/ 	.short	0x0028
        /*0024*/ 	.byte	0x00, 0xf5, 0x21, 0x00


	//----- nvinfo : EIATTR_KPARAM_INFO
	.align		4
.L_639:
        /*0028*/ 	.byte	0x04, 0x17
        /*002a*/ 	.short	(.L_641 - .L_640)
.L_640:
        /*002c*/ 	.word	0x00000000
        /*0030*/ 	.short	0x0005
        /*0032*/ 	.short	0x0020
        /*0034*/ 	.byte	0x00, 0xf5, 0x21, 0x00


	//----- nvinfo : EIATTR_KPARAM_INFO
	.align		4
.L_641:
        /*0038*/ 	.byte	0x04, 0x17
        /*003a*/ 	.short	(.L_643 - .L_642)
.L_642:
        /*003c*/ 	.word	0x00000000
        /*0040*/ 	.short	0x0004
        /*0042*/ 	.short	0x0018
        /*0044*/ 	.byte	0x00, 0xf5, 0x21, 0x00


	//----- nvinfo : EIATTR_KPARAM_INFO
	.align		4
.L_643:
        /*0048*/ 	.byte	0x04, 0x17
        /*004a*/ 	.short	(.L_645 - .L_644)
.L_644:
        /*004c*/ 	.word	0x00000000
        /*0050*/ 	.short	0x0003
        /*0052*/ 	.short	0x0014
        /*0054*/ 	.byte	0x00, 0xf0, 0x11, 0x00


	//----- nvinfo : EIATTR_KPARAM_INFO
	.align		4
.L_645:
        /*0058*/ 	.byte	0x04, 0x17
        /*005a*/ 	.short	(.L_647 - .L_646)
.L_646:
        /*005c*/ 	.word	0x00000000
        /*0060*/ 	.short	0x0002
        /*0062*/ 	.short	0x0010
        /*0064*/ 	.byte	0x00, 0xf0, 0x11, 0x00


	//----- nvinfo : EIATTR_KPARAM_INFO
	.align		4
.L_647:
        /*0068*/ 	.byte	0x04, 0x17
        /*006a*/ 	.short	(.L_649 - .L_648)
.L_648:
        /*006c*/ 	.word	0x00000000
        /*0070*/ 	.short	0x0001
        /*0072*/ 	.short	0x0008
        /*0074*/ 	.byte	0x00, 0xf5, 0x21, 0x00


	//----- nvinfo : EIATTR_KPARAM_INFO
	.align		4
.L_649:
        /*0078*/ 	.byte	0x04, 0x17
        /*007a*/ 	.short	(.L_651 - .L_650)
.L_650:
        /*007c*/ 	.word	0x00000000
        /*0080*/ 	.short	0x0000
        /*0082*/ 	.short	0x0000
        /*0084*/ 	.byte	0x00, 0xf5, 0x21, 0x00


	//----- nvinfo : EIATTR_SPARSE_MMA_MASK
	.align		4
.L_651:
        /*0088*/ 	.byte	0x03, 0x50
        /*008a*/ 	.short	0x0000


	//----- nvinfo : EIATTR_MAXREG_COUNT
	.align		4
        /*008c*/ 	.byte	0x03, 0x1b
        /*008e*/ 	.short	0x00ff


	//----- nvinfo : EIATTR_NUM_BARRIERS
	.align		4
        /*0090*/ 	.byte	0x02, 0x4c
        /*0092*/ 	.byte	0x01
	.zero		1


	//----- nvinfo : EIATTR_MERCURY_ISA_VERSION
	.align		4
        /*0094*/ 	.byte	0x03, 0x5f
        /*0096*/ 	.short	0x0101


	//----- nvinfo : EIATTR_INT_WARP_WIDE_INSTR_OFFSETS
	.align		4
        /*0098*/ 	.byte	0x04, 0x31
        /*009a*/ 	.short	(.L_653 - .L_652)


	//   ....[0]....
.L_652:
        /*009c*/ 	.word	0x000021f0


	//   ....[1]....
        /*00a0*/ 	.word	0x000022b0


	//----- nvinfo : EIATTR_VRC_CTA_INIT_COUNT
	.align		4
.L_653:
        /*00a4*/ 	.byte	0x02, 0x4a
	.zero		1
	.zero		1


	//----- nvinfo : EIATTR_EXIT_INSTR_OFFSETS
	.align		4
        /*00a8*/ 	.byte	0x04, 0x1c
        /*00aa*/ 	.short	(.L_655 - .L_654)


	//   ....[0]....
.L_654:
        /*00ac*/ 	.word	0x000020d0


	//   ....[1]....
        /*00b0*/ 	.word	0x00002360


	//   ....[2]....
        /*00b4*/ 	.word	0x00002860


	//----- nvinfo : EIATTR_CRS_STACK_SIZE
	.align		4
.L_655:
        /*00b8*/ 	.byte	0x04, 0x1e
        /*00ba*/ 	.short	(.L_657 - .L_656)
.L_656:
        /*00bc*/ 	.word	0x00000000


	//----- nvinfo : EIATTR_CBANK_PARAM_SIZE
	.align		4
.L_657:
        /*00c0*/ 	.byte	0x03, 0x19
        /*00c2*/ 	.short	0x0038


	//----- nvinfo : EIATTR_PARAM_CBANK
	.align		4
        /*00c4*/ 	.byte	0x04, 0x0a
        /*00c6*/ 	.short	(.L_659 - .L_658)
	.align		4
.L_658:
        /*00c8*/ 	.word	index@(.nv.constant0._Z25biasAddRelu_bprop_alignedIfLi4EEvPT_S1_iiS1_PVfPiS1_)
        /*00cc*/ 	.short	0x0380
        /*00ce*/ 	.short	0x0038


	//----- nvinfo : EIATTR_SW_WAR
	.align		4
.L_659:
        /*00d0*/ 	.byte	0x04, 0x36
        /*00d2*/ 	.short	(.L_661 - .L_660)
.L_660:
        /*00d4*/ 	.word	0x00000008
.L_661:


//--------------------- .nv.info._Z13biasAdd_bpropIfLi4EEvPT_iiPVfPiS1_ --------------------------
	.section	.nv.info._Z13biasAdd_bpropIfLi4EEvPT_iiPVfPiS1_,"",@"SHT_CUDA_INFO"
	.sectionflags	@""
	.align	4


	//----- nvinfo : EIATTR_CUDA_API_VERSION
	.align		4
        /*0000*/ 	.byte	0x04, 0x37
        /*0002*/ 	.short	(.L_663 - .L_662)
.L_662:
        /*0004*/ 	.word	0x00000082


	//----- nvinfo : EIATTR_KPARAM_INFO
	.align		4
.L_663:
        /*0008*/ 	.byte	0x04, 0x17
        /*000a*/ 	.short	(.L_665 - .L_664)
.L_664:
        /*000c*/ 	.word	0x00000000
        /*0010*/ 	.short	0x0005
        /*0012*/ 	.short	0x0020
        /*0014*/ 	.byte	0x00, 0xf5, 0x21, 0x00


	//----- nvinfo : EIATTR_KPARAM_INFO
	.align		4
.L_665:
        /*0018*/ 	.byte	0x04, 0x17
        /*001a*/ 	.short	(.L_667 - .L_666)
.L_666:
        /*001c*/ 	.word	0x00000000
        /*0020*/ 	.short	0x0004
        /*0022*/ 	.short	0x0018
        /*0024*/ 	.byte	0x00, 0xf5, 0x21, 0x00


	//----- nvinfo : EIATTR_KPARAM_INFO
	.align		4
.L_667:
        /*0028*/ 	.byte	0x04, 0x17
        /*002a*/ 	.short	(.L_669 - .L_668)
.L_668:
        /*002c*/ 	.word	0x00000000
        /*0030*/ 	.short	0x0003
        /*0032*/ 	.short	0x0010
        /*0034*/ 	.byte	0x00, 0xf5, 0x21, 0x00


	//----- nvinfo : EIATTR_KPARAM_INFO
	.align		4
.L_669:
        /*0038*/ 	.byte	0x04, 0x17
        /*003a*/ 	.short	(.L_671 - .L_670)
.L_670:
        /*003c*/ 	.word	0x00000000
        /*0040*/ 	.short	0x0002
        /*0042*/ 	.short	0x000c
        /*0044*/ 	.byte	0x00, 0xf0, 0x11, 0x00


	//----- nvinfo : EIATTR_KPARAM_INFO
	.align		4
.L_671:
        /*0048*/ 	.byte	0x04, 0x17
        /*004a*/ 	.short	(.L_673 - .L_672)
.L_672:
        /*004c*/ 	.word	0x00000000
        /*0050*/ 	.short	0x0001
        /*0052*/ 	.short	0x0008
        /*0054*/ 	.byte	0x00, 0xf0, 0x11, 0x00


	//----- nvinfo : EIATTR_KPARAM_INFO
	.align		4
.L_673:
        /*0058*/ 	.byte	0x04, 0x17
        /*005a*/ 	.short	(.L_675 - .L_674)
.L_674:
        /*005c*/ 	.word	0x00000000
        /*0060*/ 	.short	0x0000
        /*0062*/ 	.short	0x0000
        /*0064*/ 	.byte	0x00, 0xf5, 0x21, 0x00


	//----- nvinfo : EIATTR_SPARSE_MMA_MASK
	.align		4
.L_675:
        /*0068*/ 	.byte	0x03, 0x50
        /*006a*/ 	.short	0x0000


	//----- nvinfo : EIATTR_MAXREG_COUNT
	.align		4
        /*006c*/ 	.byte	0x03, 0x1b
        /*006e*/ 	.short	0x00ff


	//----- nvinfo : EIATTR_NUM_BARRIERS
	.align		4
        /*0070*/ 	.byte	0x02, 0x4c
        /*0072*/ 	.byte	0x01
	.zero		1


	//----- nvinfo : EIATTR_MERCURY_ISA_VERSION
	.align		4
        /*0074*/ 	.byte	0x03, 0x5f
        /*0076*/ 	.short	0x0101


	//----- nvinfo : EIATTR_INT_WARP_WIDE_INSTR_OFFSETS
	.align		4
        /*0078*/ 	.byte	0x04, 0x31
        /*007a*/ 	.short	(.L_677 - .L_676)


	//   ....[0]....
.L_676:
        /*007c*/ 	.word	0x00000f10


	//   ....[1]....
        /*0080*/ 	.word	0x00000fe0


	//----- nvinfo : EIATTR_VRC_CTA_INIT_COUNT
	.align		4
.L_677:
        /*0084*/ 	.byte	0x02, 0x4a
	.zero		1
	.zero		1


	//----- nvinfo : EIATTR_EXIT_INSTR_OFFSETS
	.align		4
        /*0088*/ 	.byte	0x04, 0x1c
        /*008a*/ 	.short	(.L_679 - .L_678)


	//   ....[0]....
.L_678:
        /*008c*/ 	.word	0x000010c0


	//   ....[1]....
        /*0090*/ 	.word	0x000018f0


	//----- nvinfo : EIATTR_CRS_STACK_SIZE
	.align		4
.L_679:
        /*0094*/ 	.byte	0x04, 0x1e
        /*0096*/ 	.short	(.L_681 - .L_680)
.L_680:
        /*0098*/ 	.word	0x00000000


	//----- nvinfo : EIATTR_CBANK_PARAM_SIZE
	.align		4
.L_681:
        /*009c*/ 	.byte	0x03, 0x19
        /*009e*/ 	.short	0x0028


	//----- nvinfo : EIATTR_PARAM_CBANK
	.align		4
        /*00a0*/ 	.byte	0x04, 0x0a
        /*00a2*/ 	.short	(.L_683 - .L_682)
	.align		4
.L_682:
        /*00a4*/ 	.word	index@(.nv.constant0._Z13biasAdd_bpropIfLi4EEvPT_iiPVfPiS1_)
        /*00a8*/ 	.short	0x0380
        /*00aa*/ 	.short	0x0028


	//----- nvinfo : EIATTR_SW_WAR
	.align		4
.L_683:
        /*00ac*/ 	.byte	0x04, 0x36
        /*00ae*/ 	.short	(.L_685 - .L_684)
.L_684:
        /*00b0*/ 	.word	0x00000008
.L_685:


//--------------------- .nv.info._Z10Relu_fpropIfEvPT_jj --------------------------
	.section	.nv.info._Z10Relu_fpropIfEvPT_jj,"",@"SHT_CUDA_INFO"
	.sectionflags	@""
	.align	4


	//----- nvinfo : EIATTR_CUDA_API_VERSION
	.align		4
        /*0000*/ 	.byte	0x04, 0x37
        /*0002*/ 	.short	(.L_687 - .L_686)
.L_686:
        /*0004*/ 	.word	0x00000082


	//----- nvinfo : EIATTR_KPARAM_INFO
	.align		4
.L_687:
        /*0008*/ 	.byte	0x04, 0x17
        /*000a*/ 	.short	(.L_689 - .L_688)
.L_688:
        /*000c*/ 	.word	0x00000000
        /*0010*/ 	.short	0x0002
        /*0012*/ 	.short	0x000c
        /*0014*/ 	.byte	0x00, 0xf0, 0x11, 0x00


	//----- nvinfo : EIATTR_KPARAM_INFO
	.align		4
.L_689:
        /*0018*/ 	.byte	0x04, 0x17
        /*001a*/ 	.short	(.L_691 - .L_690)
.L_690:
        /*001c*/ 	.word	0x00000000
        /*0020*/ 	.short	0x0001
        /*0022*/ 	.short	0x0008
        /*0024*/ 	.byte	0x00, 0xf0, 0x11, 0x00


	//----- nvinfo : EIATTR_KPARAM_INFO
	.align		4
.L_691:
        /*0028*/ 	.byte	0x04, 0x17
        /*002a*/ 	.short	(.L_693 - .L_692)
.L_692:
        /*002c*/ 	.word	0x00000000
        /*0030*/ 	.short	0x0000
        /*0032*/ 	.short	0x0000
        /*0034*/ 	.byte	0x00, 0xf5, 0x21, 0x00


	//----- nvinfo : EIATTR_SPARSE_MMA_MASK
	.align		4
.L_693:
        /*0038*/ 	.byte	0x03, 0x50
        /*003a*/ 	.short	0x0000


	//----- nvinfo : EIATTR_MAXREG_COUNT
	.align		4
        /*003c*/ 	.byte	0x03, 0x1b
        /*003e*/ 	.short	0x00ff


	//----- nvinfo : EIATTR_MERCURY_ISA_VERSION
	.align		4
        /*0040*/ 	.byte	0x03, 0x5f
        /*0042*/ 	.short	0x0101


	//----- nvinfo : EIATTR_VRC_CTA_INIT_COUNT
	.align		4
        /*0044*/ 	.byte	0x02, 0x4a
	.zero		1
	.zero		1


	//----- nvinfo : EIATTR_EXIT_INSTR_OFFSETS
	.align		4
        /*0048*/ 	.byte	0x04, 0x1c
        /*004a*/ 	.short	(.L_695 - .L_694)


	//   ....[0]....
.L_694:
        /*004c*/ 	.word	0x00000100


	//   ....[1]....
        /*0050*/ 	.word	0x000001f0


	//   ....[2]....
        /*0054*/ 	.word	0x00000270


	//   ....[3]....
        /*0058*/ 	.word	0x00000450


	//----- nvinfo : EIATTR_CRS_STACK_SIZE
	.align		4
.L_695:
        /*005c*/ 	.byte	0x04, 0x1e
        /*005e*/ 	.short	(.L_697 - .L_696)
.L_696:
        /*0060*/ 	.word	0x00000000


	//----- nvinfo : EIATTR_CBANK_PARAM_SIZE
	.align		4
.L_697:
        /*0064*/ 	.byte	0x03, 0x19
        /*0066*/ 	.short	0x0010


	//----- nvinfo : EIATTR_PARAM_CBANK
	.align		4
        /*0068*/ 	.byte	0x04, 0x0a
        /*006a*/ 	.short	(.L_699 - .L_698)
	.align		4
.L_698:
        /*006c*/ 	.word	index@(.nv.constant0._Z10Relu_fpropIfEvPT_jj)
        /*0070*/ 	.short	0x0380
        /*0072*/ 	.short	0x0010


	//----- nvinfo : EIATTR_SW_WAR
	.align		4
.L_699:
        /*0074*/ 	.byte	0x04, 0x36
        /*0076*/ 	.short	(.L_701 - .L_700)
.L_700:
        /*0078*/ 	.word	0x00000008
.L_701:


//--------------------- .nv.info._Z13Sigmoid_fpropIfEvPT_jj --------------------------
	.section	.nv.info._Z13Sigmoid_fpropIfEvPT_jj,"",@"SHT_CUDA_INFO"
	.sectionflags	@""
	.align	4


	//----- nvinfo : EIATTR_CUDA_API_VERSION
	.align		4
        /*0000*/ 	.byte	0x04, 0x37
        /*0002*/ 	.short	(.L_703 - .L_702)
.L_702:
        /*0004*/ 	.word	0x00000082


	//----- nvinfo : EIATTR_KPARAM_INFO
	.align		4
.L_703:
        /*0008*/ 	.byte	0x04, 0x17
        /*000a*/ 	.short	(.L_705 - .L_704)
.L_704:
        /*000c*/ 	.word	0x00000000
        /*0010*/ 	.short	0x0002
        /*0012*/ 	.short	0x000c
        /*0014*/ 	.byte	0x00, 0xf0, 0x11, 0x00


	//----- nvinfo : EIATTR_KPARAM_INFO
	.align		4
.L_705:
        /*0018*/ 	.byte	0x04, 0x17
        /*001a*/ 	.short	(.L_707 - .L_706)
.L_706:
        /*001c*/ 	.word	0x00000000
        /*0020*/ 	.short	0x0001
        /*0022*/ 	.short	0x0008
        /*0024*/ 	.byte	0x00, 0xf0, 0x11, 0x00


	//----- nvinfo : EIATTR_KPARAM_INFO
	.align		4
.L_707:
        /*0028*/ 	.byte	0x04, 0x17
        /*002a*/ 	.short	(.L_709 - .L_708)
.L_708:
        /*002c*/ 	.word	0x00000000
        /*0030*/ 	.short	0x0000
        /*0032*/ 	.short	0x0000
        /*0034*/ 	.byte	0x00, 0xf5, 0x21, 0x00


	//----- nvinfo : EIATTR_SPARSE_MMA_MASK
	.align		4
.L_709:
        /*0038*/ 	.byte	0x03, 0x50
        /*003a*/ 	.short	0x0000


	//----- nvinfo : EIATTR_MAXREG_COUNT
	.align		4
        /*003c*/ 	.byte	0x03, 0x1b
        /*003e*/ 	.short	0x00ff


	//----- nvinfo : EIATTR_MERCURY_ISA_VERSION
	.align		4
        /*0040*/ 	.byte	0x03, 0x5f
        /*0042*/ 	.short	0x0101


	//----- nvinfo : EIATTR_VRC_CTA_INIT_COUNT
	.align		4
        /*0044*/ 	.byte	0x02, 0x4a
	.zero		1
	.zero		1


	//----- nvinfo : EIATTR_EXIT_INSTR_OFFSETS
	.align		4
        /*0048*/ 	.byte	0x04, 0x1c
        /*004a*/ 	.short	(.L_711 - .L_710)


	//   ....[0]....
.L_710:
        /*004c*/ 	.word	0x00000100


	//   ....[1]....
        /*0050*/ 	.word	0x000002b0


	//   ....[2]....
        /*0054*/ 	.word	0x00000330


	//   ....[3]....
        /*0058*/ 	.word	0x000005e0


	//----- nvinfo : EIATTR_CRS_STACK_SIZE
	.align		4
.L_711:
        /*005c*/ 	.byte	0x04, 0x1e
        /*005e*/ 	.short	(.L_713 - .L_712)
.L_712:
        /*0060*/ 	.word	0x00000000


	//----- nvinfo : EIATTR_CBANK_PARAM_SIZE
	.align		4
.L_713:
        /*0064*/ 	.byte	0x03, 0x19
        /*0066*/ 	.short	0x0010


	//----- nvinfo : EIATTR_PARAM_CBANK
	.align		4
        /*0068*/ 	.byte	0x04, 0x0a
        /*006a*/ 	.short	(.L_715 - .L_714)
	.align		4
.L_714:
        /*006c*/ 	.word	index@(.nv.constant0._Z13Sigmoid_fpropIfEvPT_jj)
        /*0070*/ 	.short	0x0380
        /*0072*/ 	.short	0x0010


	//----- nvinfo : EIATTR_SW_WAR
	.align		4
.L_715:
        /*0074*/ 	.byte	0x04, 0x36
        /*0076*/ 	.short	(.L_717 - .L_716)
.L_716:
        /*0078*/ 	.word	0x00000008
.L_717:


//--------------------- .nv.info._Z17biasAddRelu_fpropIfEvPT_S1_jj --------------------------
	.section	.nv.info._Z17biasAddRelu_fpropIfEvPT_S1_jj,"",@"SHT_CUDA_INFO"
	.sectionflags	@""
	.align	4


	//----- nvinfo : EIATTR_CUDA_API_VERSION
	.align		4
        /*0000*/ 	.byte	0x04, 0x37
        /*0002*/ 	.short	(.L_719 - .L_718)
.L_718:
        /*0004*/ 	.word	0x00000082


	//----- nvinfo : EIATTR_KPARAM_INFO
	.align		4
.L_719:
        /*0008*/ 	.byte	0x04, 0x17
        /*000a*/ 	.short	(.L_721 - .L_720)
.L_720:
        /*000c*/ 	.word	0x00000000
        /*0010*/ 	.short	0x0003
        /*0012*/ 	.short	0x0014
        /*0014*/ 	.byte	0x00, 0xf0, 0x11, 0x00


	//----- nvinfo : EIATTR_KPARAM_INFO
	.align		4
.L_721:
        /*0018*/ 	.byte	0x04, 0x17
        /*001a*/ 	.short	(.L_723 - .L_722)
.L_722:
        /*001c*/ 	.word	0x00000000
        /*0020*/ 	.short	0x0002
        /*0022*/ 	.short	0x0010
        /*0024*/ 	.byte	0x00, 0xf0, 0x11, 0x00


	//----- nvinfo : EIATTR_KPARAM_INFO
	.align		4
.L_723:
        /*0028*/ 	.byte	0x04, 0x17
        /*002a*/ 	.short	(.L_725 - .L_724)
.L_724:
        /*002c*/ 	.word	0x00000000
        /*0030*/ 	.short	0x0001
        /*0032*/ 	.short	0x0008
        /*0034*/ 	.byte	0x00, 0xf5, 0x21, 0x00


	//----- nvinfo : EIATTR_KPARAM_INFO
	.align		4
.L_725:
        /*0038*/ 	.byte	0x04, 0x17
        /*003a*/ 	.short	(.L_727 - .L_726)
.L_726:
        /*003c*/ 	.word	0x00000000
        /*0040*/ 	.short	0x0000
        /*0042*/ 	.short	0x0000
        /*0044*/ 	.byte	0x00, 0xf5, 0x21, 0x00


	//----- nvinfo : EIATTR_SPARSE_MMA_MASK
	.align		4
.L_727:
        /*0048*/ 	.byte	0x03, 0x50
        /*004a*/ 	.short	0x0000


	//----- nvinfo : EIATTR_MAXREG_COUNT
	.align		4
        /*004c*/ 	.byte	0x03, 0x1b
        /*004e*/ 	.short	0x00ff


	//----- nvinfo : EIATTR_MERCURY_ISA_VERSION
	.align		4
        /*0050*/ 	.byte	0x03, 0x5f
        /*0052*/ 	.short	0x0101


	//----- nvinfo : EIATTR_VRC_CTA_INIT_COUNT
	.align		4
        /*0054*/ 	.byte	0x02, 0x4a
	.zero		1
	.zero		1


	//----- nvinfo : EIATTR_EXIT_INSTR_OFFSETS
	.align		4
        /*0058*/ 	.byte	0x04, 0x1c
        /*005a*/ 	.short	(.L_729 - .L_728)


	//   ....[0]....
.L_728:
        /*005c*/ 	.word	0x00000120


	//   ....[1]....
        /*0060*/ 	.word	0x000003b0


	//   ....[2]....
        /*0064*/ 	.word	0x00000430


	//   ....[3]....
        /*0068*/ 	.word	0x000007f0


	//----- nvinfo : EIATTR_CRS_STACK_SIZE
	.align		4
.L_729:
        /*006c*/ 	.byte	0x04, 0x1e
        /*006e*/ 	.short	(.L_731 - .L_730)
.L_730:
        /*0070*/ 	.word	0x00000000


	//----- nvinfo : EIATTR_CBANK_PARAM_SIZE
	.align		4
.L_731:
        /*0074*/ 	.byte	0x03, 0x19
        /*0076*/ 	.short	0x0018


	//----- nvinfo : EIATTR_PARAM_CBANK
	.align		4
        /*0078*/ 	.byte	0x04, 0x0a
        /*007a*/ 	.short	(.L_733 - .L_732)
	.align		4
.L_732:
        /*007c*/ 	.word	index@(.nv.constant0._Z17biasAddRelu_fpropIfEvPT_S1_jj)
        /*0080*/ 	.short	0x0380
        /*0082*/ 	.short	0x0018


	//----- nvinfo : EIATTR_SW_WAR
	.align		4
.L_733:
        /*0084*/ 	.byte	0x04, 0x36
        /*0086*/ 	.short	(.L_735 - .L_734)
.L_734:
        /*0088*/ 	.word	0x00000008
.L_735:


//--------------------- .nv.info._Z13biasAdd_fpropIfEvPT_S1_jj --------------------------
	.section	.nv.info._Z13biasAdd_fpropIfEvPT_S1_jj,"",@"SHT_CUDA_INFO"
	.sectionflags	@""
	.align	4


	//----- nvinfo : EIATTR_CUDA_API_VERSION
	.align		4
        /*0000*/ 	.byte	0x04, 0x37
        /*0002*/ 	.short	(.L_737 - .L_736)
.L_736:
        /*0004*/ 	.word	0x00000082


	//----- nvinfo : EIATTR_KPARAM_INFO
	.align		4
.L_737:
        /*0008*/ 	.byte	0x04, 0x17
        /*000a*/ 	.short	(.L_739 - .L_738)
.L_738:
        /*000c*/ 	.word	0x00000000
        /*0010*/ 	.short	0x0003
        /*0012*/ 	.short	0x0014
        /*0014*/ 	.byte	0x00, 0xf0, 0x11, 0x00


	//----- nvinfo : EIATTR_KPARAM_INFO
	.align		4
.L_739:
        /*0018*/ 	.byte	0x04, 0x17
        /*001a*/ 	.short	(.L_741 - .L_740)
.L_740:
        /*001c*/ 	.word	0x00000000
        /*0020*/ 	.short	0x0002
        /*0022*/ 	.short	0x0010
        /*0024*/ 	.byte	0x00, 0xf0, 0x11, 0x00


	//----- nvinfo : EIATTR_KPARAM_INFO
	.align		4
.L_741:
        /*0028*/ 	.byte	0x04, 0x17
        /*002a*/ 	.short	(.L_743 - .L_742)
.L_742:
        /*002c*/ 	.word	0x00000000
        /*0030*/ 	.short	0x0001
        /*0032*/ 	.short	0x0008
        /*0034*/ 	.byte	0x00, 0xf5, 0x21, 0x00


	//----- nvinfo : EIATTR_KPARAM_INFO
	.align		4
.L_743:
        /*0038*/ 	.byte	0x04, 0x17
        /*003a*/ 	.short	(.L_745 - .L_744)
.L_744:
        /*003c*/ 	.word	0x00000000
        /*0040*/ 	.short	0x0000
        /*0042*/ 	.short	0x0000
        /*0044*/ 	.byte	0x00, 0xf5, 0x21, 0x00


	//----- nvinfo : EIATTR_SPARSE_MMA_MASK
	.align		4
.L_745:
        /*0048*/ 	.byte	0x03, 0x50
        /*004a*/ 	.short	0x0000


	//----- nvinfo : EIATTR_MAXREG_COUNT
	.align		4
        /*004c*/ 	.byte	0x03, 0x1b
        /*004e*/ 	.short	0x00ff


	//----- nvinfo : EIATTR_MERCURY_ISA_VERSION
	.align		4
        /*0050*/ 	.byte	0x03, 0x5f
        /*0052*/ 	.short	0x0101


	//----- nvinfo : EIATTR_VRC_CTA_INIT_COUNT
	.align		4
        /*0054*/ 	.byte	0x02, 0x4a
	.zero		1
	.zero		1


	//----- nvinfo : EIATTR_EXIT_INSTR_OFFSETS
	.align		4
        /*0058*/ 	.byte	0x04, 0x1c
        /*005a*/ 	.short	(.L_747 - .L_746)


	//   ....[0]....
.L_746:
        /*005c*/ 	.word	0x00000120


	//   ....[1]....
        /*0060*/ 	.word	0x00000370


	//   ....[2]....
        /*0064*/ 	.word	0x000003f0


	//   ....[3]....
        /*0068*/ 	.word	0x00000770


	//----- nvinfo : EIATTR_CRS_STACK_SIZE
	.align		4
.L_747:
        /*006c*/ 	.byte	0x04, 0x1e
        /*006e*/ 	.short	(.L_749 - .L_748)
.L_748:
        /*0070*/ 	.word	0x00000000


	//----- nvinfo : EIATTR_CBANK_PARAM_SIZE
	.align		4
.L_749:
        /*0074*/ 	.byte	0x03, 0x19
        /*0076*/ 	.short	0x0018


	//----- nvinfo : EIATTR_PARAM_CBANK
	.align		4
        /*0078*/ 	.byte	0x04, 0x0a
        /*007a*/ 	.short	(.L_751 - .L_750)
	.align		4
.L_750:
        /*007c*/ 	.word	index@(.nv.constant0._Z13biasAdd_fpropIfEvPT_S1_jj)
        /*0080*/ 	.short	0x0380
        /*0082*/ 	.short	0x0018


	//----- nvinfo : EIATTR_SW_WAR
	.align		4
.L_751:
        /*0084*/ 	.byte	0x04, 0x36
        /*0086*/ 	.short	(.L_753 - .L_752)
.L_752:
        /*0088*/ 	.word	0x00000008
.L_753:


//--------------------- .nv.callgraph             --------------------------
	.section	.nv.callgraph,"",@"SHT_CUDA_CALLGRAPH"
	.align	4
	.sectionentsize	8
	.align		4
        /*0000*/ 	.word	0x00000000
	.align		4
        /*0004*/ 	.word	0xffffffff
	.align		4
        /*0008*/ 	.word	0x00000000
	.align		4
        /*000c*/ 	.word	0xfffffffe
	.align		4
        /*0010*/ 	.word	0x00000000
	.align		4
        /*0014*/ 	.word	0xfffffffd
	.align		4
        /*0018*/ 	.word	0x00000000
	.align		4
        /*001c*/ 	.word	0xfffffffc


//--------------------- .nv.constant4             --------------------------
	.section	.nv.constant4,"a",@progbits
	.align	8
	.align		8
.nv.constant4:
        /*0000*/ 	.dword	_ZN42_INTERNAL_b628ace1_11_mlp_cuda_cu_44ed88f24cuda3std3__45__cpo5beginE
	.align		8
        /*0008*/ 	.dword	_ZN42_INTERNAL_b628ace1_11_mlp_cuda_cu_44ed88f24cuda3std3__45__cpo3endE
	.align		8
        /*0010*/ 	.dword	_ZN42_INTERNAL_b628ace1_11_mlp_cuda_cu_44ed88f24cuda3std3__45__cpo6cbeginE
	.align		8
        /*0018*/ 	.dword	_ZN42_INTERNAL_b628ace1_11_mlp_cuda_cu_44ed88f24cuda3std3__45__cpo4cendE
	.align		8
        /*0020*/ 	.dword	_ZN42_INTERNAL_b628ace1_11_mlp_cuda_cu_44ed88f24cuda3std3__45__cpo6rbeginE
	.align		8
        /*0028*/ 	.dword	_ZN42_INTERNAL_b628ace1_11_mlp_cuda_cu_44ed88f24cuda3std3__45__cpo4rendE
	.align		8
        /*0030*/ 	.dword	_ZN42_INTERNAL_b628ace1_11_mlp_cuda_cu_44ed88f24cuda3std3__45__cpo7crbeginE
	.align		8
        /*0038*/ 	.dword	_ZN42_INTERNAL_b628ace1_11_mlp_cuda_cu_44ed88f24cuda3std3__45__cpo5crendE
	.align		8
        /*0040*/ 	.dword	_ZN42_INTERNAL_b628ace1_11_mlp_cuda_cu_44ed88f24cuda3std3__444_GLOBAL__N__b628ace1_11_mlp_cuda_cu_44ed88f26ignoreE
	.align		8
        /*0048*/ 	.dword	_ZN42_INTERNAL_b628ace1_11_mlp_cuda_cu_44ed88f24cuda3std3__419piecewise_constructE
	.align		8
        /*0050*/ 	.dword	_ZN42_INTERNAL_b628ace1_11_mlp_cuda_cu_44ed88f24cuda3std3__48in_placeE
	.align		8
        /*0058*/ 	.dword	_ZN42_INTERNAL_b628ace1_11_mlp_cuda_cu_44ed88f24cuda3std3__420unreachable_sentinelE
	.align		8
        /*0060*/ 	.dword	_ZN42_INTERNAL_b628ace1_11_mlp_cuda_cu_44ed88f24cuda3std6ranges3__45__cpo4swapE
	.align		8
        /*0068*/ 	.dword	_ZN42_INTERNAL_b628ace1_11_mlp_cuda_cu_44ed88f24cuda3std6ranges3__45__cpo9iter_moveE
	.align		8
        /*0070*/ 	.dword	_ZN42_INTERNAL_b628ace1_11_mlp_cuda_cu_44ed88f24cuda3std6ranges3__45__cpo5beginE
	.align		8
        /*0078*/ 	.dword	_ZN42_INTERNAL_b628ace1_11_mlp_cuda_cu_44ed88f24cuda3std6ranges3__45__cpo3endE
	.align		8
        /*0080*/ 	.dword	_ZN42_INTERNAL_b628ace1_11_mlp_cuda_cu_44ed88f24cuda3std6ranges3__45__cpo6cbeginE
	.align		8
        /*0088*/ 	.dword	_ZN42_INTERNAL_b628ace1_11_mlp_cuda_cu_44ed88f24cuda3std6ranges3__45__cpo4cendE
	.align		8
        /*0090*/ 	.dword	_ZN42_INTERNAL_b628ace1_11_mlp_cuda_cu_44ed88f24cuda3std6ranges3__45__cpo7advanceE
	.align		8
        /*0098*/ 	.dword	_ZN42_INTERNAL_b628ace1_11_mlp_cuda_cu_44ed88f24cuda3std6ranges3__45__cpo9iter_swapE
	.align		8
        /*00a0*/ 	.dword	_ZN42_INTERNAL_b628ace1_11_mlp_cuda_cu_44ed88f24cuda3std6ranges3__45__cpo4nextE
	.align		8
        /*00a8*/ 	.dword	_ZN42_INTERNAL_b628ace1_11_mlp_cuda_cu_44ed88f24cuda3std6ranges3__45__cpo4prevE
	.align		8
        /*00b0*/ 	.dword	_ZN42_INTERNAL_b628ace1_11_mlp_cuda_cu_44ed88f24cuda3std6ranges3__45__cpo4dataE
	.align		8
        /*00b8*/ 	.dword	_ZN42_INTERNAL_b628ace1_11_mlp_cuda_cu_44ed88f24cuda3std6ranges3__45__cpo5cdataE
	.align		8
        /*00c0*/ 	.dword	_ZN42_INTERNAL_b628ace1_11_mlp_cuda_cu_44ed88f24cuda3std6ranges3__45__cpo4sizeE
	.align		8
        /*00c8*/ 	.dword	_ZN42_INTERNAL_b628ace1_11_mlp_cuda_cu_44ed88f24cuda3std6ranges3__45__cpo5ssizeE
	.align		8
        /*00d0*/ 	.dword	_ZN42_INTERNAL_b628ace1_11_mlp_cuda_cu_44ed88f24cuda3std6ranges3__45__cpo8distanceE
	.align		8
        /*00d8*/ 	.dword	_ZN42_INTERNAL_b628ace1_11_mlp_cuda_cu_44ed88f26thrust24THRUST_300001_SM_1030_NS6system6detail10sequential3seqE


//--------------------- .text._Z10Relu_bpropIdEvPT_S1_jjS1_ --------------------------
	.section	.text._Z10Relu_bpropIdEvPT_S1_jjS1_,"ax",@progbits
	.align	128
        .global         _Z10Relu_bpropIdEvPT_S1_jjS1_
        .type           _Z10Relu_bpropIdEvPT_S1_jjS1_,@function
        .size           _Z10Relu_bpropIdEvPT_S1_jjS1_,(.L_x_304 - _Z10Relu_bpropIdEvPT_S1_jjS1_)
        .other          _Z10Relu_bpropIdEvPT_S1_jjS1_,@"STO_CUDA_ENTRY STV_DEFAULT"
_Z10Relu_bpropIdEvPT_S1_jjS1_:
.text._Z10Relu_bpropIdEvPT_S1_jjS1_:
[----:B------:R-:W-:Y:S01]  /*0000*/  LDC R1, c[0x0][0x37c] ;  /* 0x0000df00ff017b82 */ /* 0x000fe20000000800 */
[----:B------:R-:W0:Y:S01]  /*0010*/  LDCU UR5, c[0x0][0x388] ;  /* 0x00007100ff0577ac */ /* 0x000e220008000800 */
[----:B------:R-:W0:Y:S01]  /*0020*/  LDCU UR8, c[0x0][0x380] ;  /* 0x00007000ff0877ac */ /* 0x000e220008000800 */
[----:B------:R-:W1:Y:S01]  /*0030*/  LDCU UR9, c[0x0][0x398] ;  /* 0x00007300ff0977ac */ /* 0x000e620008000800 */
[----:B------:R-:W2:Y:S01]  /*0040*/  LDCU UR4, c[0x0][0x394] ;  /* 0x00007280ff0477ac */ /* 0x000ea20008000800 */
[----:B------:R-:W3:Y:S01]  /*0050*/  LDCU.64 UR6, c[0x0][0x358] ;  /* 0x00006b00ff0677ac */ /* 0x000ee20008000a00 */
[----:B0-----:R-:W-:Y:S02]  /*0060*/  ULOP3.LUT UP0, URZ, UR5, 0x1f, UR8, 0xc8, !UPT ;  /* 0x0000001f05ff7892 */ /* 0x001fe4000f80c808 */
[----:B-1----:R-:W-:Y:S02]  /*0070*/  ULOP3.LUT UP1, URZ, UR9, 0x1f, URZ, 0xc0, !UPT ;  /* 0x0000001f09ff7892 */ /* 0x002fe4000f82c0ff */
[----:B--2---:R-:W-:-:S04]  /*0080*/  ULOP3.LUT UP2, URZ, UR4, 0x3, URZ, 0xc0, !UPT ;  /* 0x0000000304ff7892 */ /* 0x004fc8000f84c0ff */
[----:B------:R-:W-:-:S09]  /*0090*/  UPLOP3.LUT UP0, UPT, UP0, UP2, UP1, 0xfe, 0x0 ;  /* 0x000000000000789c */ /* 0x000fd20000705f16 */
[----:B---3--:R-:W-:Y:S05]  /*00a0*/  BRA.U UP0, `(.L_x_0) ;  /* 0x00000005002c7547 */ /* 0x008fea000b800000 */
[----:B------:R-:W0:Y:S01]  /*00b0*/  S2R R3, SR_TID.X ;  /* 0x0000000000037919 */ /* 0x000e220000002100 */
[----:B------:R-:W0:Y:S01]  /*00c0*/  S2UR UR8, SR_CTAID.X ;  /* 0x00000000000879c3 */ /* 0x000e220000002500 */
[----:B------:R-:W1:Y:S07]  /*00d0*/  LDCU UR5, c[0x0][0x390] ;  /* 0x00007200ff0577ac */ /* 0x000e6e0008000800 */
[----:B------:R-:W0:Y:S01]  /*00e0*/  LDC R0, c[0x0][0x360] ;  /* 0x0000d800ff007b82 */ /* 0x000e220000000800 */
[----:B-1----:R-:W-:Y:S01]  /*00f0*/  UIMAD UR4, UR4, UR5, URZ ;  /* 0x00000005040472a4 */ /* 0x002fe2000f8e02ff */
[----:B0-----:R-:W-:-:S04]  /*0100*/  IMAD R3, R0, UR8, R3 ;  /* 0x0000000800037c24 */ /* 0x001fc8000f8e0203 */
[----:B------:R-:W-:-:S05]  /*0110*/  IMAD.SHL.U32 R2, R3, 0x4, RZ ;  /* 0x0000000403027824 */ /* 0x000fca00078e00ff */
[----:B------:R-:W-:-:S13]  /*0120*/  ISETP.GE.U32.AND P0, PT, R2, UR4, PT ;  /* 0x0000000402007c0c */ /* 0x000fda000bf06070 */
[----:B------:R-:W-:Y:S05]  /*0130*/  @P0 EXIT ;  /* 0x000000000000094d */ /* 0x000fea0003800000 */
[----:B------:R-:W0:Y:S01]  /*0140*/  LDC.64 R20, c[0x0][0x398] ;  /* 0x0000e600ff147b82 */ /* 0x000e220000000a00 */
[----:B------:R-:W1:Y:S07]  /*0150*/  LDCU UR5, c[0x0][0x370] ;  /* 0x00006e00ff0577ac */ /* 0x000e6e0008000800 */
[----:B------:R-:W2:Y:S08]  /*0160*/  LDC.64 R24, c[0x0][0x380] ;  /* 0x0000e000ff187b82 */ /* 0x000eb00000000a00 */
[----:B------:R-:W3:Y:S01]  /*0170*/  LDC.64 R22, c[0x0][0x388] ;  /* 0x0000e200ff167b82 */ /* 0x000ee20000000a00 */
[----:B-1----:R-:W-:-:S07]  /*0180*/  IMAD R0, R0, UR5, RZ ;  /* 0x0000000500007c24 */ /* 0x002fce000f8e02ff */
.L_x_1:
[----:B-1-3--:R-:W-:-:S06]  /*0190*/  IMAD.WIDE R4, R3, 0x20, R22 ;  /* 0x0000002003047825 */ /* 0x00afcc00078e0216 */
[----:B------:R-:W3:Y:S01]  /*01a0*/  LDG.E.ENL2.256 R8, R4, desc[UR6][R4.64] ;  /* 0xfe0000060404797e */ /* 0x000ee20008121908 */
[----:B--2---:R-:W-:-:S06]  /*01b0*/  IMAD.WIDE R12, R3, 0x20, R24 ;  /* 0x00000020030c7825 */ /* 0x004fcc00078e0218 */
[----:B------:R-:W2:Y:S01]  /*01c0*/  LDG.E.ENL2.256 R16, R12, desc[UR6][R12.64] ;  /* 0xfe0000060c0c797e */ /* 0x000ea20008121910 */
[----:B------:R-:W-:Y:S01]  /*01d0*/  UMOV UR8, 0xf0000000 ;  /* 0xf000000000087882 */ /* 0x000fe20000000000 */
[----:B------:R-:W-:Y:S02]  /*01e0*/  UMOV UR9, 0x380fffff ;  /* 0x380fffff00097882 */ /* 0x000fe40000000000 */
[----:B---3--:R-:W1:-:S15]  /*01f0*/  DSETP.GEU.AND P0, PT, |R4|, UR8, PT ;  /* 0x0000000804007e2a */ /* 0x008e5e000bf0e200 */
[----:B------:R-:W-:-:S15]  /*0200*/  NOP ;  /* 0x0000000000007918 */ /* 0x000fde0000000000 */
[----:B------:R-:W-:-:S15]  /*0210*/  NOP ;  /* 0x0000000000007918 */ /* 0x000fde0000000000 */
[----:B------:R-:W-:-:S15]  /*0220*/  NOP ;  /* 0x0000000000007918 */ /* 0x000fde0000000000 */
[----:B------:R-:W-:-:S04]  /*0230*/  NOP ;  /* 0x0000000000007918 */ /* 0x000fc80000000000 */
[----:B------:R-:W1:Y:S02]  /*0240*/  F2F.F32.F64 R2, R4 ;  /* 0x0000000400027310 */ /* 0x000e640000301000 */
[----:B-1----:R-:W-:-:S05]  /*0250*/  @!P0 FMUL R2, R2, 1.175494350822287508e-38 ;  /* 0x0080000002028820 */ /* 0x002fca0000400000 */
[----:B------:R-:W-:-:S04]  /*0260*/  FSETP.GTU.FTZ.AND P0, PT, R2, RZ, PT ;  /* 0x000000ff0200720b */ /* 0x000fc80003f1c000 */
[----:B--2---:R-:W-:Y:S02]  /*0270*/  FSEL R4, R12, RZ, P0 ;  /* 0x000000ff0c047208 */ /* 0x004fe40000000000 */
[----:B------:R-:W-:Y:S01]  /*0280*/  FSEL R5, R13, RZ, P0 ;  /* 0x000000ff0d057208 */ /* 0x000fe20000000000 */
[----:B0-----:R-:W-:-:S04]  /*0290*/  IMAD.WIDE R12, R3, 0x20, R20 ;  /* 0x00000020030c7825 */ /* 0x001fc800078e0214 */
[----:B------:R-:W-:-:S05]  /*02a0*/  IMAD.IADD R3, R0, 0x1, R3 ;  /* 0x0000000100037824 */ /* 0x000fca00078e0203 */
[----:B------:R-:W-:-:S04]  /*02b0*/  SHF.L.U32 R2, R3, 0x2, RZ ;  /* 0x0000000203027819 */ /* 0x000fc800000006ff */
[----:B------:R-:W-:-:S15]  /*02c0*/  ISETP.GE.U32.AND P0, PT, R2, UR4, PT ;  /* 0x0000000402007c0c */ /* 0x000fde000bf06070 */
[----:B------:R-:W-:-:S15]  /*02d0*/  NOP ;  /* 0x0000000000007918 */ /* 0x000fde0000000000 */
[----:B------:R-:W-:-:S07]  /*02e0*/  NOP ;  /* 0x0000000000007918 */ /* 0x000fce0000000000 */
[----:B------:R-:W0:-:S15]  /*02f0*/  DSETP.GEU.AND P1, PT, |R6|, UR8, PT ;  /* 0x0000000806007e2a */ /* 0x000e1e000bf2e200 */
[----:B------:R-:W-:-:S15]  /*0300*/  NOP ;  /* 0x0000000000007918 */ /* 0x000fde0000000000 */
[----:B------:R-:W-:-:S15]  /*0310*/  NOP ;  /* 0x0000000000007918 */ /* 0x000fde0000000000 */
[----:B------:R-:W-:-:S15]  /*0320*/  NOP ;  /* 0x0000000000007918 */ /* 0x000fde0000000000 */
[----:B------:R-:W-:-:S04]  /*0330*/  NOP ;  /* 0x0000000000007918 */ /* 0x000fc80000000000 */
[----:B------:R-:W0:Y:S02]  /*0340*/  F2F.F32.F64 R26, R6 ;  /* 0x00000006001a7310 */ /* 0x000e240000301000 */
[----:B0-----:R-:W-:-:S05]  /*0350*/  @!P1 FMUL R26, R26, 1.175494350822287508e-38 ;  /* 0x008000001a1a9820 */ /* 0x001fca0000400000 */
[----:B------:R-:W-:-:S04]  /*0360*/  FSETP.GTU.FTZ.AND P1, PT, R26, RZ, PT ;  /* 0x000000ff1a00720b */ /* 0x000fc80003f3c000 */
[----:B------:R-:W-:Y:S02]  /*0370*/  FSEL R6, R14, RZ, P1 ;  /* 0x000000ff0e067208 */ /* 0x000fe40000800000 */
[----:B------:R-:W-:-:S15]  /*0380*/  FSEL R7, R15, RZ, P1 ;  /* 0x000000ff0f077208 */ /* 0x000fde0000800000 */
[----:B------:R-:W-:-:S15]  /*0390*/  NOP ;  /* 0x0000000000007918 */ /* 0x000fde0000000000 */
[----:B------:R-:W-:-:S15]  /*03a0*/  NOP ;  /* 0x0000000000007918 */ /* 0x000fde0000000000 */
[----:B------:R-:W-:-:S06]  /*03b0*/  NOP ;  /* 0x0000000000007918 */ /* 0x000fcc0000000000 */
        /* <DEDUP_REMOVED lines=22> */
[----:B------:R-:W-:-:S05]  /*0520*/  FSEL R11, R19, RZ, P3 ;  /* 0x000000ff130b7208 */ /* 0x000fca0001800000 */
[----:B------:R1:W-:Y:S01]  /*0530*/  STG.E.ENL2.256 desc[UR6][R12.64], R4, R8 ;  /* 0xf80000040c08797f */ /* 0x0003e2000f121806 */
[----:B------:R-:W-:Y:S05]  /*0540*/  @!P0 BRA `(.L_x_1) ;  /* 0xfffffffc00108947 */ /* 0x000fea000383ffff */
[----:B------:R-:W-:Y:S05]  /*0550*/  EXIT ;  /* 0x000000000000794d */ /* 0x000fea0003800000 */
.L_x_0:
[----:B------:R-:W0:Y:S01]  /*0560*/  S2R R25, SR_TID.X ;  /* 0x0000000000197919 */ /* 0x000e220000002100 */
[----:B------:R-:W0:Y:S01]  /*0570*/  S2UR UR8, SR_CTAID.X ;  /* 0x00000000000879c3 */ /* 0x000e220000002500 */
[----:B------:R-:W1:Y:S07]  /*0580*/  LDCU UR5, c[0x0][0x390] ;  /* 0x00007200ff0577ac */ /* 0x000e6e0008000800 */
[----:B------:R-:W0:Y:S01]  /*0590*/  LDC R0, c[0x0][0x360] ;  /* 0x0000d800ff007b82 */ /* 0x000e220000000800 */
[----:B-1----:R-:W-:Y:S01]  /*05a0*/  UIMAD UR5, UR4, UR5, URZ ;  /* 0x00000005040572a4 */ /* 0x002fe2000f8e02ff */
[----:B0-----:R-:W-:-:S05]  /*05b0*/  IMAD R25, R0, UR8, R25 ;  /* 0x0000000800197c24 */ /* 0x001fca000f8e0219 */
[----:B------:R-:W-:-:S13]  /*05c0*/  ISETP.GE.U32.AND P0, PT, R25, UR5, PT ;  /* 0x0000000519007c0c */ /* 0x000fda000bf06070 */
[----:B------:R-:W-:Y:S05]  /*05d0*/  @P0 EXIT ;  /* 0x000000000000094d */ /* 0x000fea0003800000 */
[----:B------:R-:W0:Y:S02]  /*05e0*/  LDCU UR4, c[0x0][0x370] ;  /* 0x00006e00ff0477ac */ /* 0x000e240008000800 */
[----:B0-----:R-:W-:-:S07]  /*05f0*/  IMAD R0, R0, UR4, RZ ;  /* 0x0000000400007c24 */ /* 0x001fce000f8e02ff */
.L_x_2:
[----:B------:R-:W0:Y:S01]  /*0600*/  LDC.64 R2, c[0x0][0x380] ;  /* 0x0000e000ff027b82 */ /* 0x000e220000000a00 */
[----:B------:R-:W-:-:S07]  /*0610*/  ISETP.GE.U32.AND P3, PT, R25, UR5, PT ;  /* 0x0000000519007c0c */ /* 0x000fce000bf66070 */
[----:B------:R-:W1:Y:S08]  /*0620*/  LDC.64 R18, c[0x0][0x388] ;  /* 0x0000e200ff127b82 */ /* 0x000e700000000a00 */
[----:B------:R-:W2:Y:S01]  /*0630*/  LDC.64 R22, c[0x0][0x380] ;  /* 0x0000e000ff167b82 */ /* 0x000ea20000000a00 */
[----:B0-----:R-:W-:-:S07]  /*0640*/  @!P3 IMAD.WIDE R2, R25, 0x8, R2 ;  /* 0x000000081902b825 */ /* 0x001fce00078e0202 */
[----:B------:R-:W0:Y:S01]  /*0650*/  LDC.64 R4, c[0x0][0x388] ;  /* 0x0000e200ff047b82 */ /* 0x000e220000000a00 */
[----:B------:R3:W4:Y:S01]  /*0660*/  @!P3 LDG.E.64 R6, desc[UR6][R2.64] ;  /* 0x000000060206b981 */ /* 0x000722000c1e1b00 */
[----:B-1----:R-:W-:-:S05]  /*0670*/  @!P3 IMAD.WIDE R18, R25, 0x8, R18 ;  /* 0x000000081912b825 */ /* 0x002fca00078e0212 */
[----:B------:R1:W5:Y:S01]  /*0680*/  @!P3 LDG.E.64 R8, desc[UR6][R18.64] ;  /* 0x000000061208b981 */ /* 0x000362000c1e1b00 */
[----:B---3--:R-:W-:Y:S01]  /*0690*/  IMAD.IADD R2, R0, 0x1, R25 ;  /* 0x0000000100027824 */ /* 0x008fe200078e0219 */
[----:B-1----:R-:W1:Y:S04]  /*06a0*/  LDC.64 R18, c[0x0][0x388] ;  /* 0x0000e200ff127b82 */ /* 0x002e680000000a00 */
[----:B------:R-:W-:Y:S01]  /*06b0*/  ISETP.GE.U32.AND P2, PT, R2, UR5, PT ;  /* 0x0000000502007c0c */ /* 0x000fe2000bf46070 */
[----:B------:R-:W-:-:S05]  /*06c0*/  IMAD.IADD R29, R0, 0x1, R2 ;  /* 0x00000001001d7824 */ /* 0x000fca00078e0202 */
[----:B------:R-:W-:-:S07]  /*06d0*/  ISETP.GE.U32.AND P1, PT, R29, UR5, PT ;  /* 0x000000051d007c0c */ /* 0x000fce000bf26070 */
[----:B--2---:R-:W-:-:S05]  /*06e0*/  @!P2 IMAD.WIDE R22, R2, 0x8, R22 ;  /* 0x000000080216a825 */ /* 0x004fca00078e0216 */
[----:B------:R1:W2:Y:S01]  /*06f0*/  @!P2 LDG.E.64 R26, desc[UR6][R22.64] ;  /* 0x00000006161aa981 */ /* 0x0002a2000c1e1b00 */
[----:B0-----:R-:W-:-:S05]  /*0700*/  @!P2 IMAD.WIDE R4, R2, 0x8, R4 ;  /* 0x000000080204a825 */ /* 0x001fca00078e0204 */
[----:B------:R0:W3:Y:S01]  /*0710*/  @!P2 LDG.E.64 R12, desc[UR6][R4.64] ;  /* 0x00000006040ca981 */ /* 0x0000e2000c1e1b00 */
[----:B-1----:R-:W-:Y:S02]  /*0720*/  @!P1 IMAD.WIDE R22, R29, 0x8, R18 ;  /* 0x000000081d169825 */ /* 0x002fe400078e0212 */
[----:B------:R-:W1:Y:S03]  /*0730*/  LDC.64 R18, c[0x0][0x388] ;  /* 0x0000e200ff127b82 */ /* 0x000e660000000a00 */
[----:B------:R0:W2:Y:S02]  /*0740*/  @!P1 LDG.E.64 R14, desc[UR6][R22.64] ;  /* 0x00000006160e9981 */ /* 0x0000a4000c1e1b00 */
[----:B0-----:R-:W-:-:S03]  /*0750*/  IADD3 R5, PT, PT, R0, R29, RZ ;  /* 0x0000001d00057210 */ /* 0x001fc60007ffe0ff */
[----:B------:R-:W0:Y:S01]  /*0760*/  LDC.64 R22, c[0x0][0x380] ;  /* 0x0000e000ff167b82 */ /* 0x000e220000000a00 */
[----:B------:R-:W-:-:S13]  /*0770*/  ISETP.GE.U32.AND P0, PT, R5, UR5, PT ;  /* 0x0000000505007c0c */ /* 0x000fda000bf06070 */
[----:B-1----:R-:W-:-:S05]  /*0780*/  @!P0 IMAD.WIDE R18, R5, 0x8, R18 ;  /* 0x0000000805128825 */ /* 0x002fca00078e0212 */
[----:B------:R1:W2:Y:S01]  /*0790*/  @!P0 LDG.E.64 R16, desc[UR6][R18.64] ;  /* 0x0000000612108981 */ /* 0x0002a2000c1e1b00 */
[----:B0-----:R-:W-:Y:S01]  /*07a0*/  @!P1 IMAD.WIDE R22, R29, 0x8, R22 ;  /* 0x000000081d169825 */ /* 0x001fe200078e0216 */
[----:B-1----:R-:W0:Y:S04]  /*07b0*/  LDC.64 R18, c[0x0][0x380] ;  /* 0x0000e000ff127b82 */ /* 0x002e280000000a00 */
[----:B------:R-:W2:Y:S01]  /*07c0*/  @!P1 LDG.E.64 R10, desc[UR6][R22.64] ;  /* 0x00000006160a9981 */ /* 0x000ea2000c1e1b00 */
[----:B0-----:R-:W-:-:S05]  /*07d0*/  @!P0 IMAD.WIDE R18, R5, 0x8, R18 ;  /* 0x0000000805128825 */ /* 0x001fca00078e0212 */
[----:B------:R0:W2:Y:S01]  /*07e0*/  @!P0 LDG.E.64 R20, desc[UR6][R18.64] ;  /* 0x0000000612148981 */ /* 0x0000a2000c1e1b00 */
[----:B------:R-:W-:Y:S01]  /*07f0*/  UMOV UR8, 0xf0000000 ;  /* 0xf000000000087882 */ /* 0x000fe20000000000 */
[----:B------:R-:W-:Y:S01]  /*0800*/  UMOV UR9, 0x380fffff ;  /* 0x380fffff00097882 */ /* 0x000fe20000000000 */
[----:B0-----:R-:W0:Y:S01]  /*0810*/  @!P3 LDC.64 R18, c[0x0][0x398] ;  /* 0x0000e600ff12bb82 */ /* 0x001e220000000a00 */
[----:B-----5:R-:W1:-:S15]  /*0820*/  DSETP.GEU.AND P5, PT, |R8|, UR8, PT ;  /* 0x0000000808007e2a */ /* 0x020e5e000bfae200 */
[----:B------:R-:W-:-:S15]  /*0830*/  NOP ;  /* 0x0000000000007918 */ /* 0x000fde0000000000 */
[----:B------:R-:W-:-:S15]  /*0840*/  NOP ;  /* 0x0000000000007918 */ /* 0x000fde0000000000 */
[----:B------:R-:W-:-:S15]  /*0850*/  NOP ;  /* 0x0000000000007918 */ /* 0x000fde0000000000 */
[----:B------:R-:W-:-:S04]  /*0860*/  NOP ;  /* 0x0000000000007918 */ /* 0x000fc80000000000 */
[----:B------:R-:W1:Y:S02]  /*0870*/  F2F.F32.F64 R3, R8 ;  /* 0x0000000800037310 */ /* 0x000e640000301000 */
[----:B-1----:R-:W-:-:S05]  /*0880*/  @!P5 FMUL R3, R3, 1.175494350822287508e-38 ;  /* 0x008000000303d820 */ /* 0x002fca0000400000 */
[----:B------:R-:W-:-:S04]  /*0890*/  FSETP.GTU.FTZ.AND P5, PT, R3, RZ, PT ;  /* 0x000000ff0300720b */ /* 0x000fc80003fbc000 */
[----:B----4-:R-:W-:Y:S02]  /*08a0*/  FSEL R6, R6, RZ, P5 ;  /* 0x000000ff06067208 */ /* 0x010fe40002800000 */
[----:B------:R-:W-:-:S15]  /*08b0*/  FSEL R7, R7, RZ, P5 ;  /* 0x000000ff07077208 */ /* 0x000fde0002800000 */
[----:B------:R-:W-:-:S15]  /*08c0*/  NOP ;  /* 0x0000000000007918 */ /* 0x000fde0000000000 */
[----:B------:R-:W-:-:S15]  /*08d0*/  NOP ;  /* 0x0000000000007918 */ /* 0x000fde0000000000 */
[----:B------:R-:W-:-:S06]  /*08e0*/  NOP ;  /* 0x0000000000007918 */ /* 0x000fcc0000000000 */
        /* <DEDUP_REMOVED lines=10> */
[----:B0-----:R-:W-:Y:S02]  /*0990*/  @!P3 IMAD.WIDE R26, R25, 0x8, R18 ;  /* 0x00000008191ab825 */ /* 0x001fe400078e0212 */
[----:B------:R-:W0:Y:S03]  /*09a0*/  @!P0 LDC.64 R18, c[0x0][0x398] ;  /* 0x0000e600ff128b82 */ /* 0x000e260000000a00 */
[----:B------:R1:W-:-:S15]  /*09b0*/  @!P3 STG.E.64 desc[UR6][R26.64], R6 ;  /* 0x000000061a00b986 */ /* 0x0003de000c101b06 */
[----:B------:R-:W-:-:S15]  /*09c0*/  NOP ;  /* 0x0000000000007918 */ /* 0x000fde0000000000 */
[----:B------:R-:W-:-:S15]  /*09d0*/  NOP ;  /* 0x0000000000007918 */ /* 0x000fde0000000000 */
[----:B------:R-:W2:-:S15]  /*09e0*/  DSETP.GEU.AND P4, PT, |R14|, UR8, PT ;  /* 0x000000080e007e2a */ /* 0x000e9e000bf8e200 */
[----:B------:R-:W-:-:S15]  /*09f0*/  NOP ;  /* 0x0000000000007918 */ /* 0x000fde0000000000 */
[----:B------:R-:W-:-:S15]  /*0a00*/  NOP ;  /* 0x0000000000007918 */ /* 0x000fde0000000000 */
[----:B------:R-:W-:-:S15]  /*0a10*/  NOP ;  /* 0x0000000000007918 */ /* 0x000fde0000000000 */
[----:B------:R-:W-:-:S04]  /*0a20*/  NOP ;  /* 0x0000000000007918 */ /* 0x000fc80000000000 */
[----:B------:R-:W2:Y:S02]  /*0a30*/  F2F.F32.F64 R4, R14 ;  /* 0x0000000e00047310 */ /* 0x000ea40000301000 */
[----:B--2---:R-:W-:-:S05]  /*0a40*/  @!P4 FMUL R4, R4, 1.175494350822287508e-38 ;  /* 0x008000000404c820 */ /* 0x004fca0000400000 */
[----:B------:R-:W-:-:S04]  /*0a50*/  FSETP.GTU.FTZ.AND P4, PT, R4, RZ, PT ;  /* 0x000000ff0400720b */ /* 0x000fc80003f9c000 */
[----:B------:R-:W-:Y:S02]  /*0a60*/  FSEL R4, R10, RZ, P4 ;  /* 0x000000ff0a047208 */ /* 0x000fe40002000000 */
[----:B------:R-:W-:Y:S02]  /*0a70*/  FSEL R25, R11, RZ, P4 ;  /* 0x000000ff0b197208 */ /* 0x000fe40002000000 */
[----:B------:R-:W2:Y:S01]  /*0a80*/  @!P2 LDC.64 R10, c[0x0][0x398] ;  /* 0x0000e600ff0aab82 */ /* 0x000ea20000000a00 */
[----:B-1----:R-:W-:Y:S01]  /*0a90*/  IMAD.MOV.U32 R26, RZ, RZ, R24 ;  /* 0x000000ffff1a7224 */ /* 0x002fe200078e0018 */
[----:B------:R-:W-:Y:S01]  /*0aa0*/  MOV R27, R3 ;  /* 0x00000003001b7202 */ /* 0x000fe20000000f00 */
[----:B0-----:R-:W-:-:S15]  /*0ab0*/  @!P0 IMAD.WIDE R18, R5, 0x8, R18 ;  /* 0x0000000805128825 */ /* 0x001fde00078e0212 */
[----:B------:R-:W-:-:S15]  /*0ac0*/  NOP ;  /* 0x0000000000007918 */ /* 0x000fde0000000000 */
[----:B------:R-:W-:-:S15]  /*0ad0*/  NOP ;  /* 0x0000000000007918 */ /* 0x000fde0000000000 */
[----:B------:R-:W-:-:S01]  /*0ae0*/  NOP ;  /* 0x0000000000007918 */ /* 0x000fc20000000000 */
[----:B------:R-:W0:-:S15]  /*0af0*/  DSETP.GEU.AND P5, PT, |R16|, UR8, PT ;  /* 0x0000000810007e2a */ /* 0x000e1e000bfae200 */
[----:B------:R-:W-:-:S15]  /*0b00*/  NOP ;  /* 0x0000000000007918 */ /* 0x000fde0000000000 */
[----:B------:R-:W-:-:S15]  /*0b10*/  NOP ;  /* 0x0000000000007918 */ /* 0x000fde0000000000 */
[----:B------:R-:W-:-:S15]  /*0b20*/  NOP ;  /* 0x0000000000007918 */ /* 0x000fde0000000000 */
[----:B------:R-:W-:-:S04]  /*0b30*/  NOP ;  /* 0x0000000000007918 */ /* 0x000fc80000000000 */
[----:B------:R-:W0:Y:S02]  /*0b40*/  F2F.F32.F64 R22, R16 ;  /* 0x0000001000167310 */ /* 0x000e240000301000 */
[----:B0-----:R-:W-:-:S05]  /*0b50*/  @!P5 FMUL R22, R22, 1.175494350822287508e-38 ;  /* 0x008000001616d820 */ /* 0x001fca0000400000 */
[----:B------:R-:W-:Y:S02]  /*0b60*/  FSETP.GTU.FTZ.AND P4, PT, R22, RZ, PT ;  /* 0x000000ff1600720b */ /* 0x000fe40003f9c000 */
[----:B------:R-:W0:Y:S01]  /*0b70*/  @!P1 LDC.64 R22, c[0x0][0x398] ;  /* 0x0000e600ff169b82 */ /* 0x000e220000000a00 */
[----:B--2---:R-:W-:Y:S01]  /*0b80*/  @!P2 IMAD.WIDE R10, R2, 0x8, R10 ;  /* 0x00000008020aa825 */ /* 0x004fe200078e020a */
[----:B------:R-:W-:Y:S02]  /*0b90*/  FSEL R2, R20, RZ, P4 ;  /* 0x000000ff14027208 */ /* 0x000fe40002000000 */
[----:B------:R-:W-:Y:S02]  /*0ba0*/  FSEL R21, R21, RZ, P4 ;  /* 0x000000ff15157208 */ /* 0x000fe40002000000 */
[----:B------:R1:W-:Y:S01]  /*0bb0*/  @!P2 STG.E.64 desc[UR6][R10.64], R26 ;  /* 0x0000001a0a00a986 */ /* 0x0003e2000c101b06 */
[----:B------:R-:W-:Y:S02]  /*0bc0*/  IMAD.MOV.U32 R20, RZ, RZ, R2 ;  /* 0x000000ffff147224 */ /* 0x000fe400078e0002 */
[----:B-1----:R-:W-:Y:S01]  /*0bd0*/  IMAD.MOV.U32 R10, RZ, RZ, R4 ;  /* 0x000000ffff0a7224 */ /* 0x002fe200078e0004 */
[----:B------:R-:W-:Y:S01]  /*0be0*/  MOV R11, R25 ;  /* 0x00000019000b7202 */ /* 0x000fe20000000f00 */
[----:B0-----:R-:W-:Y:S01]  /*0bf0*/  @!P1 IMAD.WIDE R22, R29, 0x8, R22 ;  /* 0x000000081d169825 */ /* 0x001fe200078e0216 */
[----:B------:R-:W-:-:S04]  /*0c00*/  IADD3 R25, PT, PT, R0, R5, RZ ;  /* 0x0000000500197210 */ /* 0x000fc80007ffe0ff */
[----:B------:R0:W-:Y:S04]  /*0c10*/  @!P1 STG.E.64 desc[UR6][R22.64], R10 ;  /* 0x0000000a16009986 */ /* 0x0001e8000c101b06 */
[----:B------:R0:W-:Y:S01]  /*0c20*/  @!P0 STG.E.64 desc[UR6][R18.64], R20 ;  /* 0x0000001412008986 */ /* 0x0001e2000c101b06 */
[----:B------:R-:W-:-:S13]  /*0c30*/  ISETP.GE.U32.AND P0, PT, R25, UR5, PT ;  /* 0x0000000519007c0c */ /* 0x000fda000bf06070 */
[----:B0-----:R-:W-:Y:S05]  /*0c40*/  @!P0 BRA `(.L_x_2) ;  /* 0xfffffff8006c8947 */ /* 0x001fea000383ffff */
[----:B------:R-:W-:Y:S05]  /*0c50*/  EXIT ;  /* 0x000000000000794d */ /* 0x000fea0003800000 */
.L_x_3:
[----:B------:R-:W-:-:S00]  /*0c60*/  BRA `(.L_x_3) ;  /* 0xfffffffc00fc7947 */ /* 0x000fc0000383ffff */
[----:B------:R-:W-:-:S00]  /*0c70*/  NOP ;  /* 0x0000000000007918 */ /* 0x000fc00000000000 */
        /* <DEDUP_REMOVED lines=8> */
.L_x_304:


//--------------------- .text._Z13Sigmoid_bpropIdEvPT_S1_jjS1_ --------------------------
	.section	.text._Z13Sigmoid_bpropIdEvPT_S1_jjS1_,"ax",@progbits
	.align	128
        .global         _Z13Sigmoid_bpropIdEvPT_S1_jjS1_
        .type           _Z13Sigmoid_bpropIdEvPT_S1_jjS1_,@function
        .size           _Z13Sigmoid_bpropIdEvPT_S1_jjS1_,(.L_x_305 - _Z13Sigmoid_bpropIdEvPT_S1_jjS1_)
        .other          _Z13Sigmoid_bpropIdEvPT_S1_jjS1_,@"STO_CUDA_ENTRY STV_DEFAULT"
_Z13Sigmoid_bpropIdEvPT_S1_jjS1_:
.text._Z13Sigmoid_bpropIdEvPT_S1_jjS1_:
        /* <DEDUP_REMOVED lines=16> */
[----:B0-----:R-:W-:-:S05]  /*0100*/  IMAD R3, R0, UR8, R3 ;  /* 0x0000000800037c24 */ /* 0x001fca000f8e0203 */
[----:B------:R-:W-:-:S04]  /*0110*/  SHF.L.U32 R2, R3, 0x2, RZ ;  /* 0x0000000203027819 */ /* 0x000fc800000006ff */
[----:B------:R-:W-:-:S13]  /*0120*/  ISETP.GE.U32.AND P0, PT, R2, UR4, PT ;  /* 0x0000000402007c0c */ /* 0x000fda000bf06070 */
[----:B------:R-:W-:Y:S05]  /*0130*/  @P0 EXIT ;  /* 0x000000000000094d */ /* 0x000fea0003800000 */
[----:B------:R-:W0:Y:S01]  /*0140*/  LDC.64 R20, c[0x0][0x398] ;  /* 0x0000e600ff147b82 */ /* 0x000e220000000a00 */
[----:B------:R-:W1:Y:S07]  /*0150*/  LDCU UR5, c[0x0][0x370] ;  /* 0x00006e00ff0577ac */ /* 0x000e6e0008000800 */
[----:B------:R-:W2:Y:S08]  /*0160*/  LDC.64 R24, c[0x0][0x380] ;  /* 0x0000e000ff187b82 */ /* 0x000eb00000000a00 */
[----:B------:R-:W3:Y:S01]  /*0170*/  LDC.64 R22, c[0x0][0x388] ;  /* 0x0000e200ff167b82 */ /* 0x000ee20000000a00 */
[----:B-1----:R-:W-:-:S07]  /*0180*/  IMAD R0, R0, UR5, RZ ;  /* 0x0000000500007c24 */ /* 0x002fce000f8e02ff */
.L_x_5:
[----:B-1-3--:R-:W-:-:S04]  /*0190*/  IMAD.WIDE R6, R3, 0x20, R22 ;  /* 0x0000002003067825 */ /* 0x00afc800078e0216 */
[----:B--2---:R-:W-:Y:S02]  /*01a0*/  IMAD.WIDE R12, R3, 0x20, R24 ;  /* 0x00000020030c7825 */ /* 0x004fe400078e0218 */
[----:B------:R-:W2:Y:S04]  /*01b0*/  LDG.E.ENL2.256 R8, R4, desc[UR6][R6.64] ;  /* 0xfe0000060604797e */ /* 0x000ea80008121908 */
[----:B------:R-:W3:Y:S01]  /*01c0*/  LDG.E.ENL2.256 R16, R12, desc[UR6][R12.64] ;  /* 0xfe0000060c0c797e */ /* 0x000ee20008121910 */
[----:B------:R-:W-:Y:S01]  /*01d0*/  UMOV UR8, 0xf0000000 ;  /* 0xf000000000087882 */ /* 0x000fe20000000000 */
[----:B------:R-:W-:Y:S02]  /*01e0*/  UMOV UR9, 0x380fffff ;  /* 0x380fffff00097882 */ /* 0x000fe40000000000 */
[----:B--2---:R1:W2:-:S15]  /*01f0*/  DSETP.GEU.AND P1, PT, |R4|, UR8, PT ;  /* 0x0000000804007e2a */ /* 0x00429e000bf2e200 */
[----:B------:R-:W-:-:S15]  /*0200*/  NOP ;  /* 0x0000000000007918 */ /* 0x000fde0000000000 */
[----:B------:R-:W-:-:S15]  /*0210*/  NOP ;  /* 0x0000000000007918 */ /* 0x000fde0000000000 */
[----:B------:R-:W-:-:S15]  /*0220*/  NOP ;  /* 0x0000000000007918 */ /* 0x000fde0000000000 */
[----:B------:R-:W-:-:S04]  /*0230*/  NOP ;  /* 0x0000000000007918 */ /* 0x000fc80000000000 */
[----:B------:R-:W-:-:S15]  /*0240*/  F2F.F32.F64 R27, R6 ;  /* 0x00000006001b7310 */ /* 0x000fde0000301000 */
[----:B------:R-:W-:-:S15]  /*0250*/  NOP ;  /* 0x0000000000007918 */ /* 0x000fde0000000000 */
[----:B------:R-:W-:-:S15]  /*0260*/  NOP ;  /* 0x0000000000007918 */ /* 0x000fde0000000000 */
[----:B------:R-:W-:-:S15]  /*0270*/  NOP ;  /* 0x0000000000007918 */ /* 0x000fde0000000000 */
[----:B------:R-:W-:-:S04]  /*0280*/  NOP ;  /* 0x0000000000007918 */ /* 0x000fc80000000000 */
[----:B---3--:R-:W-:-:S15]  /*0290*/  DSETP.GEU.AND P0, PT, |R12|, UR8, PT ;  /* 0x000000080c007e2a */ /* 0x008fde000bf0e200 */
[----:B------:R-:W-:-:S15]  /*02a0*/  NOP ;  /* 0x0000000000007918 */ /* 0x000fde0000000000 */
[----:B------:R-:W-:-:S15]  /*02b0*/  NOP ;  /* 0x0000000000007918 */ /* 0x000fde0000000000 */
[----:B------:R-:W-:-:S15]  /*02c0*/  NOP ;  /* 0x0000000000007918 */ /* 0x000fde0000000000 */
[----:B------:R-:W-:-:S04]  /*02d0*/  NOP ;  /* 0x0000000000007918 */ /* 0x000fc80000000000 */
[----:B-1----:R-:W2:Y:S02]  /*02e0*/  F2F.F32.F64 R4, R4 ;  /* 0x0000000400047310 */ /* 0x002ea40000301000 */
[----:B--2---:R-:W-:-:S15]  /*02f0*/  @!P1 FMUL R4, R4, 1.175494350822287508e-38 ;  /* 0x0080000004049820 */ /* 0x004fde0000400000 */
[----:B------:R-:W-:-:S15]  /*0300*/  NOP ;  /* 0x0000000000007918 */ /* 0x000fde0000000000 */
[----:B------:R-:W-:-:S15]  /*0310*/  NOP ;  /* 0x0000000000007918 */ /* 0x000fde0000000000 */
[----:B------:R-:W-:-:S15]  /*0320*/  NOP ;  /* 0x0000000000007918 */ /* 0x000fde0000000000 */
[----:B------:R-:W-:-:S02]  /*0330*/  NOP ;  /* 0x0000000000007918 */ /* 0x000fc40000000000 */
[----:B------:R-:W1:-:S15]  /*0340*/  DSETP.GEU.AND P2, PT, |R6|, UR8, PT ;  /* 0x0000000806007e2a */ /* 0x000e5e000bf4e200 */
[----:B------:R-:W-:-:S15]  /*0350*/  NOP ;  /* 0x0000000000007918 */ /* 0x000fde0000000000 */
[----:B------:R-:W-:-:S15]  /*0360*/  NOP ;  /* 0x0000000000007918 */ /* 0x000fde0000000000 */
[----:B------:R-:W-:-:S15]  /*0370*/  NOP ;  /* 0x0000000000007918 */ /* 0x000fde0000000000 */
[----:B------:R-:W-:-:S04]  /*0380*/  NOP ;  /* 0x0000000000007918 */ /* 0x000fc80000000000 */
[----:B------:R-:W2:Y:S01]  /*0390*/  F2F.F32.F64 R5, R12 ;  /* 0x0000000c00057310 */ /* 0x000ea20000301000 */
[----:B-1----:R-:W-:Y:S01]  /*03a0*/  @!P2 FMUL R27, R27, 1.175494350822287508e-38 ;  /* 0x008000001b1ba820 */ /* 0x002fe20000400000 */
[----:B--2---:R-:W-:Y:S01]  /*03b0*/  @!P0 FMUL R5, R5, 1.175494350822287508e-38 ;  /* 0x0080000005058820 */ /* 0x004fe20000400000 */
[----:B------:R-:W-:Y:S01]  /*03c0*/  FADD.FTZ R7, -R4, 1 ;  /* 0x3f80000004077421 */ /* 0x000fe20000010100 */
[----:B0-----:R-:W-:Y:S01]  /*03d0*/  IMAD.WIDE R12, R3, 0x20, R20 ;  /* 0x00000020030c7825 */ /* 0x001fe200078e0214 */
[----:B------:R-:W-:-:S03]  /*03e0*/  IADD3 R3, PT, PT, R0, R3, RZ ;  /* 0x0000000300037210 */ /* 0x000fc60007ffe0ff */
[----:B------:R-:W-:-:S04]  /*03f0*/  FMUL.FTZ R4, R4, R7 ;  /* 0x0000000704047220 */ /* 0x000fc80000410000 */
[----:B------:R-:W-:-:S15]  /*0400*/  FMUL.FTZ R4, R5, R4 ;  /* 0x0000000405047220 */ /* 0x000fde0000410000 */
[----:B------:R-:W-:-:S15]  /*0410*/  NOP ;  /* 0x0000000000007918 */ /* 0x000fde0000000000 */
        /* <DEDUP_REMOVED lines=8> */
[----:B0-----:R-:W-:Y:S01]  /*04a0*/  @!P3 FMUL R26, R26, 1.175494350822287508e-38 ;  /* 0x008000001a1ab820 */ /* 0x001fe20000400000 */
[----:B------:R-:W-:-:S03]  /*04b0*/  FADD.FTZ R8, -R27, 1 ;  /* 0x3f8000001b087421 */ /* 0x000fc60000010100 */
[----:B------:R-:W-:Y:S01]  /*04c0*/  FADD.FTZ R9, -R26, 1 ;  /* 0x3f8000001a097421 */ /* 0x000fe20000010100 */
[----:B------:R-:W-:-:S03]  /*04d0*/  FMUL.FTZ R27, R27, R8 ;  /* 0x000000081b1b7220 */ /* 0x000fc60000410000 */
[----:B------:R-:W-:-:S15]  /*04e0*/  FMUL.FTZ R26, R26, R9 ;  /* 0x000000091a1a7220 */ /* 0x000fde0000410000 */
[----:B------:R-:W-:-:S15]  /*04f0*/  NOP ;  /* 0x0000000000007918 */ /* 0x000fde0000000000 */
[----:B------:R-:W-:-:S15]  /*0500*/  NOP ;  /* 0x0000000000007918 */ /* 0x000fde0000000000 */
[----:B------:R-:W-:-:S09]  /*0510*/  NOP ;  /* 0x0000000000007918 */ /* 0x000fd20000000000 */
[----:B------:R-:W0:-:S15]  /*0520*/  DSETP.GEU.AND P4, PT, |R10|, UR8, PT ;  /* 0x000000080a007e2a */ /* 0x000e1e000bf8e200 */
[----:B------:R-:W-:-:S15]  /*0530*/  NOP ;  /* 0x0000000000007918 */ /* 0x000fde0000000000 */
[----:B------:R-:W-:-:S15]  /*0540*/  NOP ;  /* 0x0000000000007918 */ /* 0x000fde0000000000 */
[----:B------:R-:W-:-:S15]  /*0550*/  NOP ;  /* 0x0000000000007918 */ /* 0x000fde0000000000 */
[----:B------:R-:W-:-:S04]  /*0560*/  NOP ;  /* 0x0000000000007918 */ /* 0x000fc80000000000 */
[----:B------:R-:W0:Y:S02]  /*0570*/  F2F.F32.F64 R2, R10 ;  /* 0x0000000a00027310 */ /* 0x000e240000301000 */
[----:B0-----:R-:W-:-:S04]  /*0580*/  @!P4 FMUL R2, R2, 1.175494350822287508e-38 ;  /* 0x008000000202c820 */ /* 0x001fc80000400000 */
[----:B------:R-:W-:-:S04]  /*0590*/  FADD.FTZ R11, -R2, 1 ;  /* 0x3f800000020b7421 */ /* 0x000fc80000010100 */
[----:B------:R-:W-:Y:S01]  /*05a0*/  FMUL.FTZ R11, R2, R11 ;  /* 0x0000000b020b7220 */ /* 0x000fe20000410000 */
[----:B------:R-:W-:-:S15]  /*05b0*/  SHF.L.U32 R2, R3, 0x2, RZ ;  /* 0x0000000203027819 */ /* 0x000fde00000006ff */
[----:B------:R-:W-:-:S15]  /*05c0*/  NOP ;  /* 0x0000000000007918 */ /* 0x000fde0000000000 */
[----:B------:R-:W-:-:S15]  /*05d0*/  NOP ;  /* 0x0000000000007918 */ /* 0x000fde0000000000 */
[----:B------:R-:W-:-:S08]  /*05e0*/  NOP ;  /* 0x0000000000007918 */ /* 0x000fd00000000000 */
[----:B------:R-:W0:-:S15]  /*05f0*/  DSETP.GEU.AND P0, PT, |R14|, UR8, PT ;  /* 0x000000080e007e2a */ /* 0x000e1e000bf0e200 */
[----:B------:R-:W-:-:S15]  /*0600*/  NOP ;  /* 0x0000000000007918 */ /* 0x000fde0000000000 */
[----:B------:R-:W-:-:S15]  /*0610*/  NOP ;  /* 0x0000000000007918 */ /* 0x000fde0000000000 */
[----:B------:R-:W-:-:S15]  /*0620*/  NOP ;  /* 0x0000000000007918 */ /* 0x000fde0000000000 */
[----:B------:R-:W-:-:S04]  /*0630*/  NOP ;  /* 0x0000000000007918 */ /* 0x000fc80000000000 */
[----:B------:R-:W0:Y:S02]  /*0640*/  F2F.F32.F64 R6, R14 ;  /* 0x0000000e00067310 */ /* 0x000e240000301000 */
[----:B0-----:R-:W-:-:S04]  /*0650*/  @!P0 FMUL R6, R6, 1.175494350822287508e-38 ;  /* 0x0080000006068820 */ /* 0x001fc80000400000 */
[----:B------:R-:W-:-:S15]  /*0660*/  FMUL.FTZ R6, R6, R27 ;  /* 0x0000001b06067220 */ /* 0x000fde0000410000 */
[----:B------:R-:W-:-:S15]  /*0670*/  NOP ;  /* 0x0000000000007918 */ /* 0x000fde0000000000 */
[----:B------:R-:W-:-:S15]  /*0680*/  NOP ;  /* 0x0000000000007918 */ /* 0x000fde0000000000 */
[----:B------:R-:W-:-:S13]  /*0690*/  NOP ;  /* 0x0000000000007918 */ /* 0x000fda0000000000 */
        /* <DEDUP_REMOVED lines=17> */
[----:B0-----:R-:W-:Y:S01]  /*07b0*/  @!P0 FMUL R28, R28, 1.175494350822287508e-38 ;  /* 0x008000001c1c8820 */ /* 0x001fe20000400000 */
[----:B------:R-:W-:-:S03]  /*07c0*/  ISETP.GE.U32.AND P0, PT, R2, UR4, PT ;  /* 0x0000000402007c0c */ /* 0x000fc6000bf06070 */
[----:B------:R-:W-:-:S15]  /*07d0*/  FMUL.FTZ R11, R28, R11 ;  /* 0x0000000b1c0b7220 */ /* 0x000fde0000410000 */
[----:B------:R-:W-:-:S15]  /*07e0*/  NOP ;  /* 0x0000000000007918 */ /* 0x000fde0000000000 */
[----:B------:R-:W-:-:S15]  /*07f0*/  NOP ;  /* 0x0000000000007918 */ /* 0x000fde0000000000 */
[----:B------:R-:W-:-:S13]  /*0800*/  NOP ;  /* 0x0000000000007918 */ /* 0x000fda0000000000 */
[----:B------:R-:W-:-:S15]  /*0810*/  F2F.F64.F32 R4, R4 ;  /* 0x0000000400047310 */ /* 0x000fde0000201800 */
[----:B------:R-:W-:-:S15]  /*0820*/  NOP ;  /* 0x0000000000007918 */ /* 0x000fde0000000000 */
[----:B------:R-:W-:-:S15]  /*0830*/  NOP ;  /* 0x0000000000007918 */ /* 0x000fde0000000000 */
[----:B------:R-:W-:-:S15]  /*0840*/  NOP ;  /* 0x0000000000007918 */ /* 0x000fde0000000000 */
[----:B------:R-:W-:-:S04]  /*0850*/  NOP ;  /* 0x0000000000007918 */ /* 0x000fc80000000000 */
        /* <DEDUP_REMOVED lines=10> */
[----:B------:R-:W0:Y:S02]  /*0900*/  F2F.F64.F32 R10, R11 ;  /* 0x0000000b000a7310 */ /* 0x000e240000201800 */
[----:B0-----:R1:W-:Y:S01]  /*0910*/  STG.E.ENL2.256 desc[UR6][R12.64], R4, R8 ;  /* 0xf80000040c08797f */ /* 0x0013e2000f121806 */
[----:B------:R-:W-:Y:S05]  /*0920*/  @!P0 BRA `(.L_x_5) ;  /* 0xfffffff800188947 */ /* 0x000fea000383ffff */
[----:B------:R-:W-:Y:S05]  /*0930*/  EXIT ;  /* 0x000000000000794d */ /* 0x000fea0003800000 */
.L_x_4:
        /* <DEDUP_REMOVED lines=10> */
.L_x_6:
[----:B------:R-:W0:Y:S01]  /*09e0*/  LDC.64 R6, c[0x0][0x380] ;  /* 0x0000e000ff067b82 */ /* 0x000e220000000a00 */
[----:B------:R-:W-:Y:S02]  /*09f0*/  ISETP.GE.U32.AND P3, PT, R29, UR5, PT ;  /* 0x000000051d007c0c */ /* 0x000fe4000bf66070 */
[----:B------:R-:W-:-:S04]  /*0a00*/  IADD3 R3, PT, PT, R0, R29, RZ ;  /* 0x0000001d00037210 */ /* 0x000fc80007ffe0ff */
[----:B------:R-:W-:Y:S01]  /*0a10*/  ISETP.GE.U32.AND P2, PT, R3, UR5, PT ;  /* 0x0000000503007c0c */ /* 0x000fe2000bf46070 */
[----:B------:R-:W1:Y:S08]  /*0a20*/  LDC.64 R24, c[0x0][0x388] ;  /* 0x0000e200ff187b82 */ /* 0x000e700000000a00 */
[----:B------:R-:W2:Y:S01]  /*0a30*/  LDC.64 R4, c[0x0][0x380] ;  /* 0x0000e000ff047b82 */ /* 0x000ea20000000a00 */
[----:B0-----:R-:W-:-:S07]  /*0a40*/  @!P3 IMAD.WIDE R6, R29, 0x8, R6 ;  /* 0x000000081d06b825 */ /* 0x001fce00078e0206 */
[----:B------:R-:W0:Y:S01]  /*0a50*/  LDC.64 R26, c[0x0][0x388] ;  /* 0x0000e200ff1a7b82 */ /* 0x000e220000000a00 */
[----:B------:R3:W4:Y:S01]  /*0a60*/  @!P3 LDG.E.64 R10, desc[UR6][R6.64] ;  /* 0x00000006060ab981 */ /* 0x000722000c1e1b00 */
[----:B-1----:R-:W-:-:S05]  /*0a70*/  @!P3 IMAD.WIDE R24, R29, 0x8, R24 ;  /* 0x000000081d18b825 */ /* 0x002fca00078e0218 */
[----:B------:R1:W5:Y:S01]  /*0a80*/  @!P3 LDG.E.64 R12, desc[UR6][R24.64] ;  /* 0x00000006180cb981 */ /* 0x000362000c1e1b00 */
[----:B---3--:R-:W3:Y:S01]  /*0a90*/  LDC.64 R6, c[0x0][0x380] ;  /* 0x0000e000ff067b82 */ /* 0x008ee20000000a00 */
[----:B--2---:R-:W-:-:S05]  /*0aa0*/  @!P2 IMAD.WIDE R4, R3, 0x8, R4 ;  /* 0x000000080304a825 */ /* 0x004fca00078e0204 */
[----:B------:R2:W5:Y:S02]  /*0ab0*/  @!P2 LDG.E.64 R14, desc[UR6][R4.64] ;  /* 0x00000006040ea981 */ /* 0x000564000c1e1b00 */
[----:B-1----:R-:W1:Y:S01]  /*0ac0*/  LDC.64 R24, c[0x0][0x388] ;  /* 0x0000e200ff187b82 */ /* 0x002e620000000a00 */
[----:B--2---:R-:W-:-:S04]  /*0ad0*/  IADD3 R5, PT, PT, R0, R3, RZ ;  /* 0x0000000300057210 */ /* 0x004fc80007ffe0ff */
[----:B------:R-:W-:Y:S01]  /*0ae0*/  ISETP.GE.U32.AND P1, PT, R5, UR5, PT ;  /* 0x0000000505007c0c */ /* 0x000fe2000bf26070 */
[----:B0-----:R-:W-:-:S05]  /*0af0*/  @!P2 IMAD.WIDE R26, R3, 0x8, R26 ;  /* 0x00000008031aa825 */ /* 0x001fca00078e021a */
[----:B------:R3:W2:Y:S07]  /*0b00*/  @!P2 LDG.E.64 R16, desc[UR6][R26.64] ;  /* 0x000000061a10a981 */ /* 0x0006ae000c1e1b00 */
[----:B---3--:R-:W-:-:S04]  /*0b10*/  @!P1 IMAD.WIDE R26, R5, 0x8, R6 ;  /* 0x00000008051a9825 */ /* 0x008fc800078e0206 */
[----:B-1----:R-:W-:Y:S01]  /*0b20*/  @!P1 IMAD.WIDE R6, R5, 0x8, R24 ;  /* 0x0000000805069825 */ /* 0x002fe200078e0218 */
[----:B------:R0:W3:Y:S01]  /*0b30*/  @!P1 LDG.E.64 R18, desc[UR6][R26.64] ;  /* 0x000000061a129981 */ /* 0x0000e2000c1e1b00 */
[----:B------:R-:W1:Y:S03]  /*0b40*/  LDC.64 R24, c[0x0][0x380] ;  /* 0x0000e000ff187b82 */ /* 0x000e660000000a00 */
[----:B------:R0:W5:Y:S05]  /*0b50*/  @!P1 LDG.E.64 R20, desc[UR6][R6.64] ;  /* 0x0000000606149981 */ /* 0x00016a000c1e1b00 */
[----:B0-----:R-:W0:Y:S01]  /*0b60*/  LDC.64 R26, c[0x0][0x388] ;  /* 0x0000e200ff1a7b82 */ /* 0x001e220000000a00 */
[----:B------:R-:W-:-:S04]  /*0b70*/  IADD3 R7, PT, PT, R0, R5, RZ ;  /* 0x0000000500077210 */ /* 0x000fc80007ffe0ff */
[----:B------:R-:W-:-:S13]  /*0b80*/  ISETP.GE.U32.AND P0, PT, R7, UR5, PT ;  /* 0x0000000507007c0c */ /* 0x000fda000bf06070 */
[----:B0-----:R-:W-:-:S05]  /*0b90*/  @!P0 IMAD.WIDE R26, R7, 0x8, R26 ;  /* 0x00000008071a8825 */ /* 0x001fca00078e021a */
[----:B------:R4:W3:Y:S01]  /*0ba0*/  @!P0 LDG.E.64 R8, desc[UR6][R26.64] ;  /* 0x000000061a088981 */ /* 0x0008e2000c1e1b00 */
[----:B-1----:R-:W-:-:S05]  /*0bb0*/  @!P0 IMAD.WIDE R24, R7, 0x8, R24 ;  /* 0x0000000807188825 */ /* 0x002fca00078e0218 */
[----:B------:R0:W3:Y:S01]  /*0bc0*/  @!P0 LDG.E.64 R22, desc[UR6][R24.64] ;  /* 0x0000000618168981 */ /* 0x0000e2000c1e1b00 */
[----:B------:R-:W-:Y:S01]  /*0bd0*/  UMOV UR8, 0xf0000000 ;  /* 0xf000000000087882 */ /* 0x000fe20000000000 */
[----:B------:R-:W-:Y:S01]  /*0be0*/  UMOV UR9, 0x380fffff ;  /* 0x380fffff00097882 */ /* 0x000fe20000000000 */
[----:B----4-:R-:W1:-:S15]  /*0bf0*/  F2F.F32.F64 R26, R10 ;  /* 0x0000000a001a7310 */ /* 0x010e5e0000301000 */
[----:B------:R-:W-:-:S15]  /*0c00*/  NOP ;  /* 0x0000000000007918 */ /* 0x000fde0000000000 */
[----:B------:R-:W-:-:S15]  /*0c10*/  NOP ;  /* 0x0000000000007918 */ /* 0x000fde0000000000 */
[----:B------:R-:W-:-:S15]  /*0c20*/  NOP ;  /* 0x0000000000007918 */ /* 0x000fde0000000000 */
[----:B------:R-:W-:-:S04]  /*0c30*/  NOP ;  /* 0x0000000000007918 */ /* 0x000fc80000000000 */
[----:B------:R-:W1:Y:S02]  /*0c40*/  DSETP.GEU.AND P6, PT, |R10|, UR8, PT ;  /* 0x000000080a007e2a */ /* 0x000e64000bfce200 */
[----:B-1----:R-:W-:-:S15]  /*0c50*/  @!P6 FMUL R26, R26, 1.175494350822287508e-38 ;  /* 0x008000001a1ae820 */ /* 0x002fde0000400000 */
[----:B------:R-:W-:-:S15]  /*0c60*/  NOP ;  /* 0x0000000000007918 */ /* 0x000fde0000000000 */
[----:B------:R-:W-:-:S15]  /*0c70*/  NOP ;  /* 0x0000000000007918 */ /* 0x000fde0000000000 */
[----:B------:R-:W-:-:S15]  /*0c80*/  NOP ;  /* 0x0000000000007918 */ /* 0x000fde0000000000 */
[----:B------:R-:W-:-:S02]  /*0c90*/  NOP ;  /* 0x0000000000007918 */ /* 0x000fc40000000000 */
[----:B--2---:R-:W1:-:S15]  /*0ca0*/  F2F.F32.F64 R6, R16 ;  /* 0x0000001000067310 */ /* 0x004e5e0000301000 */
        /* <DEDUP_REMOVED lines=10> */
[----:B-----5:R-:W1:-:S15]  /*0d50*/  F2F.F32.F64 R28, R20 ;  /* 0x00000014001c7310 */ /* 0x020e5e0000301000 */
        /* <DEDUP_REMOVED lines=10> */
[----:B------:R-:W1:-:S15]  /*0e00*/  F2F.F32.F64 R27, R12 ;  /* 0x0000000c001b7310 */ /* 0x000e5e0000301000 */
[----:B------:R-:W-:-:S15]  /*0e10*/  NOP ;  /* 0x0000000000007918 */ /* 0x000fde0000000000 */
[----:B------:R-:W-:-:S15]  /*0e20*/  NOP ;  /* 0x0000000000007918 */ /* 0x000fde0000000000 */
[----:B------:R-:W-:-:S15]  /*0e30*/  NOP ;  /* 0x0000000000007918 */ /* 0x000fde0000000000 */
[----:B------:R-:W-:-:S04]  /*0e40*/  NOP ;  /* 0x0000000000007918 */ /* 0x000fc80000000000 */
[----:B------:R-:W1:Y:S02]  /*0e50*/  DSETP.GEU.AND P4, PT, |R12|, UR8, PT ;  /* 0x000000080c007e2a */ /* 0x000e64000bf8e200 */
[----:B-1----:R-:W-:-:S04]  /*0e60*/  @!P4 FMUL R27, R27, 1.175494350822287508e-38 ;  /* 0x008000001b1bc820 */ /* 0x002fc80000400000 */
[----:B------:R-:W-:-:S04]  /*0e70*/  FADD.FTZ R10, -R27, 1 ;  /* 0x3f8000001b0a7421 */ /* 0x000fc80000010100 */
[----:B------:R-:W-:-:S04]  /*0e80*/  FMUL.FTZ R27, R27, R10 ;  /* 0x0000000a1b1b7220 */ /* 0x000fc80000410000 */
[----:B------:R-:W-:-:S15]  /*0e90*/  FMUL.FTZ R27, R26, R27 ;  /* 0x0000001b1a1b7220 */ /* 0x000fde0000410000 */
[----:B------:R-:W-:-:S15]  /*0ea0*/  NOP ;  /* 0x0000000000007918 */ /* 0x000fde0000000000 */
[----:B------:R-:W-:-:S15]  /*0eb0*/  NOP ;  /* 0x0000000000007918 */ /* 0x000fde0000000000 */
[----:B------:R-:W-:-:S05]  /*0ec0*/  NOP ;  /* 0x0000000000007918 */ /* 0x000fca0000000000 */
[----:B0-----:R0:W1:-:S15]  /*0ed0*/  F2F.F32.F64 R25, R14 ;  /* 0x0000000e00197310 */ /* 0x00105e0000301000 */
[----:B------:R-:W-:-:S15]  /*0ee0*/  NOP ;  /* 0x0000000000007918 */ /* 0x000fde0000000000 */
[----:B------:R-:W-:-:S15]  /*0ef0*/  NOP ;  /* 0x0000000000007918 */ /* 0x000fde0000000000 */
[----:B------:R-:W-:-:S15]  /*0f00*/  NOP ;  /* 0x0000000000007918 */ /* 0x000fde0000000000 */
[----:B------:R-:W-:-:S04]  /*0f10*/  NOP ;  /* 0x0000000000007918 */ /* 0x000fc80000000000 */
[----:B------:R0:W1:Y:S02]  /*0f20*/  DSETP.GEU.AND P5, PT, |R14|, UR8, PT ;  /* 0x000000080e007e2a */ /* 0x000064000bfae200 */
[----:B0-----:R-:W-:Y:S01]  /*0f30*/  FADD.FTZ R15, -R6, 1 ;  /* 0x3f800000060f7421 */ /* 0x001fe20000010100 */
[----:B-1----:R-:W-:-:S03]  /*0f40*/  @!P5 FMUL R25, R25, 1.175494350822287508e-38 ;  /* 0x008000001919d820 */ /* 0x002fc60000400000 */
[----:B------:R-:W-:-:S04]  /*0f50*/  FMUL.FTZ R6, R6, R15 ;  /* 0x0000000f06067220 */ /* 0x000fc80000410000 */
[----:B------:R-:W-:-:S15]  /*0f60*/  FMUL.FTZ R6, R25, R6 ;  /* 0x0000000619067220 */ /* 0x000fde0000410000 */
[----:B------:R-:W-:-:S15]  /*0f70*/  NOP ;  /* 0x0000000000007918 */ /* 0x000fde0000000000 */
[----:B------:R-:W-:-:S15]  /*0f80*/  NOP ;  /* 0x0000000000007918 */ /* 0x000fde0000000000 */
[----:B------:R-:W-:-:S09]  /*0f90*/  NOP ;  /* 0x0000000000007918 */ /* 0x000fd20000000000 */
[----:B---3--:R0:W1:-:S15]  /*0fa0*/  F2F.F32.F64 R24, R18 ;  /* 0x0000001200187310 */ /* 0x00805e0000301000 */
        /* <DEDUP_REMOVED lines=8> */
[----:B------:R-:W-:Y:S02]  /*1030*/  FMUL.FTZ R19, R24, R19 ;  /* 0x0000001318137220 */ /* 0x000fe40000410000 */
[----:B------:R-:W0:Y:S02]  /*1040*/  @!P3 LDC.64 R24, c[0x0][0x398] ;  /* 0x0000e600ff18bb82 */ /* 0x000e240000000a00 */
[----:B0-----:R-:W-:-:S15]  /*1050*/  @!P3 IMAD.WIDE R28, R29, 0x8, R24 ;  /* 0x000000081d1cb825 */ /* 0x001fde00078e0218 */
[----:B------:R-:W-:-:S15]  /*1060*/  NOP ;  /* 0x0000000000007918 */ /* 0x000fde0000000000 */
[----:B------:R-:W-:-:S15]  /*1070*/  NOP ;  /* 0x0000000000007918 */ /* 0x000fde0000000000 */
[----:B------:R-:W-:-:S05]  /*1080*/  NOP ;  /* 0x0000000000007918 */ /* 0x000fca0000000000 */
[----:B------:R-:W0:-:S15]  /*1090*/  F2F.F32.F64 R4, R8 ;  /* 0x0000000800047310 */ /* 0x000e1e0000301000 */
[----:B------:R-:W-:-:S15]  /*10a0*/  NOP ;  /* 0x0000000000007918 */ /* 0x000fde0000000000 */
[----:B------:R-:W-:-:S15]  /*10b0*/  NOP ;  /* 0x0000000000007918 */ /* 0x000fde0000000000 */
[----:B------:R-:W-:-:S15]  /*10c0*/  NOP ;  /* 0x0000000000007918 */ /* 0x000fde0000000000 */
[----:B------:R-:W-:-:S04]  /*10d0*/  NOP ;  /* 0x0000000000007918 */ /* 0x000fc80000000000 */
[----:B------:R-:W0:Y:S02]  /*10e0*/  DSETP.GEU.AND P5, PT, |R8|, UR8, PT ;  /* 0x0000000808007e2a */ /* 0x000e24000bfae200 */
[----:B0-----:R-:W-:-:S04]  /*10f0*/  @!P5 FMUL R4, R4, 1.175494350822287508e-38 ;  /* 0x008000000404d820 */ /* 0x001fc80000400000 */
[----:B------:R-:W-:-:S04]  /*1100*/  FADD.FTZ R25, -R4, 1 ;  /* 0x3f80000004197421 */ /* 0x000fc80000010100 */
[----:B------:R-:W-:Y:S02]  /*1110*/  FMUL.FTZ R4, R4, R25 ;  /* 0x0000001904047220 */ /* 0x000fe40000410000 */
[----:B------:R-:W0:Y:S02]  /*1120*/  @!P1 LDC.64 R24, c[0x0][0x398] ;  /* 0x0000e600ff189b82 */ /* 0x000e240000000a00 */
[----:B0-----:R-:W-:-:S15]  /*1130*/  @!P1 IMAD.WIDE R24, R5, 0x8, R24 ;  /* 0x0000000805189825 */ /* 0x001fde00078e0218 */
[----:B------:R-:W-:-:S15]  /*1140*/  NOP ;  /* 0x0000000000007918 */ /* 0x000fde0000000000 */
[----:B------:R-:W-:-:S15]  /*1150*/  NOP ;  /* 0x0000000000007918 */ /* 0x000fde0000000000 */
[----:B------:R-:W-:-:S05]  /*1160*/  NOP ;  /* 0x0000000000007918 */ /* 0x000fca0000000000 */
[----:B------:R0:W1:-:S15]  /*1170*/  F2F.F32.F64 R2, R22 ;  /* 0x0000001600027310 */ /* 0x00005e0000301000 */
[----:B------:R-:W-:-:S15]  /*1180*/  NOP ;  /* 0x0000000000007918 */ /* 0x000fde0000000000 */
[----:B------:R-:W-:-:S15]  /*1190*/  NOP ;  /* 0x0000000000007918 */ /* 0x000fde0000000000 */
[----:B------:R-:W-:-:S15]  /*11a0*/  NOP ;  /* 0x0000000000007918 */ /* 0x000fde0000000000 */
[----:B------:R-:W-:-:S04]  /*11b0*/  NOP ;  /* 0x0000000000007918 */ /* 0x000fc80000000000 */
[----:B------:R0:W1:Y:S02]  /*11c0*/  DSETP.GEU.AND P4, PT, |R22|, UR8, PT ;  /* 0x0000000816007e2a */ /* 0x000064000bf8e200 */
[----:B0-----:R-:W0:Y:S01]  /*11d0*/  @!P2 LDC.64 R22, c[0x0][0x398] ;  /* 0x0000e600ff16ab82 */ /* 0x001e220000000a00 */
[----:B-1----:R-:W-:-:S04]  /*11e0*/  @!P4 FMUL R2, R2, 1.175494350822287508e-38 ;  /* 0x008000000202c820 */ /* 0x002fc80000400000 */
[----:B------:R-:W-:Y:S01]  /*11f0*/  FMUL.FTZ R4, R2, R4 ;  /* 0x0000000402047220 */ /* 0x000fe20000410000 */
[----:B0-----:R-:W-:-:S15]  /*1200*/  @!P2 IMAD.WIDE R22, R3, 0x8, R22 ;  /* 0x000000080316a825 */ /* 0x001fde00078e0216 */
[----:B------:R-:W-:-:S15]  /*1210*/  NOP ;  /* 0x0000000000007918 */ /* 0x000fde0000000000 */
[----:B------:R-:W-:-:S15]  /*1220*/  NOP ;  /* 0x0000000000007918 */ /* 0x000fde0000000000 */
[----:B------:R-:W-:-:S11]  /*1230*/  NOP ;  /* 0x0000000000007918 */ /* 0x000fd60000000000 */
[----:B------:R0:W1:Y:S02]  /*1240*/  F2F.F64.F32 R10, R27 ;  /* 0x0000001b000a7310 */ /* 0x0000640000201800 */
[----:B0-----:R-:W0:Y:S01]  /*1250*/  @!P0 LDC.64 R26, c[0x0][0x398] ;  /* 0x0000e600ff1a8b82 */ /* 0x001e220000000a00 */
[----:B-1----:R1:W-:Y:S02]  /*1260*/  @!P3 STG.E.64 desc[UR6][R28.64], R10 ;  /* 0x0000000a1c00b986 */ /* 0x0023e4000c101b06 */
[----:B-1----:R-:W-:Y:S01]  /*1270*/  IADD3 R29, PT, PT, R0, R7, RZ ;  /* 0x00000007001d7210 */ /* 0x002fe20007ffe0ff */
[----:B0-----:R-:W-:-:S15]  /*1280*/  @!P0 IMAD.WIDE R26, R7, 0x8, R26 ;  /* 0x00000008071a8825 */ /* 0x001fde00078e021a */
[----:B------:R-:W-:-:S15]  /*1290*/  NOP ;  /* 0x0000000000007918 */ /* 0x000fde0000000000 */
[----:B------:R-:W-:-:S15]  /*12a0*/  NOP ;  /* 0x0000000000007918 */ /* 0x000fde0000000000 */
[----:B------:R-:W-:-:S13]  /*12b0*/  NOP ;  /* 0x0000000000007918 */ /* 0x000fda0000000000 */
[----:B------:R-:W0:Y:S02]  /*12c0*/  F2F.F64.F32 R14, R6 ;  /* 0x00000006000e7310 */ /* 0x000e240000201800 */
[----:B0-----:R0:W-:-:S15]  /*12d0*/  @!P2 STG.E.64 desc[UR6][R22.64], R14 ;  /* 0x0000000e1600a986 */ /* 0x0011de000c101b06 */
[----:B------:R-:W-:-:S15]  /*12e0*/  NOP ;  /* 0x0000000000007918 */ /* 0x000fde0000000000 */
[----:B------:R-:W-:-:S15]  /*12f0*/  NOP ;  /* 0x0000000000007918 */ /* 0x000fde0000000000 */
[----:B------:R-:W-:-:S15]  /*1300*/  NOP ;  /* 0x0000000000007918 */ /* 0x000fde0000000000 */
[----:B------:R-:W-:-:S02]  /*1310*/  NOP ;  /* 0x0000000000007918 */ /* 0x000fc40000000000 */
[----:B------:R-:W1:Y:S02]  /*1320*/  F2F.F64.F32 R18, R19 ;  /* 0x0000001300127310 */ /* 0x000e640000201800 */
[----:B-1----:R1:W-:-:S15]  /*1330*/  @!P1 STG.E.64 desc[UR6][R24.64], R18 ;  /* 0x0000001218009986 */ /* 0x0023de000c101b06 */
[----:B------:R-:W-:-:S15]  /*1340*/  NOP ;  /* 0x0000000000007918 */ /* 0x000fde0000000000 */
[----:B------:R-:W-:-:S15]  /*1350*/  NOP ;  /* 0x0000000000007918 */ /* 0x000fde0000000000 */
[----:B------:R-:W-:-:S15]  /*1360*/  NOP ;  /* 0x0000000000007918 */ /* 0x000fde0000000000 */
[----:B------:R-:W-:-:S02]  /*1370*/  NOP ;  /* 0x0000000000007918 */ /* 0x000fc40000000000 */
[----:B0-----:R-:W0:Y:S02]  /*1380*/  F2F.F64.F32 R22, R4 ;  /* 0x0000000400167310 */ /* 0x001e240000201800 */
[----:B0-----:R1:W-:Y:S01]  /*1390*/  @!P0 STG.E.64 desc[UR6][R26.64], R22 ;  /* 0x000000161a008986 */ /* 0x0013e2000c101b06 */
[----:B------:R-:W-:-:S13]  /*13a0*/  ISETP.GE.U32.AND P0, PT, R29, UR5, PT ;  /* 0x000000051d007c0c */ /* 0x000fda000bf06070 */
[----:B-1----:R-:W-:Y:S05]  /*13b0*/  @!P0 BRA `(.L_x_6) ;  /* 0xfffffff400888947 */ /* 0x002fea000383ffff */
[----:B------:R-:W-:Y:S05]  /*13c0*/  EXIT ;  /* 0x000000000000794d */ /* 0x000fea0003800000 */
.L_x_7:
        /* <DEDUP_REMOVED lines=11> */
.L_x_305:


//--------------------- .text._Z17biasAddRelu_bpropIdLi4EEvPT_S1_iiS1_PVfPiS1_ --------------------------
	.section	.text._Z17biasAddRelu_bpropIdLi4EEvPT_S1_iiS1_PVfPiS1_,"ax",@progbits
	.align	128
        .global         _Z17biasAddRelu_bpropIdLi4EEvPT_S1_iiS1_PVfPiS1_
        .type           _Z17biasAddRelu_bpropIdLi4EEvPT_S1_iiS1_PVfPiS1_,@function
        .size           _Z17biasAddRelu_bpropIdLi4EEvPT_S1_iiS1_PVfPiS1_,(.L_x_306 - _Z17biasAddRelu_bpropIdLi4EEvPT_S1_iiS1_PVfPiS1_)
        .other          _Z17biasAddRelu_bpropIdLi4EEvPT_S1_iiS1_PVfPiS1_,@"STO_CUDA_ENTRY STV_DEFAULT"
_Z17biasAddRelu_bpropIdLi4EEvPT_S1_iiS1_PVfPiS1_:
.text._Z17biasAddRelu_bpropIdLi4EEvPT_S1_iiS1_PVfPiS1_:
[----:B------:R-:W-:Y:S08]  /*0000*/  LDC R1, c[0x0][0x37c] ;  /* 0x0000df00ff017b82 */ /* 0x000ff00000000800 */
[----:B------:R-:W0:Y:S01]  /*0010*/  LDC R0, c[0x0][0x360] ;  /* 0x0000d800ff007b82 */ /* 0x000e220000000800 */
[----:B------:R-:W1:Y:S01]  /*0020*/  LDCU UR13, c[0x0][0x374] ;  /* 0x00006e80ff0d77ac */ /* 0x000e620008000800 */
[----:B------:R-:W-:Y:S01]  /*0030*/  HFMA2 R2, -RZ, RZ, 0, 0 ;  /* 0x00000000ff027431 */ /* 0x000fe200000001ff */
[----:B------:R-:W-:Y:S01]  /*0040*/  BSSY.RECONVERGENT B0, `(.L_x_8) ;  /* 0x00000f8000007945 */ /* 0x000fe20003800200 */
[----:B------:R-:W-:Y:S01]  /*0050*/  HFMA2 R25, -RZ, RZ, 0, 0 ;  /* 0x00000000ff197431 */ /* 0x000fe200000001ff */
[----:B------:R-:W2:Y:S03]  /*0060*/  LDCU UR14, c[0x0][0x364] ;  /* 0x00006c80ff0e77ac */ /* 0x000ea60008000800 */
[----:B------:R-:W3:Y:S01]  /*0070*/  LDC.64 R10, c[0x0][0x390] ;  /* 0x0000e400ff0a7b82 */ /* 0x000ee20000000a00 */
[----:B------:R-:W4:Y:S07]  /*0080*/  LDCU.64 UR8, c[0x0][0x358] ;  /* 0x00006b00ff0877ac */ /* 0x000f2e0008000a00 */
[----:B------:R-:W5:Y:S01]  /*0090*/  S2UR UR4, SR_CTAID.Y ;  /* 0x00000000000479c3 */ /* 0x000f620000002600 */
[----:B-1----:R-:W1:Y:S01]  /*00a0*/  I2F.U32.RP R4, UR13 ;  /* 0x0000000d00047d06 */ /* 0x002e620008209000 */
[----:B------:R-:W-:-:S02]  /*00b0*/  UIADD3 UR7, UPT, UPT, UR13, -0x1, URZ ;  /* 0xffffffff0d077890 */ /* 0x000fc4000fffe0ff */
[----:B------:R-:W-:Y:S01]  /*00c0*/  ISETP.NE.U32.AND P2, PT, RZ, UR13, PT ;  /* 0x0000000dff007c0c */ /* 0x000fe2000bf45070 */
[----:B--2---:R-:W-:-:S04]  /*00d0*/  UIADD3 UR10, UPT, UPT, UR14, -0x1, URZ ;  /* 0xffffffff0e0a7890 */ /* 0x004fc8000fffe0ff */
[----:B------:R-:W2:Y:S08]  /*00e0*/  I2F.U32.RP R7, UR14 ;  /* 0x0000000e00077d06 */ /* 0x000eb00008209000 */
[----:B-1----:R-:W1:Y:S08]  /*00f0*/  MUFU.RCP R4, R4 ;  /* 0x0000000400047308 */ /* 0x002e700000001000 */
[----:B--2---:R-:W-:Y:S01]  /*0100*/  MUFU.RCP R7, R7 ;  /* 0x0000000700077308 */ /* 0x004fe20000001000 */
[----:B-1----:R-:W-:-:S07]  /*0110*/  IADD3 R3, PT, PT, R4, 0xffffffe, RZ ;  /* 0x0ffffffe04037810 */ /* 0x002fce0007ffe0ff */
[----:B------:R-:W1:Y:S02]  /*0120*/  F2I.FTZ.U32.TRUNC.NTZ R3, R3 ;  /* 0x0000000300037305 */ /* 0x000e64000021f000 */
[----:B-1----:R-:W-:-:S05]  /*0130*/  IADD3 R5, PT, PT, RZ, -R3, RZ ;  /* 0x80000003ff057210 */ /* 0x002fca0007ffe0ff */
[----:B------:R-:W-:-:S04]  /*0140*/  IMAD R5, R5, UR13, RZ ;  /* 0x0000000d05057c24 */ /* 0x000fc8000f8e02ff */
[----:B------:R-:W-:Y:S01]  /*0150*/  IMAD.HI.U32 R5, R3, R5, R2 ;  /* 0x0000000503057227 */ /* 0x000fe200078e0002 */
[----:B---3--:R-:W-:-:S05]  /*0160*/  IADD3 R2, PT, PT, R11, UR7, RZ ;  /* 0x000000070b027c10 */ /* 0x008fca000fffe0ff */
[----:B------:R-:W-:-:S05]  /*0170*/  IMAD.HI.U32 R6, R5, R2, RZ ;  /* 0x0000000205067227 */ /* 0x000fca00078e00ff */
[----:B------:R-:W-:-:S05]  /*0180*/  IADD3 R3, PT, PT, -R6, RZ, RZ ;  /* 0x000000ff06037210 */ /* 0x000fca0007ffe1ff */
[----:B------:R-:W-:Y:S01]  /*0190*/  IMAD R2, R3, UR13, R2 ;  /* 0x0000000d03027c24 */ /* 0x000fe2000f8e0202 */
[----:B------:R-:W-:-:S04]  /*01a0*/  IADD3 R3, PT, PT, R7, 0xffffffe, RZ ;  /* 0x0ffffffe07037810 */ /* 0x000fc80007ffe0ff */
[C---:B------:R-:W-:Y:S02]  /*01b0*/  ISETP.GE.U32.AND P0, PT, R2.reuse, UR13, PT ;  /* 0x0000000d02007c0c */ /* 0x040fe4000bf06070 */
[----:B------:R-:W1:Y:S11]  /*01c0*/  F2I.FTZ.U32.TRUNC.NTZ R3, R3 ;  /* 0x0000000300037305 */ /* 0x000e76000021f000 */
[----:B------:R-:W-:-:S02]  /*01d0*/  @P0 IADD3 R2, PT, PT, R2, -UR13, RZ ;  /* 0x8000000d02020c10 */ /* 0x000fc4000fffe0ff */
[----:B------:R-:W-:Y:S02]  /*01e0*/  @P0 IADD3 R6, PT, PT, R6, 0x1, RZ ;  /* 0x0000000106060810 */ /* 0x000fe40007ffe0ff */
[----:B------:R-:W-:Y:S02]  /*01f0*/  ISETP.GE.U32.AND P1, PT, R2, UR13, PT ;  /* 0x0000000d02007c0c */ /* 0x000fe4000bf26070 */
[----:B-1----:R-:W-:Y:S02]  /*0200*/  IADD3 R5, PT, PT, RZ, -R3, RZ ;  /* 0x80000003ff057210 */ /* 0x002fe40007ffe0ff */
[----:B------:R-:W-:-:S03]  /*0210*/  MOV R2, RZ ;  /* 0x000000ff00027202 */ /* 0x000fc60000000f00 */
[----:B------:R-:W-:-:S04]  /*0220*/  IMAD R5, R5, UR14, RZ ;  /* 0x0000000e05057c24 */ /* 0x000fc8000f8e02ff */
[----:B------:R-:W-:Y:S02]  /*0230*/  IMAD.HI.U32 R3, R3, R5, R2 ;  /* 0x0000000503037227 */ /* 0x000fe400078e0002 */
[----:B------:R-:W-:Y:S01]  /*0240*/  @P1 IADD3 R6, PT, PT, R6, 0x1, RZ ;  /* 0x0000000106061810 */ /* 0x000fe20007ffe0ff */
[----:B------:R-:W0:Y:S01]  /*0250*/  S2R R5, SR_TID.X ;  /* 0x0000000000057919 */ /* 0x000e220000002100 */
[----:B------:R-:W-:Y:S02]  /*0260*/  @!P2 LOP3.LUT R6, RZ, UR13, RZ, 0x33, !PT ;  /* 0x0000000dff06ac12 */ /* 0x000fe4000f8e33ff */
[----:B------:R-:W-:Y:S02]  /*0270*/  ISETP.NE.U32.AND P2, PT, RZ, UR14, PT ;  /* 0x0000000eff007c0c */ /* 0x000fe4000bf45070 */
[----:B------:R-:W-:-:S05]  /*0280*/  IADD3 R2, PT, PT, R6, UR10, RZ ;  /* 0x0000000a06027c10 */ /* 0x000fca000fffe0ff */
[----:B------:R-:W-:-:S05]  /*0290*/  IMAD.HI.U32 R13, R3, R2, RZ ;  /* 0x00000002030d7227 */ /* 0x000fca00078e00ff */
[----:B------:R-:W-:-:S05]  /*02a0*/  IADD3 R3, PT, PT, -R13, RZ, RZ ;  /* 0x000000ff0d037210 */ /* 0x000fca0007ffe1ff */
[----:B------:R-:W-:Y:S02]  /*02b0*/  IMAD R4, R3, UR14, R2 ;  /* 0x0000000e03047c24 */ /* 0x000fe4000f8e0202 */
[----:B------:R-:W0:Y:S03]  /*02c0*/  S2R R3, SR_CTAID.X ;  /* 0x0000000000037919 */ /* 0x000e260000002500 */
[----:B------:R-:W-:Y:S01]  /*02d0*/  ISETP.GE.U32.AND P0, PT, R4, UR14, PT ;  /* 0x0000000e04007c0c */ /* 0x000fe2000bf06070 */
[----:B------:R-:W1:-:S12]  /*02e0*/  S2R R2, SR_TID.Y ;  /* 0x0000000000027919 */ /* 0x000e580000002200 */
[----:B------:R-:W-:Y:S02]  /*02f0*/  @P0 IADD3 R4, PT, PT, R4, -UR14, RZ ;  /* 0x8000000e04040c10 */ /* 0x000fe4000fffe0ff */
[----:B------:R-:W-:Y:S02]  /*0300*/  @P0 IADD3 R13, PT, PT, R13, 0x1, RZ ;  /* 0x000000010d0d0810 */ /* 0x000fe40007ffe0ff */
[----:B------:R-:W-:Y:S01]  /*0310*/  ISETP.GE.U32.AND P1, PT, R4, UR14, PT ;  /* 0x0000000e04007c0c */ /* 0x000fe2000bf26070 */
[----:B-----5:R-:W-:-:S05]  /*0320*/  IMAD R4, R6, UR4, RZ ;  /* 0x0000000406047c24 */ /* 0x020fca000f8e02ff */
[----:B------:R-:W-:Y:S01]  /*0330*/  VIADDMNMX R6, R4, R6, R11, PT ;  /* 0x0000000604067246 */ /* 0x000fe2000380010b */
[----:B0-----:R-:W-:-:S06]  /*0340*/  IMAD R7, R3, R0, R5 ;  /* 0x0000000003077224 */ /* 0x001fcc00078e0205 */
[----:B------:R-:W-:Y:S02]  /*0350*/  @P1 IADD3 R13, PT, PT, R13, 0x1, RZ ;  /* 0x000000010d0d1810 */ /* 0x000fe40007ffe0ff */
[----:B------:R-:W-:Y:S02]  /*0360*/  @!P2 LOP3.LUT R13, RZ, UR14, RZ, 0x33, !PT ;  /* 0x0000000eff0dac12 */ /* 0x000fe4000f8e33ff */
[----:B------:R-:W-:-:S03]  /*0370*/  ISETP.GE.AND P0, PT, R7, R10, PT ;  /* 0x0000000a0700720c */ /* 0x000fc60003f06270 */
[----:B-1----:R-:W-:-:S05]  /*0380*/  IMAD R9, R13, R2, RZ ;  /* 0x000000020d097224 */ /* 0x002fca00078e02ff */
[----:B------:R-:W-:-:S04]  /*0390*/  IADD3 R18, PT, PT, R4, R9, RZ ;  /* 0x0000000904127210 */ /* 0x000fc80007ffe0ff */
[----:B------:R-:W-:Y:S01]  /*03a0*/  VIADDMNMX R13, R18, R13, R6, PT ;  /* 0x0000000d120d7246 */ /* 0x000fe20003800106 */
[----:B------:R-:W-:Y:S01]  /*03b0*/  IMAD R6, R10, UR4, RZ ;  /* 0x000000040a067c24 */ /* 0x000fe2000f8e02ff */
[----:B----4-:R-:W-:Y:S06]  /*03c0*/  @P0 BRA `(.L_x_9) ;  /* 0x0000000800fc0947 */ /* 0x010fec0003800000 */
[----:B------:R-:W-:Y:S01]  /*03d0*/  IADD3 R8, PT, PT, -R18, R13, RZ ;  /* 0x0000000d12087210 */ /* 0x000fe20007ffe1ff */
[----:B------:R-:W-:Y:S01]  /*03e0*/  BSSY.RECONVERGENT B1, `(.L_x_10) ;  /* 0x0000033000017945 */ /* 0x000fe20003800200 */
[----:B------:R-:W-:Y:S02]  /*03f0*/  MOV R25, RZ ;  /* 0x000000ff00197202 */ /* 0x000fe40000000f00 */
[----:B------:R-:W-:-:S04]  /*0400*/  SHF.R.S32.HI R11, RZ, 0x1f, R8 ;  /* 0x0000001fff0b7819 */ /* 0x000fc80000011408 */
[----:B------:R-:W-:-:S04]  /*0410*/  LEA.HI R11, R11, R8, RZ, 0x2 ;  /* 0x000000080b0b7211 */ /* 0x000fc800078f10ff */
[----:B------:R-:W-:-:S04]  /*0420*/  LOP3.LUT R11, R11, 0xfffffffc, RZ, 0xc0, !PT ;  /* 0xfffffffc0b0b7812 */ /* 0x000fc800078ec0ff */
[----:B------:R-:W-:Y:S02]  /*0430*/  IADD3 R24, PT, PT, R8, -R11, RZ ;  /* 0x8000000b08187210 */ /* 0x000fe40007ffe0ff */
[----:B------:R-:W-:Y:S02]  /*0440*/  MOV R11, RZ ;  /* 0x000000ff000b7202 */ /* 0x000fe40000000f00 */
[----:B------:R-:W-:-:S13]  /*0450*/  ISETP.GE.AND P1, PT, R24, 0x1, PT ;  /* 0x000000011800780c */ /* 0x000fda0003f26270 */
[----:B------:R-:W-:Y:S05]  /*0460*/  @!P1 BRA `(.L_x_11) ;  /* 0x0000000000a89947 */ /* 0x000fea0003800000 */
[----:B------:R-:W0:Y:S01]  /*0470*/  LDC.64 R12, c[0x0][0x398] ;  /* 0x0000e600ff0c7b82 */ /* 0x000e220000000a00 */
[----:B------:R-:W-:Y:S01]  /*0480*/  BSSY.RECONVERGENT B2, `(.L_x_12) ;  /* 0x0000027000027945 */ /* 0x000fe20003800200 */
[----:B------:R-:W-:Y:S01]  /*0490*/  IMAD R11, R18, R10, R7 ;  /* 0x0000000a120b7224 */ /* 0x000fe200078e0207 */
[----:B------:R-:W-:Y:S02]  /*04a0*/  IADD3 R26, PT, PT, -R24, RZ, RZ ;  /* 0x000000ff181a7210 */ /* 0x000fe40007ffe1ff */
[----:B------:R-:W-:-:S03]  /*04b0*/  MOV R25, RZ ;  /* 0x000000ff00197202 */ /* 0x000fc60000000f00 */
[----:B------:R-:W1:Y:S08]  /*04c0*/  LDC.64 R14, c[0x0][0x380] ;  /* 0x0000e000ff0e7b82 */ /* 0x000e700000000a00 */
[----:B------:R-:W2:Y:S02]  /*04d0*/  LDC.64 R16, c[0x0][0x388] ;  /* 0x0000e200ff107b82 */ /* 0x000ea40000000a00 */
.L_x_13:
[----:B-1----:R-:W-:-:S06]  /*04e0*/  IMAD.WIDE R18, R11, 0x8, R14 ;  /* 0x000000080b127825 */ /* 0x002fcc00078e020e */
[----:B------:R-:W3:Y:S01]  /*04f0*/  LDG.E.64 R18, desc[UR8][R18.64] ;  /* 0x0000000812127981 */ /* 0x000ee2000c1e1b00 */
[----:B--2---:R-:W-:-:S05]  /*0500*/  IMAD.WIDE R28, R11, 0x8, R16 ;  /* 0x000000080b1c7825 */ /* 0x004fca00078e0210 */
[----:B------:R-:W2:Y:S01]  /*0510*/  LDG.E.64 R20, desc[UR8][R28.64] ;  /* 0x000000081c147981 */ /* 0x000ea2000c1e1b00 */
[----:B------:R-:W-:Y:S01]  /*0520*/  UMOV UR4, 0xf0000000 ;  /* 0xf000000000047882 */ /* 0x000fe20000000000 */
[----:B------:R-:W-:Y:S01]  /*0530*/  UMOV UR5, 0x380fffff ;  /* 0x380fffff00057882 */ /* 0x000fe20000000000 */
[----:B------:R-:W-:-:S04]  /*0540*/  IADD3 R26, PT, PT, R26, 0x1, RZ ;  /* 0x000000011a1a7810 */ /* 0x000fc80007ffe0ff */
[----:B------:R-:W-:Y:S01]  /*0550*/  ISETP.NE.AND P2, PT, R26, RZ, PT ;  /* 0x000000ff1a00720c */ /* 0x000fe20003f45270 */
[----:B---3--:R-:W1:-:S15]  /*0560*/  DSETP.GEU.AND P1, PT, |R18|, UR4, PT ;  /* 0x0000000412007e2a */ /* 0x008e5e000bf2e200 */
[----:B------:R-:W-:-:S15]  /*0570*/  NOP ;  /* 0x0000000000007918 */ /* 0x000fde0000000000 */
[----:B------:R-:W-:-:S15]  /*0580*/  NOP ;  /* 0x0000000000007918 */ /* 0x000fde0000000000 */
[----:B------:R-:W-:-:S15]  /*0590*/  NOP ;  /* 0x0000000000007918 */ /* 0x000fde0000000000 */
[----:B------:R-:W-:-:S04]  /*05a0*/  NOP ;  /* 0x0000000000007918 */ /* 0x000fc80000000000 */
[----:B------:R-:W1:Y:S02]  /*05b0*/  F2F.F32.F64 R22, R18 ;  /* 0x0000001200167310 */ /* 0x000e640000301000 */
[----:B-1----:R-:W-:-:S05]  /*05c0*/  @!P1 FMUL R22, R22, 1.175494350822287508e-38 ;  /* 0x0080000016169820 */ /* 0x002fca0000400000 */
[----:B------:R-:W-:Y:S01]  /*05d0*/  FSETP.GT.FTZ.AND P1, PT, R22, RZ, PT ;  /* 0x000000ff1600720b */ /* 0x000fe20003f34000 */
[C---:B0-----:R-:W-:Y:S01]  /*05e0*/  IMAD.WIDE R22, R11.reuse, 0x8, R12 ;  /* 0x000000080b167825 */ /* 0x041fe200078e020c */
[----:B------:R-:W-:Y:S02]  /*05f0*/  IADD3 R11, PT, PT, R11, R10, RZ ;  /* 0x0000000a0b0b7210 */ /* 0x000fe40007ffe0ff */
[----:B--2---:R-:W-:Y:S02]  /*0600*/  FSEL R20, R20, RZ, P1 ;  /* 0x000000ff14147208 */ /* 0x004fe40000800000 */
[----:B------:R-:W-:-:S05]  /*0610*/  FSEL R21, R21, RZ, P1 ;  /* 0x000000ff15157208 */ /* 0x000fca0000800000 */
[----:B------:R3:W-:-:S15]  /*0620*/  STG.E.64 desc[UR8][R22.64], R20 ;  /* 0x0000001416007986 */ /* 0x0007de000c101b08 */
        /* <DEDUP_REMOVED lines=9> */
[----:B0-----:R-:W-:-:S04]  /*06c0*/  @!P1 FMUL R28, R28, 1.175494350822287508e-38 ;  /* 0x008000001c1c9820 */ /* 0x001fc80000400000 */
[----:B------:R-:W-:Y:S01]  /*06d0*/  FADD.FTZ R25, R28, R25 ;  /* 0x000000191c197221 */ /* 0x000fe20000010000 */
[----:B---3--:R-:W-:Y:S06]  /*06e0*/  @P2 BRA `(.L_x_13) ;  /* 0xfffffffc007c2947 */ /* 0x008fec000383ffff */
[----:B------:R-:W-:Y:S05]  /*06f0*/  BSYNC.RECONVERGENT B2 ;  /* 0x0000000000027941 */ /* 0x000fea0003800200 */
.L_x_12:
[----:B------:R-:W-:-:S07]  /*0700*/  MOV R11, R24 ;  /* 0x00000018000b7202 */ /* 0x000fce0000000f00 */
.L_x_11:
[----:B------:R-:W-:Y:S05]  /*0710*/  BSYNC.RECONVERGENT B1 ;  /* 0x0000000000017941 */ /* 0x000fea0003800200 */
.L_x_10:
[----:B------:R-:W-:Y:S01]  /*0720*/  IADD3 R13, PT, PT, R11, 0x3, RZ ;  /* 0x000000030b0d7810 */ /* 0x000fe20007ffe0ff */
[----:B------:R-:W-:Y:S03]  /*0730*/  BSSY.RECONVERGENT B1, `(.L_x_14) ;  /* 0x0000081000017945 */ /* 0x000fe60003800200 */
[----:B------:R-:W-:-:S13]  /*0740*/  ISETP.GE.AND P1, PT, R13, R8, PT ;  /* 0x000000080d00720c */ /* 0x000fda0003f26270 */
[----:B------:R-:W-:Y:S05]  /*0750*/  @P1 BRA `(.L_x_15) ;  /* 0x0000000400f81947 */ /* 0x000fea0003800000 */
[----:B------:R-:W-:-:S05]  /*0760*/  IADD3 R9, PT, PT, R9, R11, R4 ;  /* 0x0000000b09097210 */ /* 0x000fca0007ffe004 */
[----:B------:R-:W-:-:S07]  /*0770*/  IMAD R9, R9, R10, R7 ;  /* 0x0000000a09097224 */ /* 0x000fce00078e0207 */
.L_x_16:
[----:B------:R-:W0:Y:S08]  /*0780*/  LDC.64 R16, c[0x0][0x380] ;  /* 0x0000e000ff107b82 */ /* 0x000e300000000a00 */
[----:B------:R-:W1:Y:S08]  /*0790*/  LDC.64 R18, c[0x0][0x388] ;  /* 0x0000e200ff127b82 */ /* 0x000e700000000a00 */
[----:B------:R-:W2:Y:S01]  /*07a0*/  LDC.64 R14, c[0x0][0x398] ;  /* 0x0000e600ff0e7b82 */ /* 0x000ea20000000a00 */
[----:B0-----:R-:W-:-:S05]  /*07b0*/  IMAD.WIDE R16, R9, 0x8, R16 ;  /* 0x0000000809107825 */ /* 0x001fca00078e0210 */
[----:B------:R0:W3:Y:S01]  /*07c0*/  LDG.E.64 R20, desc[UR8][R16.64] ;  /* 0x0000000810147981 */ /* 0x0000e2000c1e1b00 */
[----:B-1----:R-:W-:-:S05]  /*07d0*/  IMAD.WIDE R18, R9, 0x8, R18 ;  /* 0x0000000809127825 */ /* 0x002fca00078e0212 */
[----:B------:R1:W4:Y:S01]  /*07e0*/  LDG.E.64 R12, desc[UR8][R18.64] ;  /* 0x00000008120c7981 */ /* 0x000322000c1e1b00 */
[----:B------:R-:W-:Y:S01]  /*07f0*/  UMOV UR4, 0xf0000000 ;  /* 0xf000000000047882 */ /* 0x000fe20000000000 */
[----:B------:R-:W-:Y:S01]  /*0800*/  UMOV UR5, 0x380fffff ;  /* 0x380fffff00057882 */ /* 0x000fe20000000000 */
[----:B--2---:R-:W-:-:S04]  /*0810*/  IMAD.WIDE R14, R9, 0x8, R14 ;  /* 0x00000008090e7825 */ /* 0x004fc800078e020e */
[----:B0-----:R-:W-:-:S04]  /*0820*/  IMAD.WIDE R16, R10, 0x8, R16 ;  /* 0x000000080a107825 */ /* 0x001fc800078e0210 */
[----:B-1----:R-:W-:Y:S01]  /*0830*/  IMAD.WIDE R18, R10, 0x8, R18 ;  /* 0x000000080a127825 */ /* 0x002fe200078e0212 */
[----:B---3--:R-:W0:-:S15]  /*0840*/  DSETP.GEU.AND P1, PT, |R20|, UR4, PT ;  /* 0x0000000414007e2a */ /* 0x008e1e000bf2e200 */
[----:B------:R-:W-:-:S15]  /*0850*/  NOP ;  /* 0x0000000000007918 */ /* 0x000fde0000000000 */
[----:B------:R-:W-:-:S15]  /*0860*/  NOP ;  /* 0x0000000000007918 */ /* 0x000fde0000000000 */
[----:B------:R-:W-:-:S15]  /*0870*/  NOP ;  /* 0x0000000000007918 */ /* 0x000fde0000000000 */
[----:B------:R-:W-:-:S04]  /*0880*/  NOP ;  /* 0x0000000000007918 */ /* 0x000fc80000000000 */
[----:B------:R-:W0:Y:S02]  /*0890*/  F2F.F32.F64 R4, R20 ;  /* 0x0000001400047310 */ /* 0x000e240000301000 */
[----:B0-----:R-:W-:-:S05]  /*08a0*/  @!P1 FMUL R4, R4, 1.175494350822287508e-38 ;  /* 0x0080000004049820 */ /* 0x001fca0000400000 */
[----:B------:R-:W-:-:S04]  /*08b0*/  FSETP.GT.FTZ.AND P1, PT, R4, RZ, PT ;  /* 0x000000ff0400720b */ /* 0x000fc80003f34000 */
[----:B----4-:R-:W-:Y:S02]  /*08c0*/  FSEL R26, R12, RZ, P1 ;  /* 0x000000ff0c1a7208 */ /* 0x010fe40000800000 */
[----:B------:R-:W-:-:S05]  /*08d0*/  FSEL R27, R13, RZ, P1 ;  /* 0x000000ff0d1b7208 */ /* 0x000fca0000800000 */
[----:B------:R0:W-:Y:S04]  /*08e0*/  STG.E.64 desc[UR8][R14.64], R26 ;  /* 0x0000001a0e007986 */ /* 0x0001e8000c101b08 */
[----:B------:R-:W2:Y:S04]  /*08f0*/  LDG.E.64 R28, desc[UR8][R16.64] ;  /* 0x00000008101c7981 */ /* 0x000ea8000c1e1b00 */
[----:B------:R1:W3:Y:S02]  /*0900*/  LDG.E.64 R12, desc[UR8][R18.64] ;  /* 0x00000008120c7981 */ /* 0x0002e4000c1e1b00 */
[----:B-1----:R-:W-:-:S15]  /*0910*/  IMAD.WIDE R18, R10, 0x8, R18 ;  /* 0x000000080a127825 */ /* 0x002fde00078e0212 */
[----:B------:R-:W-:-:S15]  /*0920*/  NOP ;  /* 0x0000000000007918 */ /* 0x000fde0000000000 */
[----:B------:R-:W-:-:S06]  /*0930*/  NOP ;  /* 0x0000000000007918 */ /* 0x000fcc0000000000 */
[----:B--2---:R-:W1:-:S15]  /*0940*/  DSETP.GEU.AND P1, PT, |R28|, UR4, PT ;  /* 0x000000041c007e2a */ /* 0x004e5e000bf2e200 */
[----:B------:R-:W-:-:S15]  /*0950*/  NOP ;  /* 0x0000000000007918 */ /* 0x000fde0000000000 */
[----:B------:R-:W-:-:S15]  /*0960*/  NOP ;  /* 0x0000000000007918 */ /* 0x000fde0000000000 */
[----:B------:R-:W-:-:S15]  /*0970*/  NOP ;  /* 0x0000000000007918 */ /* 0x000fde0000000000 */
[----:B------:R-:W-:-:S04]  /*0980*/  NOP ;  /* 0x0000000000007918 */ /* 0x000fc80000000000 */
[----:B------:R-:W1:Y:S02]  /*0990*/  F2F.F32.F64 R4, R28 ;  /* 0x0000001c00047310 */ /* 0x000e640000301000 */
[----:B-1----:R-:W-:-:S05]  /*09a0*/  @!P1 FMUL R4, R4, 1.175494350822287508e-38 ;  /* 0x0080000004049820 */ /* 0x002fca0000400000 */
[----:B------:R-:W-:-:S04]  /*09b0*/  FSETP.GT.FTZ.AND P1, PT, R4, RZ, PT ;  /* 0x000000ff0400720b */ /* 0x000fc80003f34000 */
[----:B---3--:R-:W-:Y:S02]  /*09c0*/  FSEL R22, R12, RZ, P1 ;  /* 0x000000ff0c167208 */ /* 0x008fe40000800000 */
[----:B------:R-:W-:Y:S01]  /*09d0*/  FSEL R23, R13, RZ, P1 ;  /* 0x000000ff0d177208 */ /* 0x000fe20000800000 */
[----:B------:R-:W-:-:S04]  /*09e0*/  IMAD.WIDE R12, R10, 0x8, R14 ;  /* 0x000000080a0c7825 */ /* 0x000fc800078e020e */
[C---:B0-----:R-:W-:Y:S01]  /*09f0*/  IMAD.WIDE R14, R10.reuse, 0x8, R16 ;  /* 0x000000080a0e7825 */ /* 0x041fe200078e0210 */
[----:B------:R0:W-:Y:S04]  /*0a00*/  STG.E.64 desc[UR8][R12.64], R22 ;  /* 0x000000160c007986 */ /* 0x0001e8000c101b08 */
[----:B------:R1:W2:Y:S04]  /*0a10*/  LDG.E.64 R16, desc[UR8][R14.64] ;  /* 0x000000080e107981 */ /* 0x0002a8000c1e1b00 */
[----:B------:R-:W3:Y:S01]  /*0a20*/  LDG.E.64 R20, desc[UR8][R18.64] ;  /* 0x0000000812147981 */ /* 0x000ee2000c1e1b00 */
[----:B------:R-:W-:-:S04]  /*0a30*/  IMAD.WIDE R28, R10, 0x8, R12 ;  /* 0x000000080a1c7825 */ /* 0x000fc800078e020c */
[----:B0-----:R-:W-:-:S04]  /*0a40*/  IMAD.WIDE R12, R10, 0x8, R14 ;  /* 0x000000080a0c7825 */ /* 0x001fc800078e020e */
[----:B-1----:R-:W-:-:S15]  /*0a50*/  IMAD.WIDE R14, R10, 0x8, R18 ;  /* 0x000000080a0e7825 */ /* 0x002fde00078e0212 */
[----:B------:R-:W-:-:S13]  /*0a60*/  NOP ;  /* 0x0000000000007918 */ /* 0x000fda0000000000 */
[----:B--2---:R-:W0:-:S15]  /*0a70*/  DSETP.GEU.AND P1, PT, |R16|, UR4, PT ;  /* 0x0000000410007e2a */ /* 0x004e1e000bf2e200 */
[----:B------:R-:W-:-:S15]  /*0a80*/  NOP ;  /* 0x0000000000007918 */ /* 0x000fde0000000000 */
[----:B------:R-:W-:-:S15]  /*0a90*/  NOP ;  /* 0x0000000000007918 */ /* 0x000fde0000000000 */
[----:B------:R-:W-:-:S15]  /*0aa0*/  NOP ;  /* 0x0000000000007918 */ /* 0x000fde0000000000 */
[----:B------:R-:W-:-:S04]  /*0ab0*/  NOP ;  /* 0x0000000000007918 */ /* 0x000fc80000000000 */
[----:B------:R-:W0:Y:S02]  /*0ac0*/  F2F.F32.F64 R4, R16 ;  /* 0x0000001000047310 */ /* 0x000e240000301000 */
[----:B0-----:R-:W-:-:S05]  /*0ad0*/  @!P1 FMUL R4, R4, 1.175494350822287508e-38 ;  /* 0x0080000004049820 */ /* 0x001fca0000400000 */
[----:B------:R-:W-:-:S04]  /*0ae0*/  FSETP.GT.FTZ.AND P1, PT, R4, RZ, PT ;  /* 0x000000ff0400720b */ /* 0x000fc80003f34000 */
[----:B---3--:R-:W-:Y:S02]  /*0af0*/  FSEL R20, R20, RZ, P1 ;  /* 0x000000ff14147208 */ /* 0x008fe40000800000 */
[----:B------:R-:W-:-:S05]  /*0b00*/  FSEL R21, R21, RZ, P1 ;  /* 0x000000ff15157208 */ /* 0x000fca0000800000 */
[----:B------:R0:W-:Y:S04]  /*0b10*/  STG.E.64 desc[UR8][R28.64], R20 ;  /* 0x000000141c007986 */ /* 0x0001e8000c101b08 */
[----:B------:R-:W2:Y:S04]  /*0b20*/  LDG.E.64 R12, desc[UR8][R12.64] ;  /* 0x000000080c0c7981 */ /* 0x000ea8000c1e1b00 */
[----:B------:R-:W3:Y:S01]  /*0b30*/  LDG.E.64 R14, desc[UR8][R14.64] ;  /* 0x000000080e0e7981 */ /* 0x000ee2000c1e1b00 */
[C---:B------:R-:W-:Y:S02]  /*0b40*/  IADD3 R17, PT, PT, R11.reuse, 0x7, RZ ;  /* 0x000000070b117810 */ /* 0x040fe40007ffe0ff */
[----:B------:R-:W-:-:S02]  /*0b50*/  IADD3 R11, PT, PT, R11, 0x4, RZ ;  /* 0x000000040b0b7810 */ /* 0x000fc40007ffe0ff */
[C---:B------:R-:W-:Y:S01]  /*0b60*/  LEA R9, R10.reuse, R9, 0x2 ;  /* 0x000000090a097211 */ /* 0x040fe200078e10ff */
[----:B0-----:R-:W-:-:S15]  /*0b70*/  IMAD.WIDE R28, R10, 0x8, R28 ;  /* 0x000000080a1c7825 */ /* 0x001fde00078e021c */
[----:B------:R-:W-:-:S15]  /*0b80*/  NOP ;  /* 0x0000000000007918 */ /* 0x000fde0000000000 */
[----:B------:R-:W-:-:S02]  /*0b90*/  NOP ;  /* 0x0000000000007918 */ /* 0x000fc40000000000 */
[----:B------:R0:W1:-:S15]  /*0ba0*/  DSETP.GEU.AND P3, PT, |R26|, UR4, PT ;  /* 0x000000041a007e2a */ /* 0x00005e000bf6e200 */
        /* <DEDUP_REMOVED lines=9> */
[----:B------:R4:W-:-:S15]  /*0c40*/  DSETP.GEU.AND P2, PT, |R22|, UR4, PT ;  /* 0x0000000416007e2a */ /* 0x0009de000bf4e200 */
[----:B------:R-:W-:-:S15]  /*0c50*/  NOP ;  /* 0x0000000000007918 */ /* 0x000fde0000000000 */
[----:B------:R-:W-:-:S15]  /*0c60*/  NOP ;  /* 0x0000000000007918 */ /* 0x000fde0000000000 */
[----:B------:R-:W-:-:S15]  /*0c70*/  NOP ;  /* 0x0000000000007918 */ /* 0x000fde0000000000 */
[----:B------:R-:W-:-:S04]  /*0c80*/  NOP ;  /* 0x0000000000007918 */ /* 0x000fc80000000000 */
[----:B0-----:R-:W1:Y:S02]  /*0c90*/  F2F.F32.F64 R26, R26 ;  /* 0x0000001a001a7310 */ /* 0x001e640000301000 */
[----:B-1----:R-:W-:-:S04]  /*0ca0*/  @!P3 FMUL R26, R26, 1.175494350822287508e-38 ;  /* 0x008000001a1ab820 */ /* 0x002fc80000400000 */
[----:B------:R-:W-:-:S15]  /*0cb0*/  FADD.FTZ R25, R26, R25 ;  /* 0x000000191a197221 */ /* 0x000fde0000010000 */
        /* <DEDUP_REMOVED lines=8> */
[----:B----4-:R-:W1:Y:S01]  /*0d40*/  F2F.F32.F64 R22, R22 ;  /* 0x0000001600167310 */ /* 0x010e620000301000 */
[----:B0-----:R-:W-:Y:S01]  /*0d50*/  @!P1 FMUL R4, R4, 1.175494350822287508e-38 ;  /* 0x0080000004049820 */ /* 0x001fe20000400000 */
[----:B-1----:R-:W-:Y:S01]  /*0d60*/  @!P2 FMUL R22, R22, 1.175494350822287508e-38 ;  /* 0x008000001616a820 */ /* 0x002fe20000400000 */
[----:B------:R-:W-:-:S03]  /*0d70*/  ISETP.GE.AND P2, PT, R17, R8, PT ;  /* 0x000000081100720c */ /* 0x000fc60003f46270 */
[----:B------:R-:W-:-:S04]  /*0d80*/  FADD.FTZ R25, R25, R22 ;  /* 0x0000001619197221 */ /* 0x000fc80000010000 */
[----:B------:R-:W-:-:S15]  /*0d90*/  FADD.FTZ R25, R25, R4 ;  /* 0x0000000419197221 */ /* 0x000fde0000010000 */
[----:B------:R-:W-:-:S15]  /*0da0*/  NOP ;  /* 0x0000000000007918 */ /* 0x000fde0000000000 */
[----:B------:R-:W-:-:S15]  /*0db0*/  NOP ;  /* 0x0000000000007918 */ /* 0x000fde0000000000 */
[----:B------:R-:W-:-:S09]  /*0dc0*/  NOP ;  /* 0x0000000000007918 */ /* 0x000fd20000000000 */
        /* <DEDUP_REMOVED lines=10> */
[----:B------:R0:W-:-:S15]  /*0e70*/  STG.E.64 desc[UR8][R28.64], R14 ;  /* 0x0000000e1c007986 */ /* 0x0001de000c101b08 */
[----:B------:R-:W-:-:S15]  /*0e80*/  NOP ;  /* 0x0000000000007918 */ /* 0x000fde0000000000 */
[----:B------:R-:W-:-:S15]  /*0e90*/  NOP ;  /* 0x0000000000007918 */ /* 0x000fde0000000000 */
[----:B------:R-:W-:-:S01]  /*0ea0*/  NOP ;  /* 0x0000000000007918 */ /* 0x000fc20000000000 */
[----:B------:R-:W1:-:S15]  /*0eb0*/  DSETP.GEU.AND P1, PT, |R14|, UR4, PT ;  /* 0x000000040e007e2a */ /* 0x000e5e000bf2e200 */
[----:B------:R-:W-:-:S15]  /*0ec0*/  NOP ;  /* 0x0000000000007918 */ /* 0x000fde0000000000 */
[----:B------:R-:W-:-:S15]  /*0ed0*/  NOP ;  /* 0x0000000000007918 */ /* 0x000fde0000000000 */
[----:B------:R-:W-:-:S15]  /*0ee0*/  NOP ;  /* 0x0000000000007918 */ /* 0x000fde0000000000 */
[----:B------:R-:W-:-:S04]  /*0ef0*/  NOP ;  /* 0x0000000000007918 */ /* 0x000fc80000000000 */
[----:B------:R-:W1:Y:S02]  /*0f00*/  F2F.F32.F64 R12, R14 ;  /* 0x0000000e000c7310 */ /* 0x000e640000301000 */
[----:B-1----:R-:W-:-:S04]  /*0f10*/  @!P1 FMUL R12, R12, 1.175494350822287508e-38 ;  /* 0x008000000c0c9820 */ /* 0x002fc80000400000 */
[----:B------:R-:W-:Y:S01]  /*0f20*/  FADD.FTZ R25, R25, R12 ;  /* 0x0000000c19197221 */ /* 0x000fe20000010000 */
[----:B0-----:R-:W-:Y:S06]  /*0f30*/  @!P2 BRA `(.L_x_16) ;  /* 0xfffffff80010a947 */ /* 0x001fec000383ffff */
.L_x_15:
[----:B------:R-:W-:Y:S05]  /*0f40*/  BSYNC.RECONVERGENT B1 ;  /* 0x0000000000017941 */ /* 0x000fea0003800200 */
.L_x_14:
[----:B------:R-:W0:Y:S01]  /*0f50*/  S2UR UR5, SR_CgaCtaId ;  /* 0x00000000000579c3 */ /* 0x000e220000008800 */
[----:B------:R-:W-:Y:S01]  /*0f60*/  UMOV UR4, 0x400 ;  /* 0x0000040000047882 */ /* 0x000fe20000000000 */
[----:B------:R-:W-:Y:S01]  /*0f70*/  IMAD R4, R0, R2, R5 ;  /* 0x0000000200047224 */ /* 0x000fe200078e0205 */
[----:B------:R-:W-:-:S04]  /*0f80*/  UIADD3 UR4, UPT, UPT, UR4, 0x4, URZ ;  /* 0x0000000404047890 */ /* 0x000fc8000fffe0ff */
[----:B0-----:R-:W-:-:S06]  /*0f90*/  ULEA UR4, UR5, UR4, 0x18 ;  /* 0x0000000405047291 */ /* 0x001fcc000f8ec0ff */
[----:B------:R-:W-:-:S05]  /*0fa0*/  LEA R4, R4, UR4, 0x2 ;  /* 0x0000000404047c11 */ /* 0x000fca000f8e10ff */
[----:B------:R0:W-:Y:S02]  /*0fb0*/  STS [R4], R25 ;  /* 0x0000001904007388 */ /* 0x0001e40000000800 */
.L_x_9:
[----:B------:R-:W-:Y:S05]  /*0fc0*/  BSYNC.RECONVERGENT B0 ;  /* 0x0000000000007941 */ /* 0x000fea0003800200 */
.L_x_8:
[----:B------:R-:W-:Y:S01]  /*0fd0*/  BAR.SYNC.DEFER_BLOCKING 0x0 ;  /* 0x0000000000007b1d */ /* 0x000fe20000010000 */
[----:B------:R-:W-:-:S05]  /*0fe0*/  ISETP.NE.OR P0, PT, R2, RZ, P0 ;  /* 0x000000ff0200720c */ /* 0x000fca0000705670 */
[----:B------:R-:W-:Y:S08]  /*0ff0*/  BSSY.RECONVERGENT B0, `(.L_x_17) ;  /* 0x0000067000007945 */ /* 0x000ff00003800200 */
[----:B------:R-:W-:Y:S05]  /*1000*/  @P0 BRA `(.L_x_18) ;  /* 0x0000000400940947 */ /* 0x000fea0003800000 */
[----:B------:R-:W-:-:S09]  /*1010*/  UISETP.GE.U32.AND UP0, UPT, UR14, 0x2, UPT ;  /* 0x000000020e00788c */ /* 0x000fd2000bf06070 */
[----:B------:R-:W-:Y:S05]  /*1020*/  BRA.U !UP0, `(.L_x_19) ;  /* 0x0000000508747547 */ /* 0x000fea000b800000 */
[----:B------:R-:W-:Y:S02]  /*1030*/  UIADD3 UR4, UPT, UPT, UR14, -0x2, URZ ;  /* 0xfffffffe0e047890 */ /* 0x000fe4000fffe0ff */
[----:B------:R-:W-:Y:S02]  /*1040*/  ULOP3.LUT UR11, UR10, 0x7, URZ, 0xc0, !UPT ;  /* 0x000000070a0b7892 */ /* 0x000fe4000f8ec0ff */
[----:B------:R-:W-:-:S03]  /*1050*/  UISETP.GE.U32.AND UP0, UPT, UR4, 0x7, UPT ;  /* 0x000000070400788c */ /* 0x000fc6000bf06070 */
[----:B------:R-:W-:-:S06]  /*1060*/  UMOV UR4, 0x1 ;  /* 0x0000000100047882 */ /* 0x000fcc0000000000 */
[----:B------:R-:W-:Y:S05]  /*1070*/  BRA.U !UP0, `(.L_x_20) ;  /* 0x0000000108987547 */ /* 0x000fea000b800000 */
[----:B------:R-:W1:Y:S01]  /*1080*/  S2UR UR6, SR_CgaCtaId ;  /* 0x00000000000679c3 */ /* 0x000e620000008800 */
[----:B------:R-:W-:Y:S01]  /*1090*/  UMOV UR4, 0x400 ;  /* 0x0000040000047882 */ /* 0x000fe20000000000 */
[----:B------:R-:W-:Y:S01]  /*10a0*/  IADD3 R9, PT, PT, R0, R5, RZ ;  /* 0x0000000500097210 */ /* 0x000fe20007ffe0ff */
[----:B------:R-:W-:Y:S02]  /*10b0*/  UIADD3 UR5, UPT, UPT, UR4, 0x4, URZ ;  /* 0x0000000404057890 */ /* 0x000fe4000fffe0ff */
[----:B------:R-:W-:Y:S02]  /*10c0*/  ULOP3.LUT UR4, UR10, 0xfffffff8, URZ, 0xc0, !UPT ;  /* 0xfffffff80a047892 */ /* 0x000fe4000f8ec0ff */
[----:B-1----:R-:W-:Y:S02]  /*10d0*/  ULEA UR6, UR6, UR5, 0x18 ;  /* 0x0000000506067291 */ /* 0x002fe4000f8ec0ff */
[----:B------:R-:W-:-:S03]  /*10e0*/  UIADD3 UR5, UPT, UPT, -UR4, URZ, URZ ;  /* 0x000000ff04057290 */ /* 0x000fc6000fffe1ff */
[----:B------:R-:W-:Y:S01]  /*10f0*/  UMOV UR4, URZ ;  /* 0x000000ff00047c82 */ /* 0x000fe20008000000 */
[----:B------:R-:W-:-:S08]  /*1100*/  LEA R9, R9, UR6, 0x2 ;  /* 0x0000000609097c11 */ /* 0x000fd0000f8e10ff */
.L_x_21:
[C---:B------:R-:W-:Y:S01]  /*1110*/  LEA R11, R0.reuse, R9, 0x2 ;  /* 0x00000009000b7211 */ /* 0x040fe200078e10ff */
[----:B0-----:R0:W1:Y:S01]  /*1120*/  LDS R4, [R9] ;  /* 0x0000000009047984 */ /* 0x0010620000000800 */
[----:B------:R-:W-:Y:S02]  /*1130*/  UIADD3 UR5, UPT, UPT, UR5, 0x8, URZ ;  /* 0x0000000805057890 */ /* 0x000fe4000fffe0ff */
[C---:B------:R-:W-:Y:S01]  /*1140*/  LEA R13, R0.reuse, R11, 0x2 ;  /* 0x0000000b000d7211 */ /* 0x040fe200078e10ff */
[----:B------:R-:W-:Y:S01]  /*1150*/  UIADD3 UR4, UPT, UPT, UR4, 0x8, URZ ;  /* 0x0000000804047890 */ /* 0x000fe2000fffe0ff */
[----:B------:R-:W2:Y:S01]  /*1160*/  LDS R11, [R11] ;  /* 0x000000000b0b7984 */ /* 0x000ea20000000800 */
[----:B------:R-:W-:Y:S01]  /*1170*/  UISETP.NE.AND UP0, UPT, UR5, URZ, UPT ;  /* 0x000000ff0500728c */ /* 0x000fe2000bf05270 */
[C---:B------:R-:W-:Y:S02]  /*1180*/  LEA R15, R0.reuse, R13, 0x2 ;  /* 0x0000000d000f7211 */ /* 0x040fe400078e10ff */
[----:B------:R-:W3:Y:S01]  /*1190*/  LDS R13, [R13] ;  /* 0x000000000d0d7984 */ /* 0x000ee20000000800 */
[----:B0-----:R-:W-:-:S02]  /*11a0*/  LEA R9, R0, R9, 0x5 ;  /* 0x0000000900097211 */ /* 0x001fc400078e28ff */
[C---:B------:R-:W-:Y:S02]  /*11b0*/  LEA R17, R0.reuse, R15, 0x2 ;  /* 0x0000000f00117211 */ /* 0x040fe400078e10ff */
[----:B------:R-:W0:Y:S02]  /*11c0*/  LDS R15, [R15] ;  /* 0x000000000f0f7984 */ /* 0x000e240000000800 */
[C---:B------:R-:W-:Y:S02]  /*11d0*/  LEA R19, R0.reuse, R17, 0x2 ;  /* 0x0000001100137211 */ /* 0x040fe400078e10ff */
[----:B------:R-:W4:Y:S02]  /*11e0*/  LDS R17, [R17] ;  /* 0x0000000011117984 */ /* 0x000f240000000800 */
[C---:B------:R-:W-:Y:S02]  /*11f0*/  LEA R21, R0.reuse, R19, 0x2 ;  /* 0x0000001300157211 */ /* 0x040fe400078e10ff */
[----:B------:R-:W5:Y:S02]  /*1200*/  LDS R19, [R19] ;  /* 0x0000000013137984 */ /* 0x000f640000000800 */
[----:B------:R-:W-:-:S02]  /*1210*/  LEA R8, R0, R21, 0x2 ;  /* 0x0000001500087211 */ /* 0x000fc400078e10ff */
[----:B------:R-:W5:Y:S04]  /*1220*/  LDS R21, [R21] ;  /* 0x0000000015157984 */ /* 0x000f680000000800 */
[----:B------:R-:W5:Y:S01]  /*1230*/  LDS R23, [R8] ;  /* 0x0000000008177984 */ /* 0x000f620000000800 */
[----:B-1----:R-:W-:-:S04]  /*1240*/  FADD.FTZ R4, R4, R25 ;  /* 0x0000001904047221 */ /* 0x002fc80000010000 */
[----:B--2---:R-:W-:-:S04]  /*1250*/  FADD.FTZ R4, R4, R11 ;  /* 0x0000000b04047221 */ /* 0x004fc80000010000 */
[----:B---3--:R-:W-:-:S04]  /*1260*/  FADD.FTZ R4, R4, R13 ;  /* 0x0000000d04047221 */ /* 0x008fc80000010000 */
[----:B0-----:R-:W-:-:S04]  /*1270*/  FADD.FTZ R4, R4, R15 ;  /* 0x0000000f04047221 */ /* 0x001fc80000010000 */
[----:B----4-:R-:W-:-:S04]  /*1280*/  FADD.FTZ R4, R4, R17 ;  /* 0x0000001104047221 */ /* 0x010fc80000010000 */
[----:B-----5:R-:W-:-:S04]  /*1290*/  FADD.FTZ R4, R4, R19 ;  /* 0x0000001304047221 */ /* 0x020fc80000010000 */
[----:B------:R-:W-:-:S04]  /*12a0*/  FADD.FTZ R4, R4, R21 ;  /* 0x0000001504047221 */ /* 0x000fc80000010000 */
[----:B------:R-:W-:Y:S01]  /*12b0*/  FADD.FTZ R25, R4, R23 ;  /* 0x0000001704197221 */ /* 0x000fe20000010000 */
[----:B------:R-:W-:Y:S06]  /*12c0*/  BRA.U UP0, `(.L_x_21) ;  /* 0xfffffffd00907547 */ /* 0x000fec000b83ffff */
[----:B------:R-:W-:-:S12]  /*12d0*/  UIADD3 UR4, UPT, UPT, UR4, 0x1, URZ ;  /* 0x0000000104047890 */ /* 0x000fd8000fffe0ff */
.L_x_20:
[----:B------:R-:W-:-:S09]  /*12e0*/  UISETP.NE.AND UP0, UPT, UR11, URZ, UPT ;  /* 0x000000ff0b00728c */ /* 0x000fd2000bf05270 */
[----:B------:R-:W-:Y:S05]  /*12f0*/  BRA.U !UP0, `(.L_x_19) ;  /* 0x0000000108c07547 */ /* 0x000fea000b800000 */
[----:B------:R-:W-:Y:S02]  /*1300*/  UISETP.GE.U32.AND UP0, UPT, UR11, 0x4, UPT ;  /* 0x000000040b00788c */ /* 0x000fe4000bf06070 */
[----:B------:R-:W-:-:S04]  /*1310*/  ULOP3.LUT UR12, UR10, 0x3, URZ, 0xc0, !UPT ;  /* 0x000000030a0c7892 */ /* 0x000fc8000f8ec0ff */
[----:B------:R-:W-:-:S03]  /*1320*/  UISETP.NE.AND UP1, UPT, UR12, URZ, UPT ;  /* 0x000000ff0c00728c */ /* 0x000fc6000bf25270 */
[----:B------:R-:W-:Y:S08]  /*1330*/  BRA.U !UP0, `(.L_x_22) ;  /* 0x0000000108487547 */ /* 0x000ff0000b800000 */
[----:B------:R-:W1:Y:S01]  /*1340*/  S2UR UR6, SR_CgaCtaId ;  /* 0x00000000000679c3 */ /* 0x000e620000008800 */
[----:B------:R-:W-:Y:S01]  /*1350*/  UMOV UR5, 0x400 ;  /* 0x0000040000057882 */ /* 0x000fe20000000000 */
[----:B0-----:R-:W-:Y:S01]  /*1360*/  IMAD R4, R0, UR4, R5 ;  /* 0x0000000400047c24 */ /* 0x001fe2000f8e0205 */
[----:B------:R-:W-:Y:S02]  /*1370*/  UIADD3 UR5, UPT, UPT, UR5, 0x4, URZ ;  /* 0x0000000405057890 */ /* 0x000fe4000fffe0ff */
[----:B------:R-:W-:Y:S02]  /*1380*/  UIADD3 UR4, UPT, UPT, UR4, 0x4, URZ ;  /* 0x0000000404047890 */ /* 0x000fe4000fffe0ff */
[----:B-1----:R-:W-:-:S06]  /*1390*/  ULEA UR5, UR6, UR5, 0x18 ;  /* 0x0000000506057291 */ /* 0x002fcc000f8ec0ff */
[----:B------:R-:W-:-:S04]  /*13a0*/  LEA R9, R4, UR5, 0x2 ;  /* 0x0000000504097c11 */ /* 0x000fc8000f8e10ff */
[C---:B------:R-:W-:Y:S01]  /*13b0*/  LEA R11, R0.reuse, R9, 0x2 ;  /* 0x00000009000b7211 */ /* 0x040fe200078e10ff */
[----:B------:R-:W0:Y:S03]  /*13c0*/  LDS R4, [R9] ;  /* 0x0000000009047984 */ /* 0x000e260000000800 */
[C---:B------:R-:W-:Y:S02]  /*13d0*/  LEA R13, R0.reuse, R11, 0x2 ;  /* 0x0000000b000d7211 */ /* 0x040fe400078e10ff */
[----:B------:R-:W1:Y:S02]  /*13e0*/  LDS R11, [R11] ;  /* 0x000000000b0b7984 */ /* 0x000e640000000800 */
[----:B------:R-:W-:Y:S02]  /*13f0*/  LEA R8, R0, R13, 0x2 ;  /* 0x0000000d00087211 */ /* 0x000fe400078e10ff */
[----:B------:R-:W2:Y:S04]  /*1400*/  LDS R13, [R13] ;  /* 0x000000000d0d7984 */ /* 0x000ea80000000800 */
[----:B------:R-:W3:Y:S01]  /*1410*/  LDS R15, [R8] ;  /* 0x00000000080f7984 */ /* 0x000ee20000000800 */
[----:B0-----:R-:W-:-:S04]  /*1420*/  FADD.FTZ R4, R25, R4 ;  /* 0x0000000419047221 */ /* 0x001fc80000010000 */
[----:B-1----:R-:W-:-:S04]  /*1430*/  FADD.FTZ R4, R4, R11 ;  /* 0x0000000b04047221 */ /* 0x002fc80000010000 */
[----:B--2---:R-:W-:-:S04]  /*1440*/  FADD.FTZ R4, R4, R13 ;  /* 0x0000000d04047221 */ /* 0x004fc80000010000 */
[----:B---3--:R-:W-:-:S07]  /*1450*/  FADD.FTZ R25, R4, R15 ;  /* 0x0000000f04197221 */ /* 0x008fce0000010000 */
.L_x_22:
[----:B------:R-:W-:Y:S05]  /*1460*/  BRA.U !UP1, `(.L_x_19) ;  /* 0x0000000109647547 */ /* 0x000fea000b800000 */
[----:B------:R-:W-:Y:S02]  /*1470*/  UISETP.NE.AND UP0, UPT, UR12, 0x1, UPT ;  /* 0x000000010c00788c */ /* 0x000fe4000bf05270 */
[----:B------:R-:W-:-:S04]  /*1480*/  ULOP3.LUT UR5, UR10, 0x1, URZ, 0xc0, !UPT ;  /* 0x000000010a057892 */ /* 0x000fc8000f8ec0ff */
[----:B------:R-:W-:-:S03]  /*1490*/  UISETP.NE.U32.AND UP1, UPT, UR5, 0x1, UPT ;  /* 0x000000010500788c */ /* 0x000fc6000bf25070 */
        /* <DEDUP_REMOVED lines=8> */
[----:B------:R-:W-:Y:S01]  /*1520*/  LEA R8, R0, R9, 0x2 ;  /* 0x0000000900087211 */ /* 0x000fe200078e10ff */
[----:B------:R-:W0:Y:S04]  /*1530*/  LDS R4, [R9] ;  /* 0x0000000009047984 */ /* 0x000e280000000800 */
[----:B------:R-:W1:Y:S01]  /*1540*/  LDS R11, [R8] ;  /* 0x00000000080b7984 */ /* 0x000e620000000800 */
[----:B0-----:R-:W-:-:S04]  /*1550*/  FADD.FTZ R4, R25, R4 ;  /* 0x0000000419047221 */ /* 0x001fc80000010000 */
[----:B-1----:R-:W-:-:S07]  /*1560*/  FADD.FTZ R25, R4, R11 ;  /* 0x0000000b04197221 */ /* 0x002fce0000010000 */
.L_x_23:
[----:B------:R-:W-:Y:S05]  /*1570*/  BRA.U UP1, `(.L_x_19) ;  /* 0x0000000101207547 */ /* 0x000fea000b800000 */
[----:B------:R-:W1:Y:S01]  /*1580*/  S2UR UR6, SR_CgaCtaId ;  /* 0x00000000000679c3 */ /* 0x000e620000008800 */
[----:B------:R-:W-:Y:S01]  /*1590*/  UMOV UR5, 0x400 ;  /* 0x0000040000057882 */ /* 0x000fe20000000000 */
[----:B------:R-:W-:Y:S01]  /*15a0*/  IMAD R0, R0, UR4, R5 ;  /* 0x0000000400007c24 */ /* 0x000fe2000f8e0205 */
[----:B------:R-:W-:-:S04]  /*15b0*/  UIADD3 UR5, UPT, UPT, UR5, 0x4, URZ ;  /* 0x0000000405057890 */ /* 0x000fc8000fffe0ff */
[----:B-1----:R-:W-:-:S06]  /*15c0*/  ULEA UR5, UR6, UR5, 0x18 ;  /* 0x0000000506057291 */ /* 0x002fcc000f8ec0ff */
[----:B------:R-:W-:-:S06]  /*15d0*/  LEA R0, R0, UR5, 0x2 ;  /* 0x0000000500007c11 */ /* 0x000fcc000f8e10ff */
[----:B------:R-:W0:Y:S02]  /*15e0*/  LDS R0, [R0] ;  /* 0x0000000000007984 */ /* 0x000e240000000800 */
[----:B0-----:R-:W-:-:S07]  /*15f0*/  FADD.FTZ R25, R25, R0 ;  /* 0x0000000019197221 */ /* 0x001fce0000010000 */
.L_x_19:
[----:B------:R-:W1:Y:S01]  /*1600*/  LDCU.64 UR4, c[0x0][0x3a0] ;  /* 0x00007400ff0477ac */ /* 0x000e620008000a00 */
[----:B------:R-:W-:-:S04]  /*1610*/  IADD3 R6, P0, PT, R7, R6, RZ ;  /* 0x0000000607067210 */ /* 0x000fc80007f1e0ff */
[----:B------:R-:W-:Y:S02]  /*1620*/  LEA.HI.X.SX32 R9, R7, RZ, 0x1, P0 ;  /* 0x000000ff07097211 */ /* 0x000fe400000f0eff */
[----:B-1----:R-:W-:-:S04]  /*1630*/  LEA R8, P0, R6, UR4, 0x2 ;  /* 0x0000000406087c11 */ /* 0x002fc8000f8010ff */
[----:B------:R-:W-:-:S05]  /*1640*/  LEA.HI.X R9, R6, UR5, R9, 0x2, P0 ;  /* 0x0000000506097c11 */ /* 0x000fca00080f1409 */
[----:B------:R1:W-:Y:S04]  /*1650*/  STG.E.STRONG.SYS desc[UR8][R8.64], R25 ;  /* 0x0000001908007986 */ /* 0x0003e8000c115908 */
.L_x_18:
[----:B------:R-:W-:Y:S05]  /*1660*/  BSYNC.RECONVERGENT B0 ;  /* 0x0000000000007941 */ /* 0x000fea0003800200 */
.L_x_17:
[----:B------:R-:W-:-:S04]  /*1670*/  LOP3.LUT P0, RZ, R5, R2, RZ, 0xfc, !PT ;  /* 0x0000000205ff7212 */ /* 0x000fc8000780fcff */
[----:B------:R-:W-:Y:S01]  /*1680*/  ISETP.GE.OR P0, PT, R7, R10, P0 ;  /* 0x0000000a0700720c */ /* 0x000fe20000706670 */
[----:B------:R-:W-:Y:S06]  /*1690*/  MEMBAR.SC.GPU ;  /* 0x0000000000007992 */ /* 0x000fec0000002000 */
[----:B------:R-:W-:-:S00]  /*16a0*/  ERRBAR ;  /* 0x00000000000079ab */ /* 0x000fc00000000000 */
[----:B------:R-:W-:Y:S06]  /*16b0*/  CGAERRBAR ;  /* 0x00000000000075ab */ /* 0x000fec0000000000 */
[----:B------:R-:W-:Y:S02]  /*16c0*/  CCTL.IVALL ;  /* 0x00000000ff00798f */ /* 0x000fe40002000000 */
[----:B------:R-:W-:Y:S06]  /*16d0*/  BAR.SYNC.DEFER_BLOCKING 0x0 ;  /* 0x0000000000007b1d */ /* 0x000fec0000010000 */
[----:B------:R-:W-:Y:S04]  /*16e0*/  BSSY.RECONVERGENT B0, `(.L_x_24) ;  /* 0x0000015000007945 */ /* 0x000fe80003800200 */
[----:B------:R-:W-:Y:S05]  /*16f0*/  @P0 BRA `(.L_x_25) ;  /* 0x00000000004c0947 */ /* 0x000fea0003800000 */
[----:B------:R-:W2:Y:S01]  /*1700*/  S2R R11, SR_LANEID ;  /* 0x00000000000b7919 */ /* 0x000ea20000000000 */
[----:B------:R-:W-:Y:S01]  /*1710*/  VOTEU.ANY UR4, UPT, PT ;  /* 0x0000000000047886 */ /* 0x000fe200038e0100 */
[----:B0-----:R-:W0:Y:S01]  /*1720*/  LDC.64 R4, c[0x0][0x3a8] ;  /* 0x0000ea00ff047b82 */ /* 0x001e220000000a00 */
[----:B------:R-:W2:Y:S01]  /*1730*/  FLO.U32 R6, UR4 ;  /* 0x0000000400067d00 */ /* 0x000ea200080e0000 */
[----:B-1----:R-:W1:Y:S01]  /*1740*/  POPC R9, UR4 ;  /* 0x0000000400097d09 */ /* 0x002e620008000000 */
[----:B0-----:R-:W-:Y:S01]  /*1750*/  IMAD.WIDE.U32 R4, R3, 0x4, R4 ;  /* 0x0000000403047825 */ /* 0x001fe200078e0004 */
[----:B--2---:R-:W-:-:S13]  /*1760*/  ISETP.EQ.U32.AND P0, PT, R6, R11, PT ;  /* 0x0000000b0600720c */ /* 0x004fda0003f02070 */
[----:B-1----:R-:W2:Y:S01]  /*1770*/  @P0 ATOMG.E.ADD.STRONG.GPU PT, R5, desc[UR8][R4.64], R9 ;  /* 0x80000009040509a8 */ /* 0x002ea200081ef108 */
[----:B------:R-:W0:Y:S01]  /*1780*/  S2UR UR5, SR_CgaCtaId ;  /* 0x00000000000579c3 */ /* 0x000e220000008800 */
[----:B------:R-:W1:Y:S02]  /*1790*/  S2R R3, SR_LTMASK ;  /* 0x0000000000037919 */ /* 0x000e640000003900 */
[----:B-1----:R-:W-:Y:S01]  /*17a0*/  LOP3.LUT R3, R3, UR4, RZ, 0xc0, !PT ;  /* 0x0000000403037c12 */ /* 0x002fe2000f8ec0ff */
[----:B------:R-:W-:Y:S02]  /*17b0*/  UMOV UR4, 0x400 ;  /* 0x0000040000047882 */ /* 0x000fe40000000000 */
[----:B0-----:R-:W-:-:S03]  /*17c0*/  ULEA UR4, UR5, UR4, 0x18 ;  /* 0x0000000405047291 */ /* 0x001fc6000f8ec0ff */
[----:B------:R-:W0:Y:S01]  /*17d0*/  POPC R3, R3 ;  /* 0x0000000300037309 */ /* 0x000e220000000000 */
[----:B--2---:R-:W0:Y:S02]  /*17e0*/  SHFL.IDX PT, R0, R5, R6, 0x1f ;  /* 0x00001f0605007589 */ /* 0x004e2400000e0000 */
[----:B0-----:R-:W-:-:S04]  /*17f0*/  IADD3 R0, PT, PT, R0, R3, RZ ;  /* 0x0000000300007210 */ /* 0x001fc80007ffe0ff */
[----:B------:R-:W-:-:S04]  /*1800*/  ISETP.NE.AND P0, PT, R0, UR7, PT ;  /* 0x0000000700007c0c */ /* 0x000fc8000bf05270 */
[----:B------:R-:W-:-:S05]  /*1810*/  SEL R0, RZ, 0x1, P0 ;  /* 0x00000001ff007807 */ /* 0x000fca0000000000 */
[----:B------:R2:W-:Y:S04]  /*1820*/  STS.U8 [UR4], R0 ;  /* 0x00000000ff007988 */ /* 0x0005e80008000004 */
.L_x_25:
[----:B------:R-:W-:Y:S05]  /*1830*/  BSYNC.RECONVERGENT B0 ;  /* 0x0000000000007941 */ /* 0x000fea0003800200 */
.L_x_24:
[----:B------:R-:W3:Y:S08]  /*1840*/  S2UR UR5, SR_CgaCtaId ;  /* 0x00000000000579c3 */ /* 0x000ef00000008800 */
[----:B------:R-:W-:Y:S06]  /*1850*/  BAR.SYNC.DEFER_BLOCKING 0x0 ;  /* 0x0000000000007b1d */ /* 0x000fec0000010000 */
[----:B------:R-:W-:-:S02]  /*1860*/  UMOV UR4, 0x400 ;  /* 0x0000040000047882 */ /* 0x000fc40000000000 */
[----:B---3--:R-:W-:-:S09]  /*1870*/  ULEA UR4, UR5, UR4, 0x18 ;  /* 0x0000000405047291 */ /* 0x008fd2000f8ec0ff */
[----:B--2---:R-:W2:Y:S02]  /*1880*/  LDS.U8 R0, [UR4] ;  /* 0x00000004ff007984 */ /* 0x004ea40008000000 */
[----:B--2---:R-:W-:-:S04]  /*1890*/  ISETP.NE.AND P0, PT, R0, RZ, PT ;  /* 0x000000ff0000720c */ /* 0x004fc80003f05270 */
[----:B------:R-:W-:-:S04]  /*18a0*/  ISETP.GE.OR P0, PT, R7, R10, !P0 ;  /* 0x0000000a0700720c */ /* 0x000fc80004706670 */
[----:B------:R-:W-:-:S13]  /*18b0*/  ISETP.NE.OR P0, PT, R2, RZ, P0 ;  /* 0x000000ff0200720c */ /* 0x000fda0000705670 */
[----:B------:R-:W-:Y:S05]  /*18c0*/  @P0 EXIT ;  /* 0x000000000000094d */ /* 0x000fea0003800000 */
[----:B------:R-:W-:Y:S01]  /*18d0*/  UISETP.GE.U32.AND UP0, UPT, UR13, 0x10, UPT ;  /* 0x000000100d00788c */ /* 0x000fe2000bf06070 */
[----:B------:R-:W-:Y:S01]  /*18e0*/  HFMA2 R0, -RZ, RZ, 0, 0 ;  /* 0x00000000ff007431 */ /* 0x000fe200000001ff */
[----:B------:R-:W-:Y:S01]  /*18f0*/  ULOP3.LUT UR6, UR13, 0xf, URZ, 0xc0, !UPT ;  /* 0x0000000f0d067892 */ /* 0x000fe2000f8ec0ff */
[----:B------:R-:W-:-:S06]  /*1900*/  UMOV UR4, URZ ;  /* 0x000000ff00047c82 */ /* 0x000fcc0008000000 */
[----:B------:R-:W-:Y:S05]  /*1910*/  BRA.U !UP0, `(.L_x_26) ;  /* 0x0000000108e87547 */ /* 0x000fea000b800000 */
[----:B------:R-:W-:Y:S01]  /*1920*/  ULOP3.LUT UR5, UR13, 0xfffffff0, URZ, 0xc0, !UPT ;  /* 0xfffffff00d057892 */ /* 0x000fe2000f8ec0ff */
[----:B------:R-:W-:Y:S01]  /*1930*/  MOV R0, RZ ;  /* 0x000000ff00007202 */ /* 0x000fe20000000f00 */
[----:B------:R-:W-:Y:S01]  /*1940*/  ULOP3.LUT UR4, UR13, 0xfff0, URZ, 0xc0, !UPT ;  /* 0x0000fff00d047892 */ /* 0x000fe2000f8ec0ff */
[----:B------:R-:W-:Y:S01]  /*1950*/  MOV R11, R7 ;  /* 0x00000007000b7202 */ /* 0x000fe20000000f00 */
[----:B------:R-:W-:-:S12]  /*1960*/  UIADD3 UR5, UPT, UPT, -UR5, URZ, URZ ;  /* 0x000000ff05057290 */ /* 0x000fd8000fffe1ff */
.L_x_27:
[----:B0-----:R-:W0:Y:S02]  /*1970*/  LDC.64 R4, c[0x0][0x3a0] ;  /* 0x0000e800ff047b82 */ /* 0x001e240000000a00 */
[----:B0-----:R-:W-:-:S05]  /*1980*/  IMAD.WIDE R4, R11, 0x4, R4 ;  /* 0x000000040b047825 */ /* 0x001fca00078e0204 */
[----:B-1----:R-:W2:Y:S01]  /*1990*/  LDG.E.STRONG.SYS R25, desc[UR8][R4.64] ;  /* 0x0000000804197981 */ /* 0x002ea2000c1f5900 */
[----:B------:R-:W-:-:S05]  /*19a0*/  IMAD.WIDE R8, R10, 0x4, R4 ;  /* 0x000000040a087825 */ /* 0x000fca00078e0204 */
[----:B------:R0:W3:Y:S01]  /*19b0*/  LDG.E.STRONG.SYS R23, desc[UR8][R8.64] ;  /* 0x0000000808177981 */ /* 0x0000e2000c1f5900 */
[----:B------:R-:W-:-:S05]  /*19c0*/  IMAD.WIDE R12, R10, 0x4, R8 ;  /* 0x000000040a0c7825 */ /* 0x000fca00078e0208 */
[----:B------:R1:W4:Y:S01]  /*19d0*/  LDG.E.STRONG.SYS R22, desc[UR8][R12.64] ;  /* 0x000000080c167981 */ /* 0x000322000c1f5900 */
[----:B------:R-:W-:-:S05]  /*19e0*/  IMAD.WIDE R16, R10, 0x4, R12 ;  /* 0x000000040a107825 */ /* 0x000fca00078e020c */
[----:B------:R-:W5:Y:S01]  /*19f0*/  LDG.E.STRONG.SYS R21, desc[UR8][R16.64] ;  /* 0x0000000810157981 */ /* 0x000f62000c1f5900 */
[----:B------:R-:W-:-:S05]  /*1a00*/  IMAD.WIDE R18, R10, 0x4, R16 ;  /* 0x000000040a127825 */ /* 0x000fca00078e0210 */
[----:B------:R-:W5:Y:S01]  /*1a10*/  LDG.E.STRONG.SYS R20, desc[UR8][R18.64] ;  /* 0x0000000812147981 */ /* 0x000f62000c1f5900 */
[----:B------:R-:W-:-:S05]  /*1a20*/  IMAD.WIDE R2, R10, 0x4, R18 ;  /* 0x000000040a027825 */ /* 0x000fca00078e0212 */
[----:B------:R1:W5:Y:S01]  /*1a30*/  LDG.E.STRONG.SYS R6, desc[UR8][R2.64] ;  /* 0x0000000802067981 */ /* 0x000362000c1f5900 */
[----:B------:R-:W-:-:S05]  /*1a40*/  IMAD.WIDE R26, R10, 0x4, R2 ;  /* 0x000000040a1a7825 */ /* 0x000fca00078e0202 */
[----:B------:R1:W5:Y:S01]  /*1a50*/  LDG.E.STRONG.SYS R24, desc[UR8][R26.64] ;  /* 0x000000081a187981 */ /* 0x000362000c1f5900 */
[----:B------:R-:W-:-:S05]  /*1a60*/  IMAD.WIDE R14, R10, 0x4, R26 ;  /* 0x000000040a0e7825 */ /* 0x000fca00078e021a */
[----:B------:R1:W5:Y:S01]  /*1a70*/  LDG.E.STRONG.SYS R28, desc[UR8][R14.64] ;  /* 0x000000080e1c7981 */ /* 0x000362000c1f5900 */
[----:B0-----:R-:W-:-:S04]  /*1a80*/  IMAD.WIDE R8, R10, 0x4, R14 ;  /* 0x000000040a087825 */ /* 0x001fc800078e020e */
[C---:B-1----:R-:W-:Y:S02]  /*1a90*/  IMAD.WIDE R12, R10.reuse, 0x4, R8 ;  /* 0x000000040a0c7825 */ /* 0x042fe400078e0208 */
[----:B------:R-:W5:Y:S02]  /*1aa0*/  LDG.E.STRONG.SYS R8, desc[UR8][R8.64] ;  /* 0x0000000808087981 */ /* 0x000f64000c1f5900 */
[C---:B------:R-:W-:Y:S02]  /*1ab0*/  IMAD.WIDE R2, R10.reuse, 0x4, R12 ;  /* 0x000000040a027825 */ /* 0x040fe400078e020c */
[----:B------:R-:W5:Y:S02]  /*1ac0*/  LDG.E.STRONG.SYS R12, desc[UR8][R12.64] ;  /* 0x000000080c0c7981 */ /* 0x000f64000c1f5900 */
[C---:B------:R-:W-:Y:S02]  /*1ad0*/  IMAD.WIDE R4, R10.reuse, 0x4, R2 ;  /* 0x000000040a047825 */ /* 0x040fe400078e0202 */
[----:B------:R-:W5:Y:S02]  /*1ae0*/  LDG.E.STRONG.SYS R29, desc[UR8][R2.64] ;  /* 0x00000008021d7981 */ /* 0x000f64000c1f5900 */
[----:B------:R-:W-:-:S02]  /*1af0*/  IMAD.WIDE R16, R10, 0x4, R4 ;  /* 0x000000040a107825 */ /* 0x000fc400078e0204 */
[----:B------:R-:W5:Y:S02]  /*1b00*/  LDG.E.STRONG.SYS R4, desc[UR8][R4.64] ;  /* 0x0000000804047981 */ /* 0x000f64000c1f5900 */
[C---:B------:R-:W-:Y:S02]  /*1b10*/  IMAD.WIDE R18, R10.reuse, 0x4, R16 ;  /* 0x000000040a127825 */ /* 0x040fe400078e0210 */
[----:B------:R-:W5:Y:S02]  /*1b20*/  LDG.E.STRONG.SYS R16, desc[UR8][R16.64] ;  /* 0x0000000810107981 */ /* 0x000f64000c1f5900 */
[C---:B------:R-:W-:Y:S02]  /*1b30*/  IMAD.WIDE R26, R10.reuse, 0x4, R18 ;  /* 0x000000040a1a7825 */ /* 0x040fe400078e0212 */
[----:B------:R-:W5:Y:S02]  /*1b40*/  LDG.E.STRONG.SYS R18, desc[UR8][R18.64] ;  /* 0x0000000812127981 */ /* 0x000f64000c1f5900 */
[----:B------:R-:W-:-:S02]  /*1b50*/  IMAD.WIDE R14, R10, 0x4, R26 ;  /* 0x000000040a0e7825 */ /* 0x000fc400078e021a */
[----:B------:R-:W5:Y:S04]  /*1b60*/  LDG.E.STRONG.SYS R26, desc[UR8][R26.64] ;  /* 0x000000081a1a7981 */ /* 0x000f68000c1f5900 */
[----:B------:R-:W5:Y:S01]  /*1b70*/  LDG.E.STRONG.SYS R14, desc[UR8][R14.64] ;  /* 0x000000080e0e7981 */ /* 0x000f62000c1f5900 */
[----:B------:R-:W-:-:S04]  /*1b80*/  UIADD3 UR5, UPT, UPT, UR5, 0x10, URZ ;  /* 0x0000001005057890 */ /* 0x000fc8000fffe0ff */
[----:B------:R-:W-:Y:S01]  /*1b90*/  UISETP.NE.AND UP0, UPT, UR5, URZ, UPT ;  /* 0x000000ff0500728c */ /* 0x000fe2000bf05270 */
[----:B------:R-:W-:Y:S01]  /*1ba0*/  LEA R11, R10, R11, 0x4 ;  /* 0x0000000b0a0b7211 */ /* 0x000fe200078e20ff */
[----:B--2---:R-:W-:-:S04]  /*1bb0*/  FADD.FTZ R0, R25, R0 ;  /* 0x0000000019007221 */ /* 0x004fc80000010000 */
[----:B---3--:R-:W-:-:S04]  /*1bc0*/  FADD.FTZ R23, R0, R23 ;  /* 0x0000001700177221 */ /* 0x008fc80000010000 */
[----:B----4-:R-:W-:-:S04]  /*1bd0*/  FADD.FTZ R22, R23, R22 ;  /* 0x0000001617167221 */ /* 0x010fc80000010000 */
[----:B-----5:R-:W-:-:S04]  /*1be0*/  FADD.FTZ R21, R22, R21 ;  /* 0x0000001516157221 */ /* 0x020fc80000010000 */
[----:B------:R-:W-:-:S04]  /*1bf0*/  FADD.FTZ R21, R21, R20 ;  /* 0x0000001415157221 */ /* 0x000fc80000010000 */
        /* <DEDUP_REMOVED lines=10> */
[----:B------:R-:W-:Y:S01]  /*1ca0*/  FADD.FTZ R0, R29, R14 ;  /* 0x0000000e1d007221 */ /* 0x000fe20000010000 */
[----:B------:R-:W-:Y:S06]  /*1cb0*/  BRA.U UP0, `(.L_x_27) ;  /* 0xfffffffd002c7547 */ /* 0x000fec000b83ffff */
.L_x_26:
[----:B------:R-:W-:-:S09]  /*1cc0*/  UISETP.NE.AND UP0, UPT, UR6, URZ, UPT ;  /* 0x000000ff0600728c */ /* 0x000fd2000bf05270 */
[----:B------:R-:W-:Y:S05]  /*1cd0*/  BRA.U !UP0, `(.L_x_28) ;  /* 0x0000000108f87547 */ /* 0x000fea000b800000 */
[----:B------:R-:W-:Y:S02]  /*1ce0*/  UISETP.GE.U32.AND UP0, UPT, UR6, 0x8, UPT ;  /* 0x000000080600788c */ /* 0x000fe4000bf06070 */
[----:B------:R-:W-:-:S04]  /*1cf0*/  ULOP3.LUT UR7, UR13, 0x7, URZ, 0xc0, !UPT ;  /* 0x000000070d077892 */ /* 0x000fc8000f8ec0ff */
[----:B------:R-:W-:-:S03]  /*1d00*/  UISETP.NE.AND UP1, UPT, UR7, URZ, UPT ;  /* 0x000000ff0700728c */ /* 0x000fc6000bf25270 */
[----:B------:R-:W-:Y:S08]  /*1d10*/  BRA.U !UP0, `(.L_x_29) ;  /* 0x00000001086c7547 */ /* 0x000ff0000b800000 */
[----:B------:R-:W2:Y:S01]  /*1d20*/  LDC.64 R2, c[0x0][0x3a0] ;  /* 0x0000e800ff027b82 */ /* 0x000ea20000000a00 */
[----:B------:R-:W-:-:S04]  /*1d30*/  IMAD R5, R10, UR4, R7 ;  /* 0x000000040a057c24 */ /* 0x000fc8000f8e0207 */
[----:B--2---:R-:W-:-:S04]  /*1d40*/  IMAD.WIDE R2, R5, 0x4, R2 ;  /* 0x0000000405027825 */ /* 0x004fc800078e0202 */
[C---:B0-----:R-:W-:Y:S02]  /*1d50*/  IMAD.WIDE R4, R10.reuse, 0x4, R2 ;  /* 0x000000040a047825 */ /* 0x041fe400078e0202 */
[----:B------:R-:W2:Y:S02]  /*1d60*/  LDG.E.STRONG.SYS R3, desc[UR8][R2.64] ;  /* 0x0000000802037981 */ /* 0x000ea4000c1f5900 */
[C---:B-1----:R-:W-:Y:S02]  /*1d70*/  IMAD.WIDE R8, R10.reuse, 0x4, R4 ;  /* 0x000000040a087825 */ /* 0x042fe400078e0204 */
[----:B------:R-:W3:Y:S02]  /*1d80*/  LDG.E.STRONG.SYS R4, desc[UR8][R4.64] ;  /* 0x0000000804047981 */ /* 0x000ee4000c1f5900 */
[C---:B------:R-:W-:Y:S02]  /*1d90*/  IMAD.WIDE R12, R10.reuse, 0x4, R8 ;  /* 0x000000040a0c7825 */ /* 0x040fe400078e0208 */
[----:B------:R-:W4:Y:S02]  /*1da0*/  LDG.E.STRONG.SYS R8, desc[UR8][R8.64] ;  /* 0x0000000808087981 */ /* 0x000f24000c1f5900 */
        /* <DEDUP_REMOVED lines=9> */
[----:B------:R-:W-:Y:S01]  /*1e40*/  UIADD3 UR4, UPT, UPT, UR4, 0x8, URZ ;  /* 0x0000000804047890 */ /* 0x000fe2000fffe0ff */
[----:B--2---:R-:W-:-:S04]  /*1e50*/  FADD.FTZ R3, R0, R3 ;  /* 0x0000000300037221 */ /* 0x004fc80000010000 */
[----:B---3--:R-:W-:-:S04]  /*1e60*/  FADD.FTZ R3, R3, R4 ;  /* 0x0000000403037221 */ /* 0x008fc80000010000 */
[----:B----4-:R-:W-:-:S04]  /*1e70*/  FADD.FTZ R3, R3, R8 ;  /* 0x0000000803037221 */ /* 0x010fc80000010000 */
[----:B-----5:R-:W-:-:S04]  /*1e80*/  FADD.FTZ R3, R3, R12 ;  /* 0x0000000c03037221 */ /* 0x020fc80000010000 */
[----:B------:R-:W-:-:S04]  /*1e90*/  FADD.FTZ R3, R3, R14 ;  /* 0x0000000e03037221 */ /* 0x000fc80000010000 */
[----:B------:R-:W-:-:S04]  /*1ea0*/  FADD.FTZ R3, R3, R16 ;  /* 0x0000001003037221 */ /* 0x000fc80000010000 */
[----:B------:R-:W-:-:S04]  /*1eb0*/  FADD.FTZ R3, R3, R18 ;  /* 0x0000001203037221 */ /* 0x000fc80000010000 */
[----:B------:R-:W-:-:S07]  /*1ec0*/  FADD.FTZ R0, R3, R20 ;  /* 0x0000001403007221 */ /* 0x000fce0000010000 */
.L_x_29:
        /* <DEDUP_REMOVED lines=12> */
[----:B------:R-:W-:Y:S02]  /*1f90*/  IMAD.WIDE R12, R10, 0x4, R8 ;  /* 0x000000040a0c7825 */ /* 0x000fe400078e0208 */
[----:B------:R-:W4:Y:S04]  /*1fa0*/  LDG.E.STRONG.SYS R9, desc[UR8][R8.64] ;  /* 0x0000000808097981 */ /* 0x000f28000c1f5900 */
[----:B------:R-:W5:Y:S01]  /*1fb0*/  LDG.E.STRONG.SYS R13, desc[UR8][R12.64] ;  /* 0x000000080c0d7981 */ /* 0x000f62000c1f5900 */
[----:B------:R-:W-:Y:S01]  /*1fc0*/  UIADD3 UR4, UPT, UPT, UR4, 0x4, URZ ;  /* 0x0000000404047890 */ /* 0x000fe2000fffe0ff */
[----:B--2---:R-:W-:-:S04]  /*1fd0*/  FADD.FTZ R0, R0, R3 ;  /* 0x0000000300007221 */ /* 0x004fc80000010000 */
[----:B---3--:R-:W-:-:S04]  /*1fe0*/  FADD.FTZ R0, R0, R5 ;  /* 0x0000000500007221 */ /* 0x008fc80000010000 */
[----:B----4-:R-:W-:-:S04]  /*1ff0*/  FADD.FTZ R0, R0, R9 ;  /* 0x0000000900007221 */ /* 0x010fc80000010000 */
[----:B-----5:R-:W-:-:S07]  /*2000*/  FADD.FTZ R0, R0, R13 ;  /* 0x0000000d00007221 */ /* 0x020fce0000010000 */
.L_x_30:
[----:B------:R-:W-:Y:S05]  /*2010*/  BRA.U !UP1, `(.L_x_28) ;  /* 0x0000000109287547 */ /* 0x000fea000b800000 */
[----:B0-----:R-:W0:Y:S01]  /*2020*/  LDC.64 R4, c[0x0][0x3a0] ;  /* 0x0000e800ff047b82 */ /* 0x001e220000000a00 */
[----:B-1----:R-:W-:Y:S01]  /*2030*/  IMAD R9, R10, UR4, R7 ;  /* 0x000000040a097c24 */ /* 0x002fe2000f8e0207 */
[----:B------:R-:W-:-:S12]  /*2040*/  UIADD3 UR5, UPT, UPT, -UR5, URZ, URZ ;  /* 0x000000ff05057290 */ /* 0x000fd8000fffe1ff */
.L_x_31:
[----:B0-----:R-:W-:-:S06]  /*2050*/  IMAD.WIDE R2, R9, 0x4, R4 ;  /* 0x0000000409027825 */ /* 0x001fcc00078e0204 */
[----:B------:R-:W2:Y:S01]  /*2060*/  LDG.E.STRONG.SYS R3, desc[UR8][R2.64] ;  /* 0x0000000802037981 */ /* 0x000ea2000c1f5900 */
[----:B------:R-:W-:Y:S01]  /*2070*/  UIADD3 UR5, UPT, UPT, UR5, 0x1, URZ ;  /* 0x0000000105057890 */ /* 0x000fe2000fffe0ff */
[----:B------:R-:W-:-:S03]  /*2080*/  IADD3 R9, PT, PT, R9, R10, RZ ;  /* 0x0000000a09097210 */ /* 0x000fc60007ffe0ff */
[----:B------:R-:W-:Y:S01]  /*2090*/  UISETP.NE.AND UP0, UPT, UR5, URZ, UPT ;  /* 0x000000ff0500728c */ /* 0x000fe2000bf05270 */
[----:B--2---:R-:W-:-:S08]  /*20a0*/  FADD.FTZ R0, R3, R0 ;  /* 0x0000000003007221 */ /* 0x004fd00000010000 */
[----:B------:R-:W-:Y:S05]  /*20b0*/  BRA.U UP0, `(.L_x_31) ;  /* 0xfffffffd00e47547 */ /* 0x000fea000b83ffff */
.L_x_28:
[----:B0-----:R-:W0:Y:S01]  /*20c0*/  LDC.64 R4, c[0x0][0x3b0] ;  /* 0x0000ec00ff047b82 */ /* 0x001e220000000a00 */
[----:B------:R-:W-:-:S06]  /*20d0*/  FMUL.FTZ R2, R0, 1 ;  /* 0x3f80000000027820 */ /* 0x000fcc0000410000 */
[----:B------:R-:W2:Y:S01]  /*20e0*/  F2F.F64.F32 R2, R2 ;  /* 0x0000000200027310 */ /* 0x000ea20000201800 */
[----:B0-----:R-:W-:-:S05]  /*20f0*/  IMAD.WIDE R4, R7, 0x8, R4 ;  /* 0x0000000807047825 */ /* 0x001fca00078e0204 */
[----:B--2---:R-:W-:Y:S01]  /*2100*/  STG.E.64 desc[UR8][R4.64], R2 ;  /* 0x0000000204007986 */ /* 0x004fe2000c101b08 */
[----:B------:R-:W-:Y:S05]  /*2110*/  EXIT ;  /* 0x000000000000794d */ /* 0x000fea0003800000 */
.L_x_32:
        /* <DEDUP_REMOVED lines=14> */
.L_x_306:


//--------------------- .text._Z25biasAddRelu_bprop_alignedIdLi4EEvPT_S1_iiS1_PVfPiS1_ --------------------------
	.section	.text._Z25biasAddRelu_bprop_alignedIdLi4EEvPT_S1_iiS1_PVfPiS1_,"ax",@progbits
	.align	128
        .global         _Z25biasAddRelu_bprop_alignedIdLi4EEvPT_S1_iiS1_PVfPiS1_
        .type           _Z25biasAddRelu_bprop_alignedIdLi4EEvPT_S1_iiS1_PVfPiS1_,@function
        .size           _Z25biasAddRelu_bprop_alignedIdLi4EEvPT_S1_iiS1_PVfPiS1_,(.L_x_307 - _Z25biasAddRelu_bprop_alignedIdLi4EEvPT_S1_iiS1_PVfPiS1_)
        .other          _Z25biasAddRelu_bprop_alignedIdLi4EEvPT_S1_iiS1_PVfPiS1_,@"STO_CUDA_ENTRY STV_DEFAULT"
_Z25biasAddRelu_bprop_alignedIdLi4EEvPT_S1_iiS1_PVfPiS1_:
.text._Z25biasAddRelu_bprop_alignedIdLi4EEvPT_S1_iiS1_PVfPiS1_:
[----:B------:R-:W-:Y:S08]  /*0000*/  LDC R1, c[0x0][0x37c] ;  /* 0x0000df00ff017b82 */ /* 0x000ff00000000800 */
[----:B------:R-:W0:Y:S01]  /*0010*/  LDC R0, c[0x0][0x360] ;  /* 0x0000d800ff007b82 */ /* 0x000e220000000800 */
[----:B------:R-:W1:Y:S01]  /*0020*/  LDCU UR8, c[0x0][0x374] ;  /* 0x00006e80ff0877ac */ /* 0x000e620008000800 */
[----:B------:R-:W-:Y:S01]  /*0030*/  HFMA2 R2, -RZ, RZ, 0, 0 ;  /* 0x00000000ff027431 */ /* 0x000fe200000001ff */
[----:B------:R-:W2:Y:S01]  /*0040*/  S2R R18, SR_TID.Y ;  /* 0x0000000000127919 */ /* 0x000ea20000002200 */
[----:B------:R-:W-:Y:S01]  /*0050*/  BSSY.RECONVERGENT B0, `(.L_x_33) ;  /* 0x00000b7000007945 */ /* 0x000fe20003800200 */
[----:B------:R-:W3:Y:S01]  /*0060*/  LDCU UR14, c[0x0][0x364] ;  /* 0x00006c80ff0e77ac */ /* 0x000ee20008000800 */
[----:B------:R-:W-:Y:S01]  /*0070*/  HFMA2 R20, -RZ, RZ, 0, 0 ;  /* 0x00000000ff147431 */ /* 0x000fe200000001ff */
[----:B------:R-:W0:Y:S01]  /*0080*/  S2R R9, SR_TID.X ;  /* 0x0000000000097919 */ /* 0x000e220000002100 */
[----:B------:R-:W4:Y:S01]  /*0090*/  LDC R7, c[0x0][0x394] ;  /* 0x0000e500ff077b82 */ /* 0x000f220000000800 */
[----:B------:R-:W0:Y:S07]  /*00a0*/  LDCU.64 UR10, c[0x0][0x358] ;  /* 0x00006b00ff0a77ac */ /* 0x000e2e0008000a00 */
[----:B------:R-:W5:Y:S01]  /*00b0*/  S2UR UR13, SR_CTAID.Y ;  /* 0x00000000000d79c3 */ /* 0x000f620000002600 */
[----:B-1----:R-:W1:Y:S01]  /*00c0*/  I2F.U32.RP R4, UR8 ;  /* 0x0000000800047d06 */ /* 0x002e620008209000 */
[----:B------:R-:W-:-:S02]  /*00d0*/  UIADD3 UR4, UPT, UPT, UR8, -0x1, URZ ;  /* 0xffffffff08047890 */ /* 0x000fc4000fffe0ff */
[----:B------:R-:W-:-:S05]  /*00e0*/  ISETP.NE.U32.AND P2, PT, RZ, UR8, PT ;  /* 0x00000008ff007c0c */ /* 0x000fca000bf45070 */
[----:B---3--:R-:W3:Y:S08]  /*00f0*/  I2F.U32.RP R6, UR14 ;  /* 0x0000000e00067d06 */ /* 0x008ef00008209000 */
[----:B-1----:R-:W1:Y:S08]  /*0100*/  MUFU.RCP R4, R4 ;  /* 0x0000000400047308 */ /* 0x002e700000001000 */
[----:B---3--:R-:W-:Y:S01]  /*0110*/  MUFU.RCP R6, R6 ;  /* 0x0000000600067308 */ /* 0x008fe20000001000 */
[----:B-1----:R-:W-:-:S07]  /*0120*/  IADD3 R3, PT, PT, R4, 0xffffffe, RZ ;  /* 0x0ffffffe04037810 */ /* 0x002fce0007ffe0ff */
[----:B------:R-:W1:Y:S02]  /*0130*/  F2I.FTZ.U32.TRUNC.NTZ R3, R3 ;  /* 0x0000000300037305 */ /* 0x000e64000021f000 */
[----:B-1----:R-:W-:-:S05]  /*0140*/  IADD3 R5, PT, PT, RZ, -R3, RZ ;  /* 0x80000003ff057210 */ /* 0x002fca0007ffe0ff */
[----:B------:R-:W-:-:S04]  /*0150*/  IMAD R5, R5, UR8, RZ ;  /* 0x0000000805057c24 */ /* 0x000fc8000f8e02ff */
[----:B------:R-:W-:Y:S01]  /*0160*/  IMAD.HI.U32 R5, R3, R5, R2 ;  /* 0x0000000503057227 */ /* 0x000fe200078e0002 */
[----:B----4-:R-:W-:Y:S01]  /*0170*/  IADD3 R2, PT, PT, R7, UR4, RZ ;  /* 0x0000000407027c10 */ /* 0x010fe2000fffe0ff */
[----:B------:R-:W-:-:S04]  /*0180*/  UIADD3 UR4, UPT, UPT, UR14, -0x1, URZ ;  /* 0xffffffff0e047890 */ /* 0x000fc8000fffe0ff */
        /* <DEDUP_REMOVED lines=13> */
[----:B------:R-:W-:Y:S02]  /*0260*/  @P1 IADD3 R4, PT, PT, R4, 0x1, RZ ;  /* 0x0000000104041810 */ /* 0x000fe40007ffe0ff */
[----:B------:R-:W-:Y:S02]  /*0270*/  @!P2 LOP3.LUT R4, RZ, UR8, RZ, 0x33, !PT ;  /* 0x00000008ff04ac12 */ /* 0x000fe4000f8e33ff */
[----:B------:R-:W-:Y:S02]  /*0280*/  ISETP.NE.U32.AND P2, PT, RZ, UR14, PT ;  /* 0x0000000eff007c0c */ /* 0x000fe4000bf45070 */
[C---:B------:R-:W-:Y:S01]  /*0290*/  IADD3 R2, PT, PT, R4.reuse, UR4, RZ ;  /* 0x0000000404027c10 */ /* 0x040fe2000fffe0ff */
[----:B-----5:R-:W-:-:S04]  /*02a0*/  IMAD R19, R4, UR13, RZ ;  /* 0x0000000d04137c24 */ /* 0x020fc8000f8e02ff */
[----:B------:R-:W-:Y:S01]  /*02b0*/  IMAD.HI.U32 R3, R3, R2, RZ ;  /* 0x0000000203037227 */ /* 0x000fe200078e00ff */
[----:B------:R-:W-:Y:S02]  /*02c0*/  VIADDMNMX R4, R19, R4, R7, PT ;  /* 0x0000000413047246 */ /* 0x000fe40003800107 */
[----:B------:R-:W-:Y:S02]  /*02d0*/  CS2R R6, SRZ ;  /* 0x0000000000067805 */ /* 0x000fe4000001ff00 */
[----:B------:R-:W-:-:S05]  /*02e0*/  IADD3 R5, PT, PT, -R3, RZ, RZ ;  /* 0x000000ff03057210 */ /* 0x000fca0007ffe1ff */
[----:B------:R-:W-:-:S05]  /*02f0*/  IMAD R2, R5, UR14, R2 ;  /* 0x0000000e05027c24 */ /* 0x000fca000f8e0202 */
[----:B------:R-:W-:-:S13]  /*0300*/  ISETP.GE.U32.AND P0, PT, R2, UR14, PT ;  /* 0x0000000e02007c0c */ /* 0x000fda000bf06070 */
[----:B------:R-:W-:Y:S02]  /*0310*/  @P0 IADD3 R2, PT, PT, R2, -UR14, RZ ;  /* 0x8000000e02020c10 */ /* 0x000fe4000fffe0ff */
[----:B------:R-:W-:Y:S02]  /*0320*/  @P0 IADD3 R3, PT, PT, R3, 0x1, RZ ;  /* 0x0000000103030810 */ /* 0x000fe40007ffe0ff */
[----:B------:R-:W-:Y:S02]  /*0330*/  ISETP.GE.U32.AND P1, PT, R2, UR14, PT ;  /* 0x0000000e02007c0c */ /* 0x000fe4000bf26070 */
[----:B------:R-:W0:Y:S11]  /*0340*/  S2R R2, SR_CTAID.X ;  /* 0x0000000000027919 */ /* 0x000e360000002500 */
[----:B------:R-:W-:-:S02]  /*0350*/  @P1 IADD3 R3, PT, PT, R3, 0x1, RZ ;  /* 0x0000000103031810 */ /* 0x000fc40007ffe0ff */
[----:B------:R-:W-:-:S05]  /*0360*/  @!P2 LOP3.LUT R3, RZ, UR14, RZ, 0x33, !PT ;  /* 0x0000000eff03ac12 */ /* 0x000fca000f8e33ff */
[----:B--2---:R-:W-:-:S05]  /*0370*/  IMAD R18, R3, R18, RZ ;  /* 0x0000001203127224 */ /* 0x004fca00078e02ff */
[----:B------:R-:W-:-:S04]  /*0380*/  IADD3 R21, PT, PT, R19, R18, RZ ;  /* 0x0000001213157210 */ /* 0x000fc80007ffe0ff */
[----:B------:R-:W-:-:S04]  /*0390*/  VIADDMNMX R4, R21, R3, R4, PT ;  /* 0x0000000315047246 */ /* 0x000fc80003800104 */
[----:B------:R-:W-:Y:S01]  /*03a0*/  IADD3 R3, PT, PT, -R21, R4, RZ ;  /* 0x0000000415037210 */ /* 0x000fe20007ffe1ff */
[----:B0-----:R-:W-:-:S03]  /*03b0*/  IMAD R16, R2, R0, R9 ;  /* 0x0000000002107224 */ /* 0x001fc600078e0209 */
[----:B------:R-:W-:-:S04]  /*03c0*/  SHF.R.S32.HI R4, RZ, 0x1f, R3 ;  /* 0x0000001fff047819 */ /* 0x000fc80000011403 */
[----:B------:R-:W-:-:S04]  /*03d0*/  LEA.HI R4, R4, R3, RZ, 0x2 ;  /* 0x0000000304047211 */ /* 0x000fc800078f10ff */
[----:B------:R-:W-:-:S04]  /*03e0*/  LOP3.LUT R4, R4, 0xfffffffc, RZ, 0xc0, !PT ;  /* 0xfffffffc04047812 */ /* 0x000fc800078ec0ff */
[----:B------:R-:W-:Y:S02]  /*03f0*/  IADD3 R17, PT, PT, R3, -R4, RZ ;  /* 0x8000000403117210 */ /* 0x000fe40007ffe0ff */
[----:B------:R-:W-:Y:S02]  /*0400*/  CS2R R4, SRZ ;  /* 0x0000000000047805 */ /* 0x000fe4000001ff00 */
[----:B------:R-:W-:-:S13]  /*0410*/  ISETP.GE.AND P0, PT, R17, 0x1, PT ;  /* 0x000000011100780c */ /* 0x000fda0003f06270 */
[----:B------:R-:W-:Y:S05]  /*0420*/  @!P0 BRA `(.L_x_34) ;  /* 0x0000000400e48947 */ /* 0x000fea0003800000 */
[----:B------:R-:W0:Y:S01]  /*0430*/  LDC R20, c[0x0][0x390] ;  /* 0x0000e400ff147b82 */ /* 0x000e220000000800 */
[----:B------:R-:W-:Y:S01]  /*0440*/  BSSY.RECONVERGENT B1, `(.L_x_35) ;  /* 0x0000076000017945 */ /* 0x000fe20003800200 */
[----:B------:R-:W-:Y:S02]  /*0450*/  IADD3 R22, PT, PT, -R17, RZ, RZ ;  /* 0x000000ff11167210 */ /* 0x000fe40007ffe1ff */
[----:B------:R-:W-:Y:S01]  /*0460*/  MOV R7, RZ ;  /* 0x000000ff00077202 */ /* 0x000fe20000000f00 */
[----:B0-----:R-:W-:-:S07]  /*0470*/  IMAD R21, R21, R20, RZ ;  /* 0x0000001415157224 */ /* 0x001fce00078e02ff */
.L_x_36:
[----:B------:R-:W0:Y:S01]  /*0480*/  LDC.64 R8, c[0x0][0x380] ;  /* 0x0000e000ff087b82 */ /* 0x000e220000000a00 */
[----:B------:R-:W-:-:S04]  /*0490*/  SHF.R.S32.HI R10, RZ, 0x1f, R21 ;  /* 0x0000001fff0a7819 */ /* 0x000fc80000011415 */
[----:B------:R-:W-:-:S04]  /*04a0*/  LEA.HI R23, R10, R21, RZ, 0x2 ;  /* 0x000000150a177211 */ /* 0x000fc800078f10ff */
[----:B------:R-:W-:-:S05]  /*04b0*/  LEA.HI.SX32 R23, R23, R16, 0x1e ;  /* 0x0000001017177211 */ /* 0x000fca00078ff2ff */
[----:B0-----:R-:W-:-:S06]  /*04c0*/  IMAD.WIDE R10, R23, 0x20, R8 ;  /* 0x00000020170a7825 */ /* 0x001fcc00078e0208 */
[----:B------:R-:W2:Y:S01]  /*04d0*/  LDG.E.ENL2.256 R12, R8, desc[UR10][R10.64] ;  /* 0xfe00000a0a08797e */ /* 0x000ea2000812190c */
[----:B------:R-:W-:Y:S01]  /*04e0*/  UMOV UR4, 0xf0000000 ;  /* 0xf000000000047882 */ /* 0x000fe20000000000 */
[----:B------:R-:W-:Y:S02]  /*04f0*/  UMOV UR5, 0x380fffff ;  /* 0x380fffff00057882 */ /* 0x000fe40000000000 */
[----:B--2---:R0:W1:-:S15]  /*0500*/  DSETP.GEU.AND P0, PT, |R8|, UR4, PT ;  /* 0x0000000408007e2a */ /* 0x00405e000bf0e200 */
[----:B------:R-:W-:-:S15]  /*0510*/  NOP ;  /* 0x0000000000007918 */ /* 0x000fde0000000000 */
[----:B------:R-:W-:-:S15]  /*0520*/  NOP ;  /* 0x0000000000007918 */ /* 0x000fde0000000000 */
[----:B------:R-:W-:-:S15]  /*0530*/  NOP ;  /* 0x0000000000007918 */ /* 0x000fde0000000000 */
[----:B------:R-:W-:-:S04]  /*0540*/  NOP ;  /* 0x0000000000007918 */ /* 0x000fc80000000000 */
[----:B------:R0:W1:Y:S02]  /*0550*/  F2F.F32.F64 R27, R8 ;  /* 0x00000008001b7310 */ /* 0x0000640000301000 */
[----:B0-----:R-:W0:Y:S01]  /*0560*/  LDC.64 R8, c[0x0][0x388] ;  /* 0x0000e200ff087b82 */ /* 0x001e220000000a00 */
[----:B-1----:R-:W-:-:S05]  /*0570*/  @!P0 FMUL R27, R27, 1.175494350822287508e-38 ;  /* 0x008000001b1b8820 */ /* 0x002fca0000400000 */
[----:B------:R-:W-:Y:S01]  /*0580*/  FSETP.GTU.FTZ.AND P2, PT, R27, RZ, PT ;  /* 0x000000ff1b00720b */ /* 0x000fe20003f5c000 */
[----:B0-----:R-:W-:-:S15]  /*0590*/  IMAD.WIDE R8, R23, 0x20, R8 ;  /* 0x0000002017087825 */ /* 0x001fde00078e0208 */
[----:B------:R-:W-:-:S15]  /*05a0*/  NOP ;  /* 0x0000000000007918 */ /* 0x000fde0000000000 */
[----:B------:R-:W-:-:S15]  /*05b0*/  NOP ;  /* 0x0000000000007918 */ /* 0x000fde0000000000 */
[----:B------:R-:W-:-:S10]  /*05c0*/  NOP ;  /* 0x0000000000007918 */ /* 0x000fd40000000000 */
[----:B------:R-:W-:-:S15]  /*05d0*/  DSETP.GEU.AND P3, PT, |R10|, UR4, PT ;  /* 0x000000040a007e2a */ /* 0x000fde000bf6e200 */
        /* <DEDUP_REMOVED lines=19> */
[----:B------:R0:W1:-:S15]  /*0710*/  DSETP.GEU.AND P0, PT, |R14|, UR4, PT ;  /* 0x000000040e007e2a */ /* 0x00005e000bf0e200 */
[----:B------:R-:W-:-:S15]  /*0720*/  NOP ;  /* 0x0000000000007918 */ /* 0x000fde0000000000 */
[----:B------:R-:W-:-:S15]  /*0730*/  NOP ;  /* 0x0000000000007918 */ /* 0x000fde0000000000 */
[----:B------:R-:W-:-:S15]  /*0740*/  NOP ;  /* 0x0000000000007918 */ /* 0x000fde0000000000 */
[----:B------:R-:W-:-:S04]  /*0750*/  NOP ;  /* 0x0000000000007918 */ /* 0x000fc80000000000 */
[----:B------:R0:W1:Y:S02]  /*0760*/  F2F.F32.F64 R24, R14 ;  /* 0x0000000e00187310 */ /* 0x0000640000301000 */
[----:B0-----:R-:W2:Y:S01]  /*0770*/  LDG.E.ENL2.256 R8, R12, desc[UR10][R8.64] ;  /* 0xfe00000a080c797e */ /* 0x001ea20008121908 */
[----:B-1----:R-:W-:Y:S01]  /*0780*/  @!P0 FMUL R24, R24, 1.175494350822287508e-38 ;  /* 0x0080000018188820 */ /* 0x002fe20000400000 */
[----:B------:R-:W-:Y:S01]  /*0790*/  @!P1 FMUL R25, R25, 1.175494350822287508e-38 ;  /* 0x0080000019199820 */ /* 0x000fe20000400000 */
[----:B------:R-:W-:Y:S01]  /*07a0*/  @!P3 FMUL R26, R26, 1.175494350822287508e-38 ;  /* 0x008000001a1ab820 */ /* 0x000fe20000400000 */
[----:B------:R-:W-:Y:S02]  /*07b0*/  IADD3 R22, PT, PT, R22, 0x1, RZ ;  /* 0x0000000116167810 */ /* 0x000fe40007ffe0ff */
[----:B------:R-:W-:Y:S02]  /*07c0*/  FSETP.GTU.FTZ.AND P0, PT, R24, RZ, PT ;  /* 0x000000ff1800720b */ /* 0x000fe40003f1c000 */
[----:B------:R-:W-:-:S02]  /*07d0*/  FSETP.GTU.FTZ.AND P1, PT, R25, RZ, PT ;  /* 0x000000ff1900720b */ /* 0x000fc40003f3c000 */
[----:B------:R-:W-:Y:S02]  /*07e0*/  FSETP.GTU.FTZ.AND P3, PT, R26, RZ, PT ;  /* 0x000000ff1a00720b */ /* 0x000fe40003f7c000 */
[----:B------:R-:W-:Y:S02]  /*07f0*/  IADD3 R21, PT, PT, R21, R20, RZ ;  /* 0x0000001415157210 */ /* 0x000fe40007ffe0ff */
[----:B--2---:R-:W-:Y:S02]  /*0800*/  FSEL R25, R10, RZ, P0 ;  /* 0x000000ff0a197208 */ /* 0x004fe40000000000 */
[----:B------:R-:W-:Y:S02]  /*0810*/  FSEL R28, R11, RZ, P0 ;  /* 0x000000ff0b1c7208 */ /* 0x000fe40000000000 */
[----:B------:R-:W0:Y:S01]  /*0820*/  LDC.64 R10, c[0x0][0x398] ;  /* 0x0000e600ff0a7b82 */ /* 0x000e220000000a00 */
[----:B------:R-:W-:Y:S02]  /*0830*/  FSEL R12, R12, RZ, P2 ;  /* 0x000000ff0c0c7208 */ /* 0x000fe40001000000 */
[----:B------:R-:W-:-:S02]  /*0840*/  FSEL R13, R13, RZ, P2 ;  /* 0x000000ff0d0d7208 */ /* 0x000fc40001000000 */
[----:B------:R-:W-:-:S15]  /*0850*/  FSEL R14, R14, RZ, P3 ;  /* 0x000000ff0e0e7208 */ /* 0x000fde0001800000 */
[----:B------:R-:W-:-:S15]  /*0860*/  NOP ;  /* 0x0000000000007918 */ /* 0x000fde0000000000 */
[----:B------:R-:W-:-:S09]  /*0870*/  NOP ;  /* 0x0000000000007918 */ /* 0x000fd20000000000 */
[----:B------:R-:W1:Y:S01]  /*0880*/  F2F.F32.F64 R26, R12 ;  /* 0x0000000c001a7310 */ /* 0x000e620000301000 */
[----:B------:R-:W-:-:S15]  /*0890*/  FSEL R15, R15, RZ, P3 ;  /* 0x000000ff0f0f7208 */ /* 0x000fde0001800000 */
[----:B------:R-:W-:-:S15]  /*08a0*/  NOP ;  /* 0x0000000000007918 */ /* 0x000fde0000000000 */
[----:B------:R-:W-:-:S15]  /*08b0*/  NOP ;  /* 0x0000000000007918 */ /* 0x000fde0000000000 */
[----:B------:R-:W-:-:S15]  /*08c0*/  NOP ;  /* 0x0000000000007918 */ /* 0x000fde0000000000 */
[----:B------:R-:W-:-:S03]  /*08d0*/  NOP ;  /* 0x0000000000007918 */ /* 0x000fc60000000000 */
[----:B------:R-:W1:Y:S01]  /*08e0*/  DSETP.GEU.AND P2, PT, |R12|, UR4, PT ;  /* 0x000000040c007e2a */ /* 0x000e62000bf4e200 */
[----:B------:R-:W-:Y:S01]  /*08f0*/  FSEL R8, R8, RZ, P1 ;  /* 0x000000ff08087208 */ /* 0x000fe20000800000 */
[----:B-1----:R-:W-:Y:S01]  /*0900*/  @!P2 FMUL R26, R26, 1.175494350822287508e-38 ;  /* 0x008000001a1aa820 */ /* 0x002fe20000400000 */
[----:B------:R-:W-:-:S03]  /*0910*/  FSEL R9, R9, RZ, P1 ;  /* 0x000000ff09097208 */ /* 0x000fc60000800000 */
[----:B------:R-:W-:Y:S01]  /*0920*/  FADD.FTZ R4, R26, R4 ;  /* 0x000000041a047221 */ /* 0x000fe20000010000 */
[----:B0-----:R-:W-:Y:S01]  /*0930*/  IMAD.WIDE R26, R23, 0x20, R10 ;  /* 0x00000020171a7825 */ /* 0x001fe200078e020a */
[----:B------:R-:W-:Y:S02]  /*0940*/  MOV R10, R25 ;  /* 0x00000019000a7202 */ /* 0x000fe40000000f00 */
[----:B------:R-:W-:-:S05]  /*0950*/  MOV R11, R28 ;  /* 0x0000001c000b7202 */ /* 0x000fca0000000f00 */
[----:B------:R0:W-:-:S15]  /*0960*/  STG.E.ENL2.256 desc[UR10][R26.64], R12, R8 ;  /* 0xf800000c1a08797f */ /* 0x0001de000f12180a */
[----:B------:R-:W-:-:S15]  /*0970*/  NOP ;  /* 0x0000000000007918 */ /* 0x000fde0000000000 */
[----:B------:R-:W-:-:S15]  /*0980*/  NOP ;  /* 0x0000000000007918 */ /* 0x000fde0000000000 */
[----:B------:R-:W-:-:S04]  /*0990*/  NOP ;  /* 0x0000000000007918 */ /* 0x000fc80000000000 */
[----:B------:R-:W1:-:S15]  /*09a0*/  F2F.F32.F64 R24, R8 ;  /* 0x0000000800187310 */ /* 0x000e5e0000301000 */
[----:B------:R-:W-:-:S15]  /*09b0*/  NOP ;  /* 0x0000000000007918 */ /* 0x000fde0000000000 */
[----:B------:R-:W-:-:S15]  /*09c0*/  NOP ;  /* 0x0000000000007918 */ /* 0x000fde0000000000 */
[----:B------:R-:W-:-:S15]  /*09d0*/  NOP ;  /* 0x0000000000007918 */ /* 0x000fde0000000000 */
[----:B------:R-:W-:-:S04]  /*09e0*/  NOP ;  /* 0x0000000000007918 */ /* 0x000fc80000000000 */
[----:B------:R-:W1:Y:S02]  /*09f0*/  DSETP.GEU.AND P1, PT, |R8|, UR4, PT ;  /* 0x0000000408007e2a */ /* 0x000e64000bf2e200 */
[----:B-1----:R-:W-:Y:S01]  /*0a00*/  @!P1 FMUL R24, R24, 1.175494350822287508e-38 ;  /* 0x0080000018189820 */ /* 0x002fe20000400000 */
[----:B------:R-:W-:-:S03]  /*0a10*/  ISETP.NE.AND P1, PT, R22, RZ, PT ;  /* 0x000000ff1600720c */ /* 0x000fc60003f25270 */
[----:B------:R-:W-:-:S15]  /*0a20*/  FADD.FTZ R6, R24, R6 ;  /* 0x0000000618067221 */ /* 0x000fde0000010000 */
[----:B------:R-:W-:-:S15]  /*0a30*/  NOP ;  /* 0x0000000000007918 */ /* 0x000fde0000000000 */
[----:B------:R-:W-:-:S15]  /*0a40*/  NOP ;  /* 0x0000000000007918 */ /* 0x000fde0000000000 */
[----:B------:R-:W-:-:S13]  /*0a50*/  NOP ;  /* 0x0000000000007918 */ /* 0x000fda0000000000 */
[----:B------:R-:W1:-:S15]  /*0a60*/  F2F.F32.F64 R30, R14 ;  /* 0x0000000e001e7310 */ /* 0x000e5e0000301000 */
[----:B------:R-:W-:-:S15]  /*0a70*/  NOP ;  /* 0x0000000000007918 */ /* 0x000fde0000000000 */
[----:B------:R-:W-:-:S15]  /*0a80*/  NOP ;  /* 0x0000000000007918 */ /* 0x000fde0000000000 */
[----:B------:R-:W-:-:S15]  /*0a90*/  NOP ;  /* 0x0000000000007918 */ /* 0x000fde0000000000 */
[----:B------:R-:W-:-:S04]  /*0aa0*/  NOP ;  /* 0x0000000000007918 */ /* 0x000fc80000000000 */
[----:B------:R-:W1:Y:S02]  /*0ab0*/  DSETP.GEU.AND P3, PT, |R14|, UR4, PT ;  /* 0x000000040e007e2a */ /* 0x000e64000bf6e200 */
[----:B-1----:R-:W-:-:S04]  /*0ac0*/  @!P3 FMUL R30, R30, 1.175494350822287508e-38 ;  /* 0x008000001e1eb820 */ /* 0x002fc80000400000 */
        /* <DEDUP_REMOVED lines=11> */
[----:B------:R-:W-:Y:S01]  /*0b80*/  FADD.FTZ R7, R24, R7 ;  /* 0x0000000718077221 */ /* 0x000fe20000010000 */
[----:B0-----:R-:W-:Y:S06]  /*0b90*/  @P1 BRA `(.L_x_36) ;  /* 0xfffffff800381947 */ /* 0x001fec000383ffff */
[----:B------:R-:W-:Y:S05]  /*0ba0*/  BSYNC.RECONVERGENT B1 ;  /* 0x0000000000017941 */ /* 0x000fea0003800200 */
.L_x_35:
[----:B------:R-:W-:-:S07]  /*0bb0*/  MOV R20, R17 ;  /* 0x0000001100147202 */ /* 0x000fce0000000f00 */
.L_x_34:
[----:B------:R-:W-:Y:S05]  /*0bc0*/  BSYNC.RECONVERGENT B0 ;  /* 0x0000000000007941 */ /* 0x000fea0003800200 */
.L_x_33:
[----:B------:R-:W-:Y:S01]  /*0bd0*/  IADD3 R8, PT, PT, R20, 0x3, RZ ;  /* 0x0000000314087810 */ /* 0x000fe20007ffe0ff */
[----:B------:R-:W-:Y:S03]  /*0be0*/  BSSY.RECONVERGENT B0, `(.L_x_37) ;  /* 0x00001b1000007945 */ /* 0x000fe60003800200 */
[----:B------:R-:W-:-:S13]  /*0bf0*/  ISETP.GE.AND P0, PT, R8, R3, PT ;  /* 0x000000030800720c */ /* 0x000fda0003f06270 */
[----:B------:R-:W-:Y:S05]  /*0c00*/  @P0 BRA `(.L_x_38) ;  /* 0x0000001800b80947 */ /* 0x000fea0003800000 */
[----:B------:R-:W0:Y:S01]  /*0c10*/  LDC R17, c[0x0][0x390] ;  /* 0x0000e400ff117b82 */ /* 0x000e220000000800 */
[----:B------:R-:W-:Y:S02]  /*0c20*/  IADD3 R18, PT, PT, R18, R20, R19 ;  /* 0x0000001412127210 */ /* 0x000fe40007ffe013 */
[----:B0-----:R-:W-:-:S03]  /*0c30*/  SHF.R.S32.HI R8, RZ, 0x1f, R17 ;  /* 0x0000001fff087819 */ /* 0x001fc60000011411 */
[-C--:B------:R-:W-:Y:S01]  /*0c40*/  IMAD R18, R18, R17.reuse, RZ ;  /* 0x0000001112127224 */ /* 0x080fe200078e02ff */
[----:B------:R-:W-:-:S04]  /*0c50*/  LEA.HI R8, R8, R17, RZ, 0x2 ;  /* 0x0000001108087211 */ /* 0x000fc800078f10ff */
[----:B------:R-:W-:-:S07]  /*0c60*/  SHF.R.S32.HI R19, RZ, 0x2, R8 ;  /* 0x00000002ff137819 */ /* 0x000fce0000011408 */
.L_x_39:
[----:B------:R-:W0:Y:S01]  /*0c70*/  LDC.64 R28, c[0x0][0x380] ;  /* 0x0000e000ff1c7b82 */ /* 0x000e220000000a00 */
[----:B------:R-:W-:-:S04]  /*0c80*/  SHF.R.S32.HI R9, RZ, 0x1f, R18 ;  /* 0x0000001fff097819 */ /* 0x000fc80000011412 */
[----:B------:R-:W-:-:S03]  /*0c90*/  LEA.HI R9, R9, R18, RZ, 0x2 ;  /* 0x0000001209097211 */ /* 0x000fc600078f10ff */
[----:B------:R-:W1:Y:S01]  /*0ca0*/  LDC.64 R30, c[0x0][0x388] ;  /* 0x0000e200ff1e7b82 */ /* 0x000e620000000a00 */
[----:B------:R-:W-:Y:S01]  /*0cb0*/  LEA.HI.SX32 R25, R9, R16, 0x1e ;  /* 0x0000001009197211 */ /* 0x000fe200078ff2ff */
[----:B------:R-:W-:Y:S01]  /*0cc0*/  UMOV UR4, 0xf0000000 ;  /* 0xf000000000047882 */ /* 0x000fe20000000000 */
[----:B------:R-:W-:-:S05]  /*0cd0*/  UMOV UR5, 0x380fffff ;  /* 0x380fffff00057882 */ /* 0x000fca0000000000 */
[----:B------:R-:W2:Y:S01]  /*0ce0*/  LDC.64 R26, c[0x0][0x398] ;  /* 0x0000e600ff1a7b82 */ /* 0x000ea20000000a00 */
[----:B0-----:R-:W-:-:S05]  /*0cf0*/  IMAD.WIDE R28, R25, 0x20, R28 ;  /* 0x00000020191c7825 */ /* 0x001fca00078e021c */
[----:B------:R-:W3:Y:S01]  /*0d00*/  LDG.E.ENL2.256 R12, R8, desc[UR10][R28.64] ;  /* 0xfe00000a1c08797e */ /* 0x000ee2000812190c */
        /* <DEDUP_REMOVED lines=8> */
[----:B------:R-:W-:-:S15]  /*0d90*/  FSETP.GTU.FTZ.AND P3, PT, R21, RZ, PT ;  /* 0x000000ff1500720b */ /* 0x000fde0003f7c000 */
[----:B------:R-:W-:-:S15]  /*0da0*/  NOP ;  /* 0x0000000000007918 */ /* 0x000fde0000000000 */
[----:B------:R-:W-:-:S15]  /*0db0*/  NOP ;  /* 0x0000000000007918 */ /* 0x000fde0000000000 */
[----:B------:R-:W-:-:S12]  /*0dc0*/  NOP ;  /* 0x0000000000007918 */ /* 0x000fd80000000000 */
[----:B------:R-:W0:-:S15]  /*0dd0*/  DSETP.GEU.AND P1, PT, |R10|, UR4, PT ;  /* 0x000000040a007e2a */ /* 0x000e1e000bf2e200 */
[----:B------:R-:W-:-:S15]  /*0de0*/  NOP ;  /* 0x0000000000007918 */ /* 0x000fde0000000000 */
[----:B------:R-:W-:-:S15]  /*0df0*/  NOP ;  /* 0x0000000000007918 */ /* 0x000fde0000000000 */
[----:B------:R-:W-:-:S15]  /*0e00*/  NOP ;  /* 0x0000000000007918 */ /* 0x000fde0000000000 */
[----:B------:R-:W-:-:S04]  /*0e10*/  NOP ;  /* 0x0000000000007918 */ /* 0x000fc80000000000 */
[----:B------:R-:W0:Y:S02]  /*0e20*/  F2F.F32.F64 R22, R10 ;  /* 0x0000000a00167310 */ /* 0x000e240000301000 */
[----:B0-----:R-:W-:-:S15]  /*0e30*/  @!P1 FMUL R22, R22, 1.175494350822287508e-38 ;  /* 0x0080000016169820 */ /* 0x001fde0000400000 */
[----:B------:R-:W-:-:S15]  /*0e40*/  NOP ;  /* 0x0000000000007918 */ /* 0x000fde0000000000 */
[----:B------:R-:W-:-:S15]  /*0e50*/  NOP ;  /* 0x0000000000007918 */ /* 0x000fde0000000000 */
[----:B------:R-:W-:-:S15]  /*0e60*/  NOP ;  /* 0x0000000000007918 */ /* 0x000fde0000000000 */
[----:B------:R-:W-:-:S02]  /*0e70*/  NOP ;  /* 0x0000000000007918 */ /* 0x000fc40000000000 */
[----:B------:R-:W0:-:S15]  /*0e80*/  DSETP.GEU.AND P2, PT, |R12|, UR4, PT ;  /* 0x000000040c007e2a */ /* 0x000e1e000bf4e200 */
[----:B------:R-:W-:-:S15]  /*0e90*/  NOP ;  /* 0x0000000000007918 */ /* 0x000fde0000000000 */
[----:B------:R-:W-:-:S15]  /*0ea0*/  NOP ;  /* 0x0000000000007918 */ /* 0x000fde0000000000 */
[----:B------:R-:W-:-:S15]  /*0eb0*/  NOP ;  /* 0x0000000000007918 */ /* 0x000fde0000000000 */
[----:B------:R-:W-:-:S04]  /*0ec0*/  NOP ;  /* 0x0000000000007918 */ /* 0x000fc80000000000 */
[----:B------:R-:W0:Y:S02]  /*0ed0*/  F2F.F32.F64 R23, R12 ;  /* 0x0000000c00177310 */ /* 0x000e240000301000 */
[----:B0-----:R-:W-:Y:S01]  /*0ee0*/  @!P2 FMUL R23, R23, 1.175494350822287508e-38 ;  /* 0x008000001717a820 */ /* 0x001fe20000400000 */
[----:B------:R-:W-:-:S04]  /*0ef0*/  FSETP.GTU.FTZ.AND P2, PT, R22, RZ, PT ;  /* 0x000000ff1600720b */ /* 0x000fc80003f5c000 */
[----:B------:R-:W-:-:S15]  /*0f00*/  FSETP.GTU.FTZ.AND P1, PT, R23, RZ, PT ;  /* 0x000000ff1700720b */ /* 0x000fde0003f3c000 */
[----:B------:R-:W-:-:S15]  /*0f10*/  NOP ;  /* 0x0000000000007918 */ /* 0x000fde0000000000 */
[----:B------:R-:W-:-:S15]  /*0f20*/  NOP ;  /* 0x0000000000007918 */ /* 0x000fde0000000000 */
[----:B------:R-:W-:-:S12]  /*0f30*/  NOP ;  /* 0x0000000000007918 */ /* 0x000fd80000000000 */
[----:B------:R0:W1:-:S15]  /*0f40*/  DSETP.GEU.AND P0, PT, |R14|, UR4, PT ;  /* 0x000000040e007e2a */ /* 0x00005e000bf0e200 */
[----:B------:R-:W-:-:S15]  /*0f50*/  NOP ;  /* 0x0000000000007918 */ /* 0x000fde0000000000 */
[----:B------:R-:W-:-:S15]  /*0f60*/  NOP ;  /* 0x0000000000007918 */ /* 0x000fde0000000000 */
[----:B------:R-:W-:-:S15]  /*0f70*/  NOP ;  /* 0x0000000000007918 */ /* 0x000fde0000000000 */
[----:B------:R-:W-:-:S04]  /*0f80*/  NOP ;  /* 0x0000000000007918 */ /* 0x000fc80000000000 */
[----:B------:R0:W1:Y:S02]  /*0f90*/  F2F.F32.F64 R24, R14 ;  /* 0x0000000e00187310 */ /* 0x0000640000301000 */
[----:B0-----:R-:W3:Y:S01]  /*0fa0*/  LDG.E.ENL2.256 R8, R12, desc[UR10][R30.64] ;  /* 0xfe00000a1e0c797e */ /* 0x001ee20008121908 */
[----:B-1----:R-:W-:Y:S01]  /*0fb0*/  @!P0 FMUL R24, R24, 1.175494350822287508e-38 ;  /* 0x0080000018188820 */ /* 0x002fe20000400000 */
[----:B--2---:R-:W-:-:S04]  /*0fc0*/  IMAD.WIDE R26, R25, 0x20, R26 ;  /* 0x00000020191a7825 */ /* 0x004fc800078e021a */
[----:B------:R-:W-:Y:S01]  /*0fd0*/  FSETP.GTU.FTZ.AND P0, PT, R24, RZ, PT ;  /* 0x000000ff1800720b */ /* 0x000fe20003f1c000 */
[----:B------:R-:W-:Y:S01]  /*0fe0*/  IMAD.WIDE R28, R19, 0x20, R28 ;  /* 0x00000020131c7825 */ /* 0x000fe200078e021c */
[----:B---3--:R-:W-:Y:S02]  /*0ff0*/  FSEL R8, R8, RZ, P1 ;  /* 0x000000ff08087208 */ /* 0x008fe40000800000 */
[----:B------:R-:W-:Y:S02]  /*1000*/  FSEL R9, R9, RZ, P1 ;  /* 0x000000ff09097208 */ /* 0x000fe40000800000 */
[----:B------:R-:W-:Y:S02]  /*1010*/  FSEL R12, R12, RZ, P3 ;  /* 0x000000ff0c0c7208 */ /* 0x000fe40001800000 */
[----:B------:R-:W-:-:S15]  /*1020*/  FSEL R13, R13, RZ, P3 ;  /* 0x000000ff0d0d7208 */ /* 0x000fde0001800000 */
[----:B------:R-:W-:-:S15]  /*1030*/  NOP ;  /* 0x0000000000007918 */ /* 0x000fde0000000000 */
[----:B------:R-:W-:-:S15]  /*1040*/  NOP ;  /* 0x0000000000007918 */ /* 0x000fde0000000000 */
[----:B------:R-:W-:-:S03]  /*1050*/  NOP ;  /* 0x0000000000007918 */ /* 0x000fc60000000000 */
[----:B------:R-:W-:Y:S01]  /*1060*/  F2F.F32.F64 R23, R8 ;  /* 0x0000000800177310 */ /* 0x000fe20000301000 */
[----:B------:R-:W-:Y:S02]  /*1070*/  FSEL R14, R14, RZ, P2 ;  /* 0x000000ff0e0e7208 */ /* 0x000fe40001000000 */
[----:B------:R-:W-:Y:S02]  /*1080*/  FSEL R15, R15, RZ, P2 ;  /* 0x000000ff0f0f7208 */ /* 0x000fe40001000000 */
[----:B------:R-:W-:-:S15]  /*1090*/  FSEL R10, R10, RZ, P0 ;  /* 0x000000ff0a0a7208 */ /* 0x000fde0000000000 */
[----:B------:R-:W-:-:S15]  /*10a0*/  NOP ;  /* 0x0000000000007918 */ /* 0x000fde0000000000 */
[----:B------:R-:W-:-:S15]  /*10b0*/  NOP ;  /* 0x0000000000007918 */ /* 0x000fde0000000000 */
[----:B------:R-:W-:-:S14]  /*10c0*/  NOP ;  /* 0x0000000000007918 */ /* 0x000fdc0000000000 */
[----:B------:R-:W0:Y:S01]  /*10d0*/  DSETP.GEU.AND P3, PT, |R12|, UR4, PT ;  /* 0x000000040c007e2a */ /* 0x000e22000bf6e200 */
[----:B------:R-:W-:-:S05]  /*10e0*/  FSEL R11, R11, RZ, P0 ;  /* 0x000000ff0b0b7208 */ /* 0x000fca0000000000 */
[----:B------:R1:W-:-:S15]  /*10f0*/  STG.E.ENL2.256 desc[UR10][R26.64], R12, R8 ;  /* 0xf800000c1a08797f */ /* 0x0003de000f12180a */
[----:B------:R-:W-:-:S15]  /*1100*/  NOP ;  /* 0x0000000000007918 */ /* 0x000fde0000000000 */
[----:B------:R-:W-:-:S15]  /*1110*/  NOP ;  /* 0x0000000000007918 */ /* 0x000fde0000000000 */
[----:B------:R-:W-:-:S13]  /*1120*/  NOP ;  /* 0x0000000000007918 */ /* 0x000fda0000000000 */
[----:B------:R-:W0:Y:S02]  /*1130*/  F2F.F32.F64 R22, R12 ;  /* 0x0000000c00167310 */ /* 0x000e240000301000 */
[----:B0-----:R-:W-:-:S15]  /*1140*/  @!P3 FMUL R22, R22, 1.175494350822287508e-38 ;  /* 0x008000001616b820 */ /* 0x001fde0000400000 */
[----:B------:R-:W-:-:S15]  /*1150*/  NOP ;  /* 0x0000000000007918 */ /* 0x000fde0000000000 */
[----:B------:R-:W-:-:S15]  /*1160*/  NOP ;  /* 0x0000000000007918 */ /* 0x000fde0000000000 */
[----:B------:R-:W-:-:S15]  /*1170*/  NOP ;  /* 0x0000000000007918 */ /* 0x000fde0000000000 */
[----:B------:R-:W-:-:S02]  /*1180*/  NOP ;  /* 0x0000000000007918 */ /* 0x000fc40000000000 */
[----:B------:R-:W0:Y:S01]  /*1190*/  DSETP.GEU.AND P0, PT, |R8|, UR4, PT ;  /* 0x0000000408007e2a */ /* 0x000e22000bf0e200 */
[----:B------:R-:W-:Y:S01]  /*11a0*/  FADD.FTZ R22, R22, R4 ;  /* 0x0000000416167221 */ /* 0x000fe20000010000 */
[----:B0-----:R-:W-:-:S04]  /*11b0*/  @!P0 FMUL R23, R23, 1.175494350822287508e-38 ;  /* 0x0080000017178820 */ /* 0x001fc80000400000 */
[----:B------:R-:W-:-:S15]  /*11c0*/  FADD.FTZ R23, R23, R6 ;  /* 0x0000000617177221 */ /* 0x000fde0000010000 */
[----:B------:R-:W-:-:S15]  /*11d0*/  NOP ;  /* 0x0000000000007918 */ /* 0x000fde0000000000 */
[----:B------:R-:W-:-:S15]  /*11e0*/  NOP ;  /* 0x0000000000007918 */ /* 0x000fde0000000000 */
[----:B------:R-:W-:-:S13]  /*11f0*/  NOP ;  /* 0x0000000000007918 */ /* 0x000fda0000000000 */
[----:B------:R-:W0:-:S15]  /*1200*/  F2F.F32.F64 R21, R14 ;  /* 0x0000000e00157310 */ /* 0x000e1e0000301000 */
[----:B------:R-:W-:-:S15]  /*1210*/  NOP ;  /* 0x0000000000007918 */ /* 0x000fde0000000000 */
[----:B------:R-:W-:-:S15]  /*1220*/  NOP ;  /* 0x0000000000007918 */ /* 0x000fde0000000000 */
[----:B------:R-:W-:-:S15]  /*1230*/  NOP ;  /* 0x0000000000007918 */ /* 0x000fde0000000000 */
[----:B------:R-:W-:-:S04]  /*1240*/  NOP ;  /* 0x0000000000007918 */ /* 0x000fc80000000000 */
[----:B------:R-:W0:Y:S02]  /*1250*/  DSETP.GEU.AND P2, PT, |R14|, UR4, PT ;  /* 0x000000040e007e2a */ /* 0x000e24000bf4e200 */
        /* <DEDUP_REMOVED lines=12> */
[----:B------:R-:W-:Y:S02]  /*1320*/  FADD.FTZ R24, R24, R7 ;  /* 0x0000000718187221 */ /* 0x000fe40000010000 */
[----:B-1----:R-:W2:Y:S01]  /*1330*/  LDG.E.ENL2.256 R8, R4, desc[UR10][R28.64] ;  /* 0xfe00000a1c04797e */ /* 0x002ea20008121908 */
[----:B------:R-:W-:-:S15]  /*1340*/  IMAD.WIDE R30, R19, 0x20, R30 ;  /* 0x00000020131e7825 */ /* 0x000fde00078e021e */
[----:B------:R-:W-:-:S15]  /*1350*/  NOP ;  /* 0x0000000000007918 */ /* 0x000fde0000000000 */
[----:B------:R-:W-:-:S15]  /*1360*/  NOP ;  /* 0x0000000000007918 */ /* 0x000fde0000000000 */
[----:B------:R-:W-:-:S10]  /*1370*/  NOP ;  /* 0x0000000000007918 */ /* 0x000fd40000000000 */
[----:B--2---:R0:W1:-:S15]  /*1380*/  DSETP.GEU.AND P0, PT, |R4|, UR4, PT ;  /* 0x0000000404007e2a */ /* 0x00405e000bf0e200 */
        /* <DEDUP_REMOVED lines=9> */
[----:B------:R-:W2:-:S15]  /*1420*/  DSETP.GEU.AND P1, PT, |R6|, UR4, PT ;  /* 0x0000000406007e2a */ /* 0x000e9e000bf2e200 */
[----:B------:R-:W-:-:S15]  /*1430*/  NOP ;  /* 0x0000000000007918 */ /* 0x000fde0000000000 */
[----:B------:R-:W-:-:S15]  /*1440*/  NOP ;  /* 0x0000000000007918 */ /* 0x000fde0000000000 */
[----:B------:R-:W-:-:S15]  /*1450*/  NOP ;  /* 0x0000000000007918 */ /* 0x000fde0000000000 */
[----:B------:R-:W-:-:S04]  /*1460*/  NOP ;  /* 0x0000000000007918 */ /* 0x000fc80000000000 */
[----:B0-----:R-:W1:Y:S02]  /*1470*/  F2F.F32.F64 R4, R4 ;  /* 0x0000000400047310 */ /* 0x001e640000301000 */
[----:B-1----:R-:W-:-:S05]  /*1480*/  @!P0 FMUL R4, R4, 1.175494350822287508e-38 ;  /* 0x0080000004048820 */ /* 0x002fca0000400000 */
        /* <DEDUP_REMOVED lines=9> */
[----:B------:R-:W0:-:S15]  /*1520*/  F2F.F32.F64 R13, R8 ;  /* 0x00000008000d7310 */ /* 0x000e1e0000301000 */
[----:B------:R-:W-:-:S15]  /*1530*/  NOP ;  /* 0x0000000000007918 */ /* 0x000fde0000000000 */
[----:B------:R-:W-:-:S15]  /*1540*/  NOP ;  /* 0x0000000000007918 */ /* 0x000fde0000000000 */
[----:B------:R-:W-:-:S15]  /*1550*/  NOP ;  /* 0x0000000000007918 */ /* 0x000fde0000000000 */
[----:B------:R-:W-:-:S04]  /*1560*/  NOP ;  /* 0x0000000000007918 */ /* 0x000fc80000000000 */
[----:B------:R1:W3:-:S15]  /*1570*/  DSETP.GEU.AND P3, PT, |R10|, UR4, PT ;  /* 0x000000040a007e2a */ /* 0x0002de000bf6e200 */
[----:B------:R-:W-:-:S15]  /*1580*/  NOP ;  /* 0x0000000000007918 */ /* 0x000fde0000000000 */
[----:B------:R-:W-:-:S15]  /*1590*/  NOP ;  /* 0x0000000000007918 */ /* 0x000fde0000000000 */
[----:B------:R-:W-:-:S15]  /*15a0*/  NOP ;  /* 0x0000000000007918 */ /* 0x000fde0000000000 */
[----:B------:R-:W-:-:S04]  /*15b0*/  NOP ;  /* 0x0000000000007918 */ /* 0x000fc80000000000 */
[----:B------:R1:W3:Y:S02]  /*15c0*/  F2F.F32.F64 R14, R10 ;  /* 0x0000000a000e7310 */ /* 0x0002e40000301000 */
[----:B-1----:R-:W4:Y:S01]  /*15d0*/  LDG.E.ENL2.256 R4, R8, desc[UR10][R30.64] ;  /* 0xfe00000a1e08797e */ /* 0x002f220008121904 */
[----:B--2---:R-:W-:Y:S01]  /*15e0*/  @!P1 FMUL R12, R12, 1.175494350822287508e-38 ;  /* 0x008000000c0c9820 */ /* 0x004fe20000400000 */
[----:B0-----:R-:W-:Y:S01]  /*15f0*/  @!P2 FMUL R13, R13, 1.175494350822287508e-38 ;  /* 0x008000000d0da820 */ /* 0x001fe20000400000 */
[----:B---3--:R-:W-:Y:S01]  /*1600*/  @!P3 FMUL R14, R14, 1.175494350822287508e-38 ;  /* 0x008000000e0eb820 */ /* 0x008fe20000400000 */
[----:B------:R-:W-:Y:S02]  /*1610*/  IMAD.WIDE R26, R19, 0x20, R26 ;  /* 0x00000020131a7825 */ /* 0x000fe400078e021a */
[----:B------:R-:W-:Y:S02]  /*1620*/  FSETP.GTU.FTZ.AND P1, PT, R12, RZ, PT ;  /* 0x000000ff0c00720b */ /* 0x000fe40003f3c000 */
[----:B------:R-:W-:-:S02]  /*1630*/  FSETP.GTU.FTZ.AND P2, PT, R13, RZ, PT ;  /* 0x000000ff0d00720b */ /* 0x000fc40003f5c000 */
[----:B------:R-:W-:Y:S02]  /*1640*/  FSETP.GTU.FTZ.AND P3, PT, R14, RZ, PT ;  /* 0x000000ff0e00720b */ /* 0x000fe40003f7c000 */
[----:B----4-:R-:W-:Y:S02]  /*1650*/  FSEL R8, R8, RZ, P0 ;  /* 0x000000ff08087208 */ /* 0x010fe40000000000 */
[----:B------:R-:W-:Y:S02]  /*1660*/  FSEL R9, R9, RZ, P0 ;  /* 0x000000ff09097208 */ /* 0x000fe40000000000 */
[----:B------:R-:W-:-:S15]  /*1670*/  FSEL R10, R10, RZ, P1 ;  /* 0x000000ff0a0a7208 */ /* 0x000fde0000800000 */
[----:B------:R-:W-:-:S15]  /*1680*/  NOP ;  /* 0x0000000000007918 */ /* 0x000fde0000000000 */
[----:B------:R-:W-:-:S15]  /*1690*/  NOP ;  /* 0x0000000000007918 */ /* 0x000fde0000000000 */
[----:B------:R-:W-:-:S01]  /*16a0*/  NOP ;  /* 0x0000000000007918 */ /* 0x000fc20000000000 */
[----:B------:R-:W0:Y:S01]  /*16b0*/  F2F.F32.F64 R12, R8 ;  /* 0x00000008000c7310 */ /* 0x000e220000301000 */
[----:B------:R-:W-:-:S15]  /*16c0*/  FSEL R11, R11, RZ, P1 ;  /* 0x000000ff0b0b7208 */ /* 0x000fde0000800000 */
[----:B------:R-:W-:-:S15]  /*16d0*/  NOP ;  /* 0x0000000000007918 */ /* 0x000fde0000000000 */
[----:B------:R-:W-:-:S15]  /*16e0*/  NOP ;  /* 0x0000000000007918 */ /* 0x000fde0000000000 */
[----:B------:R-:W-:-:S15]  /*16f0*/  NOP ;  /* 0x0000000000007918 */ /* 0x000fde0000000000 */
[----:B------:R-:W-:-:S03]  /*1700*/  NOP ;  /* 0x0000000000007918 */ /* 0x000fc60000000000 */
[----:B------:R-:W0:Y:S01]  /*1710*/  DSETP.GEU.AND P4, PT, |R8|, UR4, PT ;  /* 0x0000000408007e2a */ /* 0x000e22000bf8e200 */
[----:B------:R-:W-:Y:S01]  /*1720*/  FSEL R4, R4, RZ, P2 ;  /* 0x000000ff04047208 */ /* 0x000fe20001000000 */
[----:B0-----:R-:W-:Y:S01]  /*1730*/  @!P4 FMUL R12, R12, 1.175494350822287508e-38 ;  /* 0x008000000c0cc820 */ /* 0x001fe20000400000 */
[----:B------:R-:W-:Y:S02]  /*1740*/  FSEL R5, R5, RZ, P2 ;  /* 0x000000ff05057208 */ /* 0x000fe40001000000 */
[----:B------:R-:W-:Y:S01]  /*1750*/  FSEL R6, R6, RZ, P3 ;  /* 0x000000ff06067208 */ /* 0x000fe20001800000 */
[----:B------:R-:W-:Y:S01]  /*1760*/  FADD.FTZ R22, R22, R12 ;  /* 0x0000000c16167221 */ /* 0x000fe20000010000 */
[----:B------:R-:W-:Y:S01]  /*1770*/  FSEL R7, R7, RZ, P3 ;  /* 0x000000ff07077208 */ /* 0x000fe20001800000 */
[----:B------:R-:W-:-:S04]  /*1780*/  IMAD.WIDE R12, R19, 0x20, R28 ;  /* 0x00000020130c7825 */ /* 0x000fc800078e021c */
[----:B------:R0:W-:-:S15]  /*1790*/  STG.E.ENL2.256 desc[UR10][R26.64], R8, R4 ;  /* 0xf80000081a04797f */ /* 0x0001de000f12180a */
[----:B------:R-:W-:-:S15]  /*17a0*/  NOP ;  /* 0x0000000000007918 */ /* 0x000fde0000000000 */
[----:B------:R-:W-:-:S15]  /*17b0*/  NOP ;  /* 0x0000000000007918 */ /* 0x000fde0000000000 */
[----:B------:R-:W-:-:S07]  /*17c0*/  NOP ;  /* 0x0000000000007918 */ /* 0x000fce0000000000 */
[----:B------:R-:W1:-:S15]  /*17d0*/  F2F.F32.F64 R25, R10 ;  /* 0x0000000a00197310 */ /* 0x000e5e0000301000 */
[----:B------:R-:W-:-:S15]  /*17e0*/  NOP ;  /* 0x0000000000007918 */ /* 0x000fde0000000000 */
[----:B------:R-:W-:-:S15]  /*17f0*/  NOP ;  /* 0x0000000000007918 */ /* 0x000fde0000000000 */
[----:B------:R-:W-:-:S15]  /*1800*/  NOP ;  /* 0x0000000000007918 */ /* 0x000fde0000000000 */
[----:B------:R-:W-:-:S04]  /*1810*/  NOP ;  /* 0x0000000000007918 */ /* 0x000fc80000000000 */
[----:B------:R-:W1:-:S15]  /*1820*/  DSETP.GEU.AND P0, PT, |R10|, UR4, PT ;  /* 0x000000040a007e2a */ /* 0x000e5e000bf0e200 */
[----:B------:R-:W-:-:S15]  /*1830*/  NOP ;  /* 0x0000000000007918 */ /* 0x000fde0000000000 */
[----:B------:R-:W-:-:S15]  /*1840*/  NOP ;  /* 0x0000000000007918 */ /* 0x000fde0000000000 */
[----:B------:R-:W-:-:S15]  /*1850*/  NOP ;  /* 0x0000000000007918 */ /* 0x000fde0000000000 */
[----:B------:R-:W-:-:S04]  /*1860*/  NOP ;  /* 0x0000000000007918 */ /* 0x000fc80000000000 */
[----:B------:R-:W2:-:S15]  /*1870*/  F2F.F32.F64 R14, R4 ;  /* 0x00000004000e7310 */ /* 0x000e9e0000301000 */
        /* <DEDUP_REMOVED lines=9> */
[----:B------:R0:W3:-:S15]  /*1910*/  F2F.F32.F64 R15, R6 ;  /* 0x00000006000f7310 */ /* 0x0000de0000301000 */
[----:B------:R-:W-:-:S15]  /*1920*/  NOP ;  /* 0x0000000000007918 */ /* 0x000fde0000000000 */
[----:B------:R-:W-:-:S15]  /*1930*/  NOP ;  /* 0x0000000000007918 */ /* 0x000fde0000000000 */
[----:B------:R-:W-:-:S15]  /*1940*/  NOP ;  /* 0x0000000000007918 */ /* 0x000fde0000000000 */
[----:B------:R-:W-:-:S04]  /*1950*/  NOP ;  /* 0x0000000000007918 */ /* 0x000fc80000000000 */
[----:B------:R0:W3:Y:S02]  /*1960*/  DSETP.GEU.AND P2, PT, |R6|, UR4, PT ;  /* 0x0000000406007e2a */ /* 0x0000e4000bf4e200 */
[----:B0-----:R-:W4:Y:S01]  /*1970*/  LDG.E.ENL2.256 R8, R4, desc[UR10][R12.64] ;  /* 0xfe00000a0c04797e */ /* 0x001f220008121908 */
[----:B-1----:R-:W-:Y:S01]  /*1980*/  @!P0 FMUL R25, R25, 1.175494350822287508e-38 ;  /* 0x0080000019198820 */ /* 0x002fe20000400000 */
[----:B--2---:R-:W-:Y:S01]  /*1990*/  @!P1 FMUL R14, R14, 1.175494350822287508e-38 ;  /* 0x008000000e0e9820 */ /* 0x004fe20000400000 */
[----:B---3--:R-:W-:Y:S01]  /*19a0*/  @!P2 FMUL R15, R15, 1.175494350822287508e-38 ;  /* 0x008000000f0fa820 */ /* 0x008fe20000400000 */
[----:B------:R-:W-:-:S04]  /*19b0*/  IMAD.WIDE R30, R19, 0x20, R30 ;  /* 0x00000020131e7825 */ /* 0x000fc800078e021e */
[----:B------:R-:W-:Y:S01]  /*19c0*/  FADD.FTZ R25, R21, R25 ;  /* 0x0000001915197221 */ /* 0x000fe20000010000 */
[----:B------:R-:W-:Y:S01]  /*19d0*/  FADD.FTZ R23, R23, R14 ;  /* 0x0000000e17177221 */ /* 0x000fe20000010000 */
[----:B------:R-:W-:-:S15]  /*19e0*/  FADD.FTZ R21, R24, R15 ;  /* 0x0000000f18157221 */ /* 0x000fde0000010000 */
[----:B------:R-:W-:-:S15]  /*19f0*/  NOP ;  /* 0x0000000000007918 */ /* 0x000fde0000000000 */
[----:B------:R-:W-:-:S15]  /*1a00*/  NOP ;  /* 0x0000000000007918 */ /* 0x000fde0000000000 */
[----:B------:R-:W-:-:S07]  /*1a10*/  NOP ;  /* 0x0000000000007918 */ /* 0x000fce0000000000 */
[----:B----4-:R0:W1:-:S15]  /*1a20*/  DSETP.GEU.AND P0, PT, |R4|, UR4, PT ;  /* 0x0000000404007e2a */ /* 0x01005e000bf0e200 */
        /* <DEDUP_REMOVED lines=42> */
[----:B------:R-:W-:Y:S01]  /*1cd0*/  FSETP.GTU.FTZ.AND P1, PT, R15, RZ, PT ;  /* 0x000000ff0f00720b */ /* 0x000fe20003f3c000 */
[----:B------:R-:W-:Y:S01]  /*1ce0*/  IMAD.WIDE R12, R19, 0x20, R12 ;  /* 0x00000020130c7825 */ /* 0x000fe200078e020c */
[----:B------:R-:W-:-:S02]  /*1cf0*/  FSETP.GTU.FTZ.AND P3, PT, R24, RZ, PT ;  /* 0x000000ff1800720b */ /* 0x000fc40003f7c000 */
[----:B----4-:R-:W-:Y:S02]  /*1d00*/  FSEL R4, R4, RZ, P2 ;  /* 0x000000ff04047208 */ /* 0x010fe40001000000 */
[----:B------:R-:W-:Y:S02]  /*1d10*/  FSEL R5, R5, RZ, P2 ;  /* 0x000000ff05057208 */ /* 0x000fe40001000000 */
[----:B------:R-:W-:Y:S02]  /*1d20*/  FSEL R6, R6, RZ, P0 ;  /* 0x000000ff06067208 */ /* 0x000fe40000000000 */
[----:B------:R-:W-:-:S15]  /*1d30*/  FSEL R7, R7, RZ, P0 ;  /* 0x000000ff07077208 */ /* 0x000fde0000000000 */
[----:B------:R-:W-:-:S15]  /*1d40*/  NOP ;  /* 0x0000000000007918 */ /* 0x000fde0000000000 */
[----:B------:R-:W-:-:S14]  /*1d50*/  NOP ;  /* 0x0000000000007918 */ /* 0x000fdc0000000000 */
[----:B------:R-:W0:Y:S01]  /*1d60*/  F2F.F32.F64 R24, R4 ;  /* 0x0000000400187310 */ /* 0x000e220000301000 */
[----:B------:R-:W-:-:S15]  /*1d70*/  FSEL R8, R8, RZ, P1 ;  /* 0x000000ff08087208 */ /* 0x000fde0000800000 */
[----:B------:R-:W-:-:S15]  /*1d80*/  NOP ;  /* 0x0000000000007918 */ /* 0x000fde0000000000 */
[----:B------:R-:W-:-:S15]  /*1d90*/  NOP ;  /* 0x0000000000007918 */ /* 0x000fde0000000000 */
[----:B------:R-:W-:-:S15]  /*1da0*/  NOP ;  /* 0x0000000000007918 */ /* 0x000fde0000000000 */
[----:B------:R-:W-:-:S03]  /*1db0*/  NOP ;  /* 0x0000000000007918 */ /* 0x000fc60000000000 */
[----:B------:R-:W0:Y:S01]  /*1dc0*/  DSETP.GEU.AND P2, PT, |R4|, UR4, PT ;  /* 0x0000000404007e2a */ /* 0x000e22000bf4e200 */
[----:B------:R-:W-:Y:S02]  /*1dd0*/  FSEL R9, R9, RZ, P1 ;  /* 0x000000ff09097208 */ /* 0x000fe40000800000 */
[----:B------:R-:W-:Y:S02]  /*1de0*/  FSEL R10, R10, RZ, P3 ;  /* 0x000000ff0a0a7208 */ /* 0x000fe40001800000 */
[----:B------:R-:W-:-:S05]  /*1df0*/  FSEL R11, R11, RZ, P3 ;  /* 0x000000ff0b0b7208 */ /* 0x000fca0001800000 */
[----:B------:R1:W-:-:S15]  /*1e00*/  STG.E.ENL2.256 desc[UR10][R26.64], R4, R8 ;  /* 0xf80000041a08797f */ /* 0x0003de000f12180a */
[----:B------:R-:W-:-:S15]  /*1e10*/  NOP ;  /* 0x0000000000007918 */ /* 0x000fde0000000000 */
[----:B------:R-:W-:-:S15]  /*1e20*/  NOP ;  /* 0x0000000000007918 */ /* 0x000fde0000000000 */
[----:B------:R-:W-:-:S09]  /*1e30*/  NOP ;  /* 0x0000000000007918 */ /* 0x000fd20000000000 */
[----:B------:R1:W2:-:S15]  /*1e40*/  F2F.F32.F64 R28, R6 ;  /* 0x00000006001c7310 */ /* 0x00029e0000301000 */
[----:B------:R-:W-:-:S15]  /*1e50*/  NOP ;  /* 0x0000000000007918 */ /* 0x000fde0000000000 */
[----:B------:R-:W-:-:S15]  /*1e60*/  NOP ;  /* 0x0000000000007918 */ /* 0x000fde0000000000 */
[----:B------:R-:W-:-:S15]  /*1e70*/  NOP ;  /* 0x0000000000007918 */ /* 0x000fde0000000000 */
[----:B------:R-:W-:-:S04]  /*1e80*/  NOP ;  /* 0x0000000000007918 */ /* 0x000fc80000000000 */
[----:B------:R1:W2:Y:S02]  /*1e90*/  DSETP.GEU.AND P0, PT, |R6|, UR4, PT ;  /* 0x0000000406007e2a */ /* 0x0002a4000bf0e200 */
[----:B-1----:R-:W3:Y:S01]  /*1ea0*/  LDG.E.ENL2.256 R4, R12, desc[UR10][R12.64] ;  /* 0xfe00000a0c0c797e */ /* 0x002ee20008121904 */
[----:B0-----:R-:W-:Y:S01]  /*1eb0*/  @!P2 FMUL R24, R24, 1.175494350822287508e-38 ;  /* 0x008000001818a820 */ /* 0x001fe20000400000 */
[----:B--2---:R-:W-:-:S03]  /*1ec0*/  @!P0 FMUL R28, R28, 1.175494350822287508e-38 ;  /* 0x008000001c1c8820 */ /* 0x004fc60000400000 */
[----:B------:R-:W-:Y:S01]  /*1ed0*/  FADD.FTZ R22, R22, R24 ;  /* 0x0000001816167221 */ /* 0x000fe20000010000 */
[----:B------:R-:W-:-:S15]  /*1ee0*/  FADD.FTZ R25, R25, R28 ;  /* 0x0000001c19197221 */ /* 0x000fde0000010000 */
[----:B------:R-:W-:-:S15]  /*1ef0*/  NOP ;  /* 0x0000000000007918 */ /* 0x000fde0000000000 */
[----:B------:R-:W-:-:S15]  /*1f00*/  NOP ;  /* 0x0000000000007918 */ /* 0x000fde0000000000 */
[----:B------:R-:W-:-:S11]  /*1f10*/  NOP ;  /* 0x0000000000007918 */ /* 0x000fd60000000000 */
[----:B------:R0:W1:-:S15]  /*1f20*/  F2F.F32.F64 R29, R8 ;  /* 0x00000008001d7310 */ /* 0x00005e0000301000 */
[----:B------:R-:W-:-:S15]  /*1f30*/  NOP ;  /* 0x0000000000007918 */ /* 0x000fde0000000000 */
[----:B------:R-:W-:-:S15]  /*1f40*/  NOP ;  /* 0x0000000000007918 */ /* 0x000fde0000000000 */
[----:B------:R-:W-:-:S15]  /*1f50*/  NOP ;  /* 0x0000000000007918 */ /* 0x000fde0000000000 */
[----:B------:R-:W-:-:S04]  /*1f60*/  NOP ;  /* 0x0000000000007918 */ /* 0x000fc80000000000 */
[----:B------:R0:W1:Y:S02]  /*1f70*/  DSETP.GEU.AND P1, PT, |R8|, UR4, PT ;  /* 0x0000000408007e2a */ /* 0x000064000bf2e200 */
[----:B0-----:R-:W-:-:S15]  /*1f80*/  IMAD.WIDE R8, R19, 0x20, R30 ;  /* 0x0000002013087825 */ /* 0x001fde00078e021e */
[----:B------:R-:W-:-:S15]  /*1f90*/  NOP ;  /* 0x0000000000007918 */ /* 0x000fde0000000000 */
[----:B------:R-:W-:-:S15]  /*1fa0*/  NOP ;  /* 0x0000000000007918 */ /* 0x000fde0000000000 */
[----:B------:R-:W-:-:S15]  /*1fb0*/  NOP ;  /* 0x0000000000007918 */ /* 0x000fde0000000000 */
[----:B------:R-:W-:-:S02]  /*1fc0*/  NOP ;  /* 0x0000000000007918 */ /* 0x000fc40000000000 */
        /* <DEDUP_REMOVED lines=20> */
[----:B------:R0:W2:-:S15]  /*2110*/  DSETP.GEU.AND P4, PT, |R14|, UR4, PT ;  /* 0x000000040e007e2a */ /* 0x00009e000bf8e200 */
[----:B------:R-:W-:-:S15]  /*2120*/  NOP ;  /* 0x0000000000007918 */ /* 0x000fde0000000000 */
[----:B------:R-:W-:-:S15]  /*2130*/  NOP ;  /* 0x0000000000007918 */ /* 0x000fde0000000000 */
[----:B------:R-:W-:-:S15]  /*2140*/  NOP ;  /* 0x0000000000007918 */ /* 0x000fde0000000000 */
[----:B------:R-:W-:-:S04]  /*2150*/  NOP ;  /* 0x0000000000007918 */ /* 0x000fc80000000000 */
[----:B------:R0:W2:Y:S02]  /*2160*/  F2F.F32.F64 R31, R14 ;  /* 0x0000000e001f7310 */ /* 0x0000a40000301000 */
[----:B0-----:R-:W3:Y:S01]  /*2170*/  LDG.E.ENL2.256 R12, R8, desc[UR10][R8.64] ;  /* 0xfe00000a0808797e */ /* 0x001ee2000812190c */
[----:B-1----:R-:W-:Y:S01]  /*2180*/  @!P1 FMUL R29, R29, 1.175494350822287508e-38 ;  /* 0x008000001d1d9820 */ /* 0x002fe20000400000 */
[----:B--2---:R-:W-:-:S03]  /*2190*/  @!P4 FMUL R31, R31, 1.175494350822287508e-38 ;  /* 0x008000001f1fc820 */ /* 0x004fc60000400000 */
[----:B------:R-:W-:Y:S01]  /*21a0*/  FADD.FTZ R23, R23, R29 ;  /* 0x0000001d17177221 */ /* 0x000fe20000010000 */
[----:B------:R-:W-:Y:S01]  /*21b0*/  @!P0 FMUL R28, R28, 1.175494350822287508e-38 ;  /* 0x008000001c1c8820 */ /* 0x000fe20000400000 */
[----:B------:R-:W-:-:S04]  /*21c0*/  FSETP.GTU.FTZ.AND P4, PT, R31, RZ, PT ;  /* 0x000000ff1f00720b */ /* 0x000fc80003f9c000 */
[----:B------:R-:W-:Y:S01]  /*21d0*/  FSETP.GTU.FTZ.AND P0, PT, R28, RZ, PT ;  /* 0x000000ff1c00720b */ /* 0x000fe20003f1c000 */
[----:B------:R-:W-:Y:S01]  /*21e0*/  @!P2 FMUL R24, R24, 1.175494350822287508e-38 ;  /* 0x008000001818a820 */ /* 0x000fe20000400000 */
[----:B------:R-:W-:-:S04]  /*21f0*/  IMAD.WIDE R26, R19, 0x20, R26 ;  /* 0x00000020131a7825 */ /* 0x000fc800078e021a */
[----:B------:R-:W-:Y:S01]  /*2200*/  FADD.FTZ R21, R21, R24 ;  /* 0x0000001815157221 */ /* 0x000fe20000010000 */
[----:B------:R-:W-:-:S15]  /*2210*/  LEA R18, R17, R18, 0x2 ;  /* 0x0000001211127211 */ /* 0x000fde00078e10ff */
[----:B------:R-:W-:-:S15]  /*2220*/  NOP ;  /* 0x0000000000007918 */ /* 0x000fde0000000000 */
[----:B------:R-:W-:-:S14]  /*2230*/  NOP ;  /* 0x0000000000007918 */ /* 0x000fdc0000000000 */
[----:B------:R-:W0:-:S15]  /*2240*/  DSETP.GEU.AND P1, PT, |R6|, UR4, PT ;  /* 0x0000000406007e2a */ /* 0x000e1e000bf2e200 */
        /* <DEDUP_REMOVED lines=18> */
[----:B---3--:R-:W-:Y:S02]  /*2370*/  FSEL R6, R10, RZ, P4 ;  /* 0x000000ff0a067208 */ /* 0x008fe40002000000 */
[----:B------:R-:W-:Y:S02]  /*2380*/  FSEL R10, R14, RZ, P1 ;  /* 0x000000ff0e0a7208 */ /* 0x000fe40000800000 */
[----:B------:R-:W-:Y:S02]  /*2390*/  IADD3 R14, PT, PT, R20, 0x7, RZ ;  /* 0x00000007140e7810 */ /* 0x000fe40007ffe0ff */
[----:B------:R-:W-:Y:S02]  /*23a0*/  FSEL R7, R11, RZ, P4 ;  /* 0x000000ff0b077208 */ /* 0x000fe40002000000 */
[----:B------:R-:W-:-:S02]  /*23b0*/  FSEL R11, R15, RZ, P1 ;  /* 0x000000ff0f0b7208 */ /* 0x000fc40000800000 */
[----:B------:R-:W-:Y:S02]  /*23c0*/  FSEL R4, R8, RZ, P0 ;  /* 0x000000ff08047208 */ /* 0x000fe40000000000 */
[----:B------:R-:W-:Y:S02]  /*23d0*/  FSEL R5, R9, RZ, P0 ;  /* 0x000000ff09057208 */ /* 0x000fe40000000000 */
[----:B------:R-:W-:Y:S02]  /*23e0*/  ISETP.GE.AND P1, PT, R14, R3, PT ;  /* 0x000000030e00720c */ /* 0x000fe40003f26270 */
[----:B------:R-:W-:Y:S02]  /*23f0*/  FSEL R8, R12, RZ, P3 ;  /* 0x000000ff0c087208 */ /* 0x000fe40001800000 */
[----:B------:R-:W-:-:S15]  /*2400*/  FSEL R9, R13, RZ, P3 ;  /* 0x000000ff0d097208 */ /* 0x000fde0001800000 */
        /* <DEDUP_REMOVED lines=9> */
[----:B------:R0:W-:Y:S01]  /*24a0*/  STG.E.ENL2.256 desc[UR10][R26.64], R4, R8 ;  /* 0xf80000041a08797f */ /* 0x0001e2000f12180a */
[----:B------:R-:W-:Y:S02]  /*24b0*/  IADD3 R20, PT, PT, R20, 0x4, RZ ;  /* 0x0000000414147810 */ /* 0x000fe40007ffe0ff */
[----:B0-----:R-:W-:-:S15]  /*24c0*/  FADD.FTZ R4, R22, R28 ;  /* 0x0000001c16047221 */ /* 0x001fde0000010000 */
        /* <DEDUP_REMOVED lines=33> */
[----:B------:R-:W-:Y:S06]  /*26e0*/  @!P1 BRA `(.L_x_39) ;  /* 0xffffffe400609947 */ /* 0x000fec000383ffff */
.L_x_38:
[----:B------:R-:W-:Y:S05]  /*26f0*/  BSYNC.RECONVERGENT B0 ;  /* 0x0000000000007941 */ /* 0x000fea0003800200 */
.L_x_37:
[----:B------:R-:W0:Y:S01]  /*2700*/  S2R R3, SR_TID.Y ;  /* 0x0000000000037919 */ /* 0x000e220000002200 */
[----:B------:R-:W1:Y:S01]  /*2710*/  S2UR UR12, SR_CgaCtaId ;  /* 0x00000000000c79c3 */ /* 0x000e620000008800 */
[----:B------:R-:W-:Y:S01]  /*2720*/  UMOV UR9, 0x400 ;  /* 0x0000040000097882 */ /* 0x000fe20000000000 */
[----:B------:R-:W-:Y:S01]  /*2730*/  BSSY.RECONVERGENT B0, `(.L_x_40) ;  /* 0x0000160000007945 */ /* 0x000fe20003800200 */
[----:B------:R-:W2:Y:S01]  /*2740*/  S2R R9, SR_TID.X ;  /* 0x0000000000097919 */ /* 0x000ea20000002100 */
[----:B------:R-:W-:-:S04]  /*2750*/  UIADD3 UR4, UPT, UPT, UR9, 0x4, URZ ;  /* 0x0000000409047890 */ /* 0x000fc8000fffe0ff */
[----:B-1----:R-:W-:Y:S01]  /*2760*/  ULEA UR5, UR12, UR4, 0x18 ;  /* 0x000000040c057291 */ /* 0x002fe2000f8ec0ff */
[----:B0-----:R-:W-:Y:S01]  /*2770*/  ISETP.NE.AND P0, PT, R3, RZ, PT ;  /* 0x000000ff0300720c */ /* 0x001fe20003f05270 */
[----:B--2---:R-:W-:-:S05]  /*2780*/  IMAD R8, R0, R3, R9 ;  /* 0x0000000300087224 */ /* 0x004fca00078e0209 */
[----:B------:R-:W-:-:S05]  /*2790*/  LEA R8, R8, UR5, 0x4 ;  /* 0x0000000508087c11 */ /* 0x000fca000f8e20ff */
[----:B------:R0:W-:Y:S04]  /*27a0*/  STS [R8], R4 ;  /* 0x0000000408007388 */ /* 0x0001e80000000800 */
[----:B------:R0:W-:Y:S04]  /*27b0*/  STS [R8+0x4], R5 ;  /* 0x0000040508007388 */ /* 0x0001e80000000800 */
[----:B------:R0:W-:Y:S04]  /*27c0*/  STS [R8+0x8], R6 ;  /* 0x0000080608007388 */ /* 0x0001e80000000800 */
[----:B------:R0:W-:Y:S01]  /*27d0*/  STS [R8+0xc], R7 ;  /* 0x00000c0708007388 */ /* 0x0001e20000000800 */
[----:B------:R-:W-:Y:S06]  /*27e0*/  BAR.SYNC.DEFER_BLOCKING 0x0 ;  /* 0x0000000000007b1d */ /* 0x000fec0000010000 */
[----:B------:R-:W-:Y:S05]  /*27f0*/  @P0 BRA `(.L_x_41) ;  /* 0x00000014004c0947 */ /* 0x000fea0003800000 */
[----:B------:R-:W-:-:S09]  /*2800*/  UISETP.GE.U32.AND UP0, UPT, UR14, 0x2, UPT ;  /* 0x000000020e00788c */ /* 0x000fd2000bf06070 */
[----:B------:R-:W-:Y:S05]  /*2810*/  BRA.U !UP0, `(.L_x_42) ;  /* 0x0000001108c47547 */ /* 0x000fea000b800000 */
[----:B------:R-:W-:Y:S02]  /*2820*/  UIADD3 UR4, UPT, UPT, UR14, -0x2, URZ ;  /* 0xfffffffe0e047890 */ /* 0x000fe4000fffe0ff */
[----:B------:R-:W-:Y:S02]  /*2830*/  UIADD3 UR7, UPT, UPT, UR14, -0x1, URZ ;  /* 0xffffffff0e077890 */ /* 0x000fe4000fffe0ff */
[----:B------:R-:W-:Y:S02]  /*2840*/  UISETP.GE.U32.AND UP0, UPT, UR4, 0x3, UPT ;  /* 0x000000030400788c */ /* 0x000fe4000bf06070 */
[----:B------:R-:W-:Y:S01]  /*2850*/  ULOP3.LUT UR6, UR7, 0x3, URZ, 0xc0, !UPT ;  /* 0x0000000307067892 */ /* 0x000fe2000f8ec0ff */
[----:B------:R-:W-:-:S06]  /*2860*/  UMOV UR4, 0x1 ;  /* 0x0000000100047882 */ /* 0x000fcc0000000000 */
[----:B------:R-:W-:Y:S05]  /*2870*/  BRA.U !UP0, `(.L_x_43) ;  /* 0x0000001108647547 */ /* 0x000fea000b800000 */
[----:B------:R-:W-:Y:S01]  /*2880*/  ULOP3.LUT UR4, UR7, 0xfffffffc, URZ, 0xc0, !UPT ;  /* 0xfffffffc07047892 */ /* 0x000fe2000f8ec0ff */
[----:B------:R-:W-:-:S03]  /*2890*/  IADD3 R11, PT, PT, R0, R9, RZ ;  /* 0x00000009000b7210 */ /* 0x000fc60007ffe0ff */
[----:B------:R-:W-:Y:S01]  /*28a0*/  UIADD3 UR7, UPT, UPT, -UR4, URZ, URZ ;  /* 0x000000ff04077290 */ /* 0x000fe2000fffe1ff */
[----:B------:R-:W-:Y:S02]  /*28b0*/  LEA R11, R11, UR5, 0x4 ;  /* 0x000000050b0b7c11 */ /* 0x000fe4000f8e20ff */
[----:B------:R-:W-:Y:S01]  /*28c0*/  UMOV UR4, URZ ;  /* 0x000000ff00047c82 */ /* 0x000fe20008000000 */
[----:B------:R-:W-:-:S09]  /*28d0*/  UISETP.GE.AND UP0, UPT, UR7, URZ, UPT ;  /* 0x000000ff0700728c */ /* 0x000fd2000bf06270 */
[----:B------:R-:W-:Y:S05]  /*28e0*/  BRA.U UP0, `(.L_x_44) ;  /* 0x0000000d00a47547 */ /* 0x000fea000b800000 */
[----:B------:R-:W-:Y:S02]  /*28f0*/  UIADD3 UR15, UPT, UPT, -UR7, URZ, URZ ;  /* 0x000000ff070f7290 */ /* 0x000fe4000fffe1ff */
[----:B------:R-:W-:Y:S02]  /*2900*/  UPLOP3.LUT UP0, UPT, UPT, UPT, UPT, 0x80, 0x8 ;  /* 0x000000000008789c */ /* 0x000fe40003f0f070 */
[----:B------:R-:W-:-:S09]  /*2910*/  UISETP.GT.AND UP1, UPT, UR15, 0xc, UPT ;  /* 0x0000000c0f00788c */ /* 0x000fd2000bf24270 */
[----:B------:R-:W-:Y:S05]  /*2920*/  BRA.U !UP1, `(.L_x_45) ;  /* 0x0000000909547547 */ /* 0x000fea000b800000 */
[----:B------:R-:W-:-:S11]  /*2930*/  UPLOP3.LUT UP0, UPT, UPT, UPT, UPT, 0x40, 0x4 ;  /* 0x000000000004789c */ /* 0x000fd60003f0e870 */
.L_x_46:
[C---:B------:R-:W-:Y:S01]  /*2940*/  LEA R27, R0.reuse, R11, 0x4 ;  /* 0x0000000b001b7211 */ /* 0x040fe200078e20ff */
[----:B------:R-:W1:Y:S01]  /*2950*/  LDS R26, [R11+0x4] ;  /* 0x000004000b1a7984 */ /* 0x000e620000000800 */
[----:B------:R-:W-:Y:S02]  /*2960*/  UIADD3 UR7, UPT, UPT, UR7, 0x10, URZ ;  /* 0x0000001007077890 */ /* 0x000fe4000fffe0ff */
[C---:B------:R-:W-:Y:S01]  /*2970*/  LEA R29, R0.reuse, R27, 0x4 ;  /* 0x0000001b001d7211 */ /* 0x040fe200078e20ff */
[----:B------:R-:W2:Y:S01]  /*2980*/  LDS R23, [R11+0x8] ;  /* 0x000008000b177984 */ /* 0x000ea20000000800 */
[----:B------:R-:W-:Y:S02]  /*2990*/  UISETP.GE.AND UP1, UPT, UR7, -0xc, UPT ;  /* 0xfffffff40700788c */ /* 0x000fe4000bf26270 */
[----:B------:R-:W-:Y:S01]  /*29a0*/  LEA R28, R0, R29, 0x4 ;  /* 0x0000001d001c7211 */ /* 0x000fe200078e20ff */
[----:B------:R-:W3:Y:S01]  /*29b0*/  LDS R25, [R11] ;  /* 0x000000000b197984 */ /* 0x000ee20000000800 */
[----:B------:R-:W-:-:S03]  /*29c0*/  UIADD3 UR4, UPT, UPT, UR4, 0x10, URZ ;  /* 0x0000001004047890 */ /* 0x000fc6000fffe0ff */
[----:B------:R-:W4:Y:S04]  /*29d0*/  LDS R21, [R27+0x4] ;  /* 0x000004001b157984 */ /* 0x000f280000000800 */
[----:B------:R-:W5:Y:S04]  /*29e0*/  LDS R20, [R27+0x8] ;  /* 0x000008001b147984 */ /* 0x000f680000000800 */
[----:B------:R-:W0:Y:S04]  /*29f0*/  LDS R22, [R27] ;  /* 0x000000001b167984 */ /* 0x000e280000000800 */
[----:B------:R-:W0:Y:S04]  /*2a00*/  LDS R17, [R29+0x4] ;  /* 0x000004001d117984 */ /* 0x000e280000000800 */
[----:B------:R-:W0:Y:S04]  /*2a10*/  LDS R15, [R29+0x8] ;  /* 0x000008001d0f7984 */ /* 0x000e280000000800 */
[----:B------:R1:W0:Y:S04]  /*2a20*/  LDS R24, [R11+0xc] ;  /* 0x00000c000b187984 */ /* 0x0002280000000800 */
[----:B------:R-:W0:Y:S04]  /*2a30*/  LDS R19, [R27+0xc] ;  /* 0x00000c001b137984 */ /* 0x000e280000000800 */
[----:B------:R-:W0:Y:S01]  /*2a40*/  LDS R18, [R29] ;  /* 0x000000001d127984 */ /* 0x000e220000000800 */
[----:B-1----:R-:W-:Y:S01]  /*2a50*/  FADD.FTZ R26, R26, R5 ;  /* 0x000000051a1a7221 */ /* 0x002fe20000010000 */
[----:B------:R-:W-:-:S02]  /*2a60*/  LEA R11, R0, R11, 0x6 ;  /* 0x0000000b000b7211 */ /* 0x000fc400078e30ff */
[----:B------:R-:W1:Y:S01]  /*2a70*/  LDS R12, [R28+0x4] ;  /* 0x000004001c0c7984 */ /* 0x000e620000000800 */
[----:B--2---:R-:W-:Y:S01]  /*2a80*/  FADD.FTZ R23, R23, R6 ;  /* 0x0000000617177221 */ /* 0x004fe20000010000 */
[C---:B------:R-:W-:Y:S02]  /*2a90*/  LEA R31, R0.reuse, R11, 0x4 ;  /* 0x0000000b001f7211 */ /* 0x040fe400078e20ff */
[----:B------:R-:W2:Y:S01]  /*2aa0*/  LDS R10, [R28+0x8] ;  /* 0x000008001c0a7984 */ /* 0x000ea20000000800 */
[----:B---3--:R-:W-:Y:S01]  /*2ab0*/  FADD.FTZ R25, R25, R4 ;  /* 0x0000000419197221 */ /* 0x008fe20000010000 */
[----:B------:R-:W-:Y:S02]  /*2ac0*/  LEA R33, R0, R31, 0x4 ;  /* 0x0000001f00217211 */ /* 0x000fe400078e20ff */
[----:B------:R-:W3:Y:S01]  /*2ad0*/  LDS R14, [R29+0xc] ;  /* 0x00000c001d0e7984 */ /* 0x000ee20000000800 */
[----:B----4-:R-:W-:-:S03]  /*2ae0*/  FADD.FTZ R26, R26, R21 ;  /* 0x000000151a1a7221 */ /* 0x010fc60000010000 */
[----:B------:R-:W4:Y:S01]  /*2af0*/  LDS R13, [R28] ;  /* 0x000000001c0d7984 */ /* 0x000f220000000800 */
[----:B-----5:R-:W-:-:S03]  /*2b00*/  FADD.FTZ R20, R23, R20 ;  /* 0x0000001417147221 */ /* 0x020fc60000010000 */
[----:B0-----:R-:W0:Y:S01]  /*2b10*/  LDS R8, [R28+0xc] ;  /* 0x00000c001c087984 */ /* 0x001e220000000800 */
[----:B------:R-:W-:Y:S01]  /*2b20*/  FADD.FTZ R25, R25, R22 ;  /* 0x0000001619197221 */ /* 0x000fe20000010000 */
[----:B------:R-:W-:Y:S02]  /*2b30*/  FADD.FTZ R17, R26, R17 ;  /* 0x000000111a117221 */ /* 0x000fe40000010000 */
[----:B------:R-:W5:Y:S01]  /*2b40*/  LDS R27, [R11] ;  /* 0x000000000b1b7984 */ /* 0x000f620000000800 */
[----:B------:R-:W-:-:S03]  /*2b50*/  FADD.FTZ R15, R20, R15 ;  /* 0x0000000f140f7221 */ /* 0x000fc60000010000 */
[----:B------:R-:W5:Y:S01]  /*2b60*/  LDS R22, [R11+0x8] ;  /* 0x000008000b167984 */ /* 0x000f620000000800 */
[----:B------:R-:W-:-:S03]  /*2b70*/  FADD.FTZ R24, R24, R7 ;  /* 0x0000000718187221 */ /* 0x000fc60000010000 */
[----:B------:R-:W5:Y:S01]  /*2b80*/  LDS R20, [R11+0xc] ;  /* 0x00000c000b147984 */ /* 0x000f620000000800 */
[----:B------:R-:W-:Y:S01]  /*2b90*/  FADD.FTZ R5, R24, R19 ;  /* 0x0000001318057221 */ /* 0x000fe20000010000 */
[----:B------:R-:W-:Y:S02]  /*2ba0*/  LEA R24, R0, R33, 0x4 ;  /* 0x0000002100187211 */ /* 0x000fe400078e20ff */
[----:B------:R-:W5:Y:S01]  /*2bb0*/  LDS R19, [R31] ;  /* 0x000000001f137984 */ /* 0x000f620000000800 */
[----:B------:R-:W-:-:S03]  /*2bc0*/  FADD.FTZ R4, R25, R18 ;  /* 0x0000001219047221 */ /* 0x000fc60000010000 */
[----:B------:R3:W5:Y:S01]  /*2bd0*/  LDS R25, [R11+0x4] ;  /* 0x000004000b197984 */ /* 0x0007620000000800 */
[----:B-1----:R-:W-:-:S03]  /*2be0*/  FADD.FTZ R12, R17, R12 ;  /* 0x0000000c110c7221 */ /* 0x002fc60000010000 */
[----:B------:R-:W1:Y:S01]  /*2bf0*/  LDS R17, [R31+0x8] ;  /* 0x000008001f117984 */ /* 0x000e620000000800 */
[----:B--2---:R-:W-:-:S03]  /*2c00*/  FADD.FTZ R21, R15, R10 ;  /* 0x0000000a0f157221 */ /* 0x004fc60000010000 */
[----:B------:R-:W2:Y:S01]  /*2c10*/  LDS R15, [R31+0xc] ;  /* 0x00000c001f0f7984 */ /* 0x000ea20000000800 */
[----:B---3--:R-:W-:Y:S01]  /*2c20*/  LEA R11, R0, R11, 0x6 ;  /* 0x0000000b000b7211 */ /* 0x008fe200078e30ff */
[----:B------:R-:W-:Y:S02]  /*2c30*/  FADD.FTZ R5, R5, R14 ;  /* 0x0000000e05057221 */ /* 0x000fe40000010000 */
[----:B------:R3:W2:Y:S01]  /*2c40*/  LDS R18, [R31+0x4] ;  /* 0x000004001f127984 */ /* 0x0006a20000000800 */
[----:B----4-:R-:W-:-:S03]  /*2c50*/  FADD.FTZ R4, R4, R13 ;  /* 0x0000000d04047221 */ /* 0x010fc60000010000 */
[----:B------:R-:W4:Y:S01]  /*2c60*/  LDS R14, [R33] ;  /* 0x00000000210e7984 */ /* 0x000f220000000800 */
[----:B0-----:R-:W-:-:S03]  /*2c70*/  FADD.FTZ R29, R5, R8 ;  /* 0x00000008051d7221 */ /* 0x001fc60000010000 */
[----:B------:R-:W0:Y:S01]  /*2c80*/  LDS R10, [R33+0x8] ;  /* 0x00000800210a7984 */ /* 0x000e220000000800 */
[----:B-----5:R-:W-:-:S03]  /*2c90*/  FADD.FTZ R4, R4, R27 ;  /* 0x0000001b04047221 */ /* 0x020fc60000010000 */
[----:B------:R-:W5:Y:S01]  /*2ca0*/  LDS R23, [R33+0xc] ;  /* 0x00000c0021177984 */ /* 0x000f620000000800 */
[----:B------:R-:W-:-:S03]  /*2cb0*/  FADD.FTZ R22, R21, R22 ;  /* 0x0000001615167221 */ /* 0x000fc60000010000 */
[----:B------:R-:W5:Y:S01]  /*2cc0*/  LDS R13, [R33+0x4] ;  /* 0x00000400210d7984 */ /* 0x000f620000000800 */
[----:B------:R-:W-:-:S03]  /*2cd0*/  FADD.FTZ R20, R29, R20 ;  /* 0x000000141d147221 */ /* 0x000fc60000010000 */
[----:B------:R-:W5:Y:S01]  /*2ce0*/  LDS R8, [R24] ;  /* 0x0000000018087984 */ /* 0x000f620000000800 */
[----:B------:R-:W-:-:S03]  /*2cf0*/  LEA R29, R0, R11, 0x4 ;  /* 0x0000000b001d7211 */ /* 0x000fc600078e20ff */
[----:B------:R-:W5:Y:S01]  /*2d00*/  LDS R6, [R24+0x8] ;  /* 0x0000080018067984 */ /* 0x000f620000000800 */
[----:B------:R-:W-:Y:S01]  /*2d10*/  FADD.FTZ R19, R4, R19 ;  /* 0x0000001304137221 */ /* 0x000fe20000010000 */
[----:B---3--:R-:W-:Y:S02]  /*2d20*/  LEA R31, R0, R29, 0x4 ;  /* 0x0000001d001f7211 */ /* 0x008fe400078e20ff */
[----:B------:R-:W3:Y:S01]  /*2d30*/  LDS R7, [R24+0x4] ;  /* 0x0000040018077984 */ /* 0x000ee20000000800 */
[----:B------:R-:W-:Y:S01]  /*2d40*/  FADD.FTZ R25, R12, R25 ;  /* 0x000000190c197221 */ /* 0x000fe20000010000 */
[----:B------:R-:W-:Y:S02]  /*2d50*/  LEA R26, R0, R31, 0x4 ;  /* 0x0000001f001a7211 */ /* 0x000fe400078e20ff */
[----:B------:R-:W3:Y:S01]  /*2d60*/  LDS R5, [R24+0xc] ;  /* 0x00000c0018057984 */ /* 0x000ee20000000800 */
[----:B-1----:R-:W-:Y:S01]  /*2d70*/  FADD.FTZ R17, R22, R17 ;  /* 0x0000001116117221 */ /* 0x002fe20000010000 */
[----:B--2---:R-:W-:-:S02]  /*2d80*/  FADD.FTZ R20, R20, R15 ;  /* 0x0000000f14147221 */ /* 0x004fc40000010000 */
[----:B------:R-:W1:Y:S01]  /*2d90*/  LDS R22, [R11+0x8] ;  /* 0x000008000b167984 */ /* 0x000e620000000800 */
[----:B------:R-:W-:-:S03]  /*2da0*/  FADD.FTZ R18, R25, R18 ;  /* 0x0000001219127221 */ /* 0x000fc60000010000 */
[----:B------:R-:W2:Y:S01]  /*2db0*/  LDS R24, [R11+0x4] ;  /* 0x000004000b187984 */ /* 0x000ea20000000800 */
[----:B----4-:R-:W-:-:S03]  /*2dc0*/  FADD.FTZ R19, R19, R14 ;  /* 0x0000000e13137221 */ /* 0x010fc60000010000 */
[----:B------:R-:W4:Y:S01]  /*2dd0*/  LDS R25, [R11] ;  /* 0x000000000b197984 */ /* 0x000f220000000800 */
[----:B0-----:R-:W-:-:S03]  /*2de0*/  FADD.FTZ R17, R17, R10 ;  /* 0x0000000a11117221 */ /* 0x001fc60000010000 */
[----:B------:R-:W-:Y:S01]  /*2df0*/  LDS R15, [R29+0xc] ;  /* 0x00000c001d0f7984 */ /* 0x000fe20000000800 */
[----:B-----5:R-:W-:-:S03]  /*2e00*/  FADD.FTZ R10, R20, R23 ;  /* 0x00000017140a7221 */ /* 0x020fc60000010000 */
[----:B------:R-:W-:Y:S01]  /*2e10*/  LDS R14, [R31] ;  /* 0x000000001f0e7984 */ /* 0x000fe20000000800 */
[----:B------:R-:W-:-:S03]  /*2e20*/  FADD.FTZ R18, R18, R13 ;  /* 0x0000000d12127221 */ /* 0x000fc60000010000 */
[----:B------:R0:W5:Y:S01]  /*2e30*/  LDS R20, [R11+0xc] ;  /* 0x00000c000b147984 */ /* 0x0001620000000800 */
[----:B------:R-:W-:-:S03]  /*2e40*/  FADD.FTZ R4, R19, R8 ;  /* 0x0000000813047221 */ /* 0x000fc60000010000 */
[----:B------:R-:W-:Y:S01]  /*2e50*/  LDS R12, [R31+0x8] ;  /* 0x000008001f0c7984 */ /* 0x000fe20000000800 */
[----:B------:R-:W-:-:S03]  /*2e60*/  FADD.FTZ R21, R17, R6 ;  /* 0x0000000611157221 */ /* 0x000fc60000010000 */
[----:B------:R-:W5:Y:S01]  /*2e70*/  LDS R19, [R29] ;  /* 0x000000001d137984 */ /* 0x000f620000000800 */
[----:B0-----:R-:W-:Y:S01]  /*2e80*/  LEA R11, R0, R11, 0x6 ;  /* 0x0000000b000b7211 */ /* 0x001fe200078e30ff */
[----:B---3--:R-:W-:Y:S02]  /*2e90*/  FADD.FTZ R7, R18, R7 ;  /* 0x0000000712077221 */ /* 0x008fe40000010000 */
[----:B------:R-:W0:Y:S01]  /*2ea0*/  LDS R17, [R29+0x8] ;  /* 0x000008001d117984 */ /* 0x000e220000000800 */
[----:B------:R-:W-:-:S03]  /*2eb0*/  FADD.FTZ R27, R10, R5 ;  /* 0x000000050a1b7221 */ /* 0x000fc60000010000 */
[----:B------:R-:W3:Y:S04]  /*2ec0*/  LDS R18, [R29+0x4] ;  /* 0x000004001d127984 */ /* 0x000ee80000000800 */
[----:B------:R-:W3:Y:S01]  /*2ed0*/  LDS R23, [R31+0xc] ;  /* 0x00000c001f177984 */ /* 0x000ee20000000800 */
[----:B-1----:R-:W-:-:S03]  /*2ee0*/  FADD.FTZ R22, R21, R22 ;  /* 0x0000001615167221 */ /* 0x002fc60000010000 */
[----:B------:R1:W3:Y:S01]  /*2ef0*/  LDS R13, [R31+0x4] ;  /* 0x000004001f0d7984 */ /* 0x0002e20000000800 */
[----:B--2---:R-:W-:-:S03]  /*2f00*/  FADD.FTZ R7, R7, R24 ;  /* 0x0000001807077221 */ /* 0x004fc60000010000 */
[----:B------:R-:W2:Y:S01]  /*2f10*/  LDS R10, [R26] ;  /* 0x000000001a0a7984 */ /* 0x000ea20000000800 */
[----:B----4-:R-:W-:-:S03]  /*2f20*/  FADD.FTZ R4, R4, R25 ;  /* 0x0000001904047221 */ /* 0x010fc60000010000 */
[----:B------:R-:W4:Y:S01]  /*2f30*/  LDS R6, [R26+0x8] ;  /* 0x000008001a067984 */ /* 0x000f220000000800 */
[----:B-1----:R-:W-:-:S03]  /*2f40*/  LEA R31, R0, R11, 0x4 ;  /* 0x0000000b001f7211 */ /* 0x002fc600078e20ff */
[----:B------:R-:W1:Y:S01]  /*2f50*/  LDS R8, [R26+0x4] ;  /* 0x000004001a087984 */ /* 0x000e620000000800 */
[----:B------:R-:W-:-:S03]  /*2f60*/  LEA R33, R0, R31, 0x4 ;  /* 0x0000001f00217211 */ /* 0x000fc600078e20ff */
[----:B------:R0:W1:Y:S01]  /*2f70*/  LDS R5, [R26+0xc] ;  /* 0x00000c001a057984 */ /* 0x0000620000000800 */
[----:B-----5:R-:W-:-:S03]  /*2f80*/  FADD.FTZ R20, R27, R20 ;  /* 0x000000141b147221 */ /* 0x020fc60000010000 */
[----:B------:R-:W5:Y:S01]  /*2f90*/  LDS R27, [R11] ;  /* 0x000000000b1b7984 */ /* 0x000f620000000800 */
[----:B------:R-:W-:Y:S01]  /*2fa0*/  FADD.FTZ R20, R20, R15 ;  /* 0x0000000f14147221 */ /* 0x000fe20000010000 */
[----:B------:R-:W-:Y:S02]  /*2fb0*/  FADD.FTZ R19, R4, R19 ;  /* 0x0000001304137221 */ /* 0x000fe40000010000 */
[----:B------:R-:W5:Y:S01]  /*2fc0*/  LDS R25, [R11+0x4] ;  /* 0x000004000b197984 */ /* 0x000f620000000800 */
[----:B0-----:R-:W-:Y:S01]  /*2fd0*/  LEA R26, R0, R33, 0x4 ;  /* 0x00000021001a7211 */ /* 0x001fe200078e20ff */
[----:B------:R-:W-:Y:S01]  /*2fe0*/  FADD.FTZ R17, R22, R17 ;  /* 0x0000001116117221 */ /* 0x000fe20000010000 */
[----:B------:R-:W-:Y:S01]  /*2ff0*/  FADD.FTZ R19, R19, R14 ;  /* 0x0000000e13137221 */ /* 0x000fe20000010000 */
[----:B------:R-:W0:Y:S01]  /*3000*/  LDS R22, [R11+0x8] ;  /* 0x000008000b167984 */ /* 0x000e220000000800 */
[----:B---3--:R-:W-:Y:S01]  /*3010*/  FADD.FTZ R18, R7, R18 ;  /* 0x0000001207127221 */ /* 0x008fe20000010000 */
[----:B------:R-:W-:-:S02]  /*3020*/  FADD.FTZ R17, R17, R12 ;  /* 0x0000000c11117221 */ /* 0x000fc40000010000 */
[----:B------:R-:W-:Y:S01]  /*3030*/  LDS R15, [R31+0xc] ;  /* 0x00000c001f0f7984 */ /* 0x000fe20000000800 */
[----:B------:R-:W-:-:S03]  /*3040*/  FADD.FTZ R24, R20, R23 ;  /* 0x0000001714187221 */ /* 0x000fc60000010000 */
[----:B------:R3:W0:Y:S01]  /*3050*/  LDS R20, [R11+0xc] ;  /* 0x00000c000b147984 */ /* 0x0006220000000800 */
[----:B------:R-:W-:-:S03]  /*3060*/  FADD.FTZ R13, R18, R13 ;  /* 0x0000000d120d7221 */ /* 0x000fc60000010000 */
[----:B------:R-:W0:Y:S01]  /*3070*/  LDS R18, [R31+0x4] ;  /* 0x000004001f127984 */ /* 0x000e220000000800 */
[----:B--2---:R-:W-:-:S03]  /*3080*/  FADD.FTZ R4, R19, R10 ;  /* 0x0000000a13047221 */ /* 0x004fc60000010000 */
[----:B------:R-:W2:Y:S01]  /*3090*/  LDS R19, [R31] ;  /* 0x000000001f137984 */ /* 0x000ea20000000800 */
[----:B---3--:R-:W-:Y:S01]  /*30a0*/  LEA R11, R0, R11, 0x6 ;  /* 0x0000000b000b7211 */ /* 0x008fe200078e30ff */
[----:B----4-:R-:W-:Y:S02]  /*30b0*/  FADD.FTZ R21, R17, R6 ;  /* 0x0000000611157221 */ /* 0x010fe40000010000 */
[----:B------:R-:W3:Y:S01]  /*30c0*/  LDS R17, [R31+0x8] ;  /* 0x000008001f117984 */ /* 0x000ee20000000800 */
[----:B-1----:R-:W-:-:S03]  /*30d0*/  FADD.FTZ R8, R13, R8 ;  /* 0x000000080d087221 */ /* 0x002fc60000010000 */
[----:B------:R-:W1:Y:S01]  /*30e0*/  LDS R14, [R33] ;  /* 0x00000000210e7984 */ /* 0x000e620000000800 */
[----:B------:R-:W-:-:S03]  /*30f0*/  FADD.FTZ R29, R24, R5 ;  /* 0x00000005181d7221 */ /* 0x000fc60000010000 */
[----:B------:R-:W4:Y:S01]  /*3100*/  LDS R13, [R33+0x4] ;  /* 0x00000400210d7984 */ /* 0x000f220000000800 */
[----:B-----5:R-:W-:-:S03]  /*3110*/  FADD.FTZ R4, R4, R27 ;  /* 0x0000001b04047221 */ /* 0x020fc60000010000 */
[----:B------:R-:W5:Y:S01]  /*3120*/  LDS R12, [R33+0x8] ;  /* 0x00000800210c7984 */ /* 0x000f620000000800 */
[----:B------:R-:W-:-:S03]  /*3130*/  FADD.FTZ R25, R8, R25 ;  /* 0x0000001908197221 */ /* 0x000fc60000010000 */
[----:B------:R-:W5:Y:S04]  /*3140*/  LDS R10, [R33+0xc] ;  /* 0x00000c00210a7984 */ /* 0x000f680000000800 */
[----:B------:R-:W5:Y:S01]  /*3150*/  LDS R23, [R26] ;  /* 0x000000001a177984 */ /* 0x000f620000000800 */
[----:B0-----:R-:W-:-:S03]  /*3160*/  FADD.FTZ R22, R21, R22 ;  /* 0x0000001615167221 */ /* 0x001fc60000010000 */
[----:B------:R-:W0:Y:S04]  /*3170*/  LDS R5, [R26+0x4] ;  /* 0x000004001a057984 */ /* 0x000e280000000800 */
[----:B------:R-:W0:Y:S01]  /*3180*/  LDS R6, [R26+0x8] ;  /* 0x000008001a067984 */ /* 0x000e220000000800 */
[----:B------:R-:W-:-:S03]  /*3190*/  FADD.FTZ R20, R29, R20 ;  /* 0x000000141d147221 */ /* 0x000fc60000010000 */
[----:B------:R-:W0:Y:S01]  /*31a0*/  LDS R7, [R26+0xc] ;  /* 0x00000c001a077984 */ /* 0x000e220000000800 */
[----:B------:R-:W-:Y:S01]  /*31b0*/  FADD.FTZ R18, R25, R18 ;  /* 0x0000001219127221 */ /* 0x000fe20000010000 */
[----:B------:R-:W-:Y:S01]  /*31c0*/  FADD.FTZ R15, R20, R15 ;  /* 0x0000000f140f7221 */ /* 0x000fe20000010000 */
[----:B--2---:R-:W-:Y:S01]  /*31d0*/  FADD.FTZ R19, R4, R19 ;  /* 0x0000001304137221 */ /* 0x004fe20000010000 */
[----:B---3--:R-:W-:-:S03]  /*31e0*/  FADD.FTZ R17, R22, R17 ;  /* 0x0000001116117221 */ /* 0x008fc60000010000 */
[----:B-1----:R-:W-:Y:S01]  /*31f0*/  FADD.FTZ R14, R19, R14 ;  /* 0x0000000e130e7221 */ /* 0x002fe20000010000 */
[----:B----4-:R-:W-:Y:S01]  /*3200*/  FADD.FTZ R18, R18, R13 ;  /* 0x0000000d12127221 */ /* 0x010fe20000010000 */
[----:B-----5:R-:W-:Y:S01]  /*3210*/  FADD.FTZ R17, R17, R12 ;  /* 0x0000000c11117221 */ /* 0x020fe20000010000 */
[----:B------:R-:W-:Y:S01]  /*3220*/  FADD.FTZ R10, R15, R10 ;  /* 0x0000000a0f0a7221 */ /* 0x000fe20000010000 */
[----:B------:R-:W-:Y:S01]  /*3230*/  FADD.FTZ R4, R14, R23 ;  /* 0x000000170e047221 */ /* 0x000fe20000010000 */
[----:B0-----:R-:W-:Y:S01]  /*3240*/  FADD.FTZ R5, R18, R5 ;  /* 0x0000000512057221 */ /* 0x001fe20000010000 */
[----:B------:R-:W-:Y:S01]  /*3250*/  FADD.FTZ R6, R17, R6 ;  /* 0x0000000611067221 */ /* 0x000fe20000010000 */
[----:B------:R-:W-:Y:S01]  /*3260*/  FADD.FTZ R7, R10, R7 ;  /* 0x000000070a077221 */ /* 0x000fe20000010000 */
[----:B------:R-:W-:Y:S06]  /*3270*/  BRA.U !UP1, `(.L_x_46) ;  /* 0xfffffff509b07547 */ /* 0x000fec000b83ffff */
.L_x_45:
[----:B------:R-:W-:-:S04]  /*3280*/  UIADD3 UR15, UPT, UPT, -UR7, URZ, URZ ;  /* 0x000000ff070f7290 */ /* 0x000fc8000fffe1ff */
[----:B------:R-:W-:-:S09]  /*3290*/  UISETP.GT.AND UP1, UPT, UR15, 0x4, UPT ;  /* 0x000000040f00788c */ /* 0x000fd2000bf24270 */
[----:B------:R-:W-:Y:S05]  /*32a0*/  BRA.U !UP1, `(.L_x_47) ;  /* 0x00000005092c7547 */ /* 0x000fea000b800000 */
[C---:B------:R-:W-:Y:S01]  /*32b0*/  LEA R27, R0.reuse, R11, 0x4 ;  /* 0x0000000b001b7211 */ /* 0x040fe200078e20ff */
[----:B------:R-:W1:Y:S01]  /*32c0*/  LDS R25, [R11] ;  /* 0x000000000b197984 */ /* 0x000e620000000800 */
[----:B------:R-:W-:Y:S02]  /*32d0*/  UIADD3 UR7, UPT, UPT, UR7, 0x8, URZ ;  /* 0x0000000807077890 */ /* 0x000fe4000fffe0ff */
[C---:B------:R-:W-:Y:S01]  /*32e0*/  LEA R29, R0.reuse, R27, 0x4 ;  /* 0x0000001b001d7211 */ /* 0x040fe200078e20ff */
[----:B------:R-:W2:Y:S01]  /*32f0*/  LDS R26, [R11+0x4] ;  /* 0x000004000b1a7984 */ /* 0x000ea20000000800 */
[----:B------:R-:W-:Y:S02]  /*3300*/  UIADD3 UR4, UPT, UPT, UR4, 0x8, URZ ;  /* 0x0000000804047890 */ /* 0x000fe4000fffe0ff */
[----:B------:R-:W-:Y:S01]  /*3310*/  LEA R28, R0, R29, 0x4 ;  /* 0x0000001d001c7211 */ /* 0x000fe200078e20ff */
[----:B------:R-:W3:Y:S01]  /*3320*/  LDS R23, [R11+0x8] ;  /* 0x000008000b177984 */ /* 0x000ee20000000800 */
[----:B------:R-:W-:-:S03]  /*3330*/  UPLOP3.LUT UP0, UPT, UPT, UPT, UPT, 0x40, 0x4 ;  /* 0x000000000004789c */ /* 0x000fc60003f0e870 */
[----:B------:R-:W4:Y:S04]  /*3340*/  LDS R22, [R27] ;  /* 0x000000001b167984 */ /* 0x000f280000000800 */
[----:B------:R-:W5:Y:S04]  /*3350*/  LDS R21, [R27+0x4] ;  /* 0x000004001b157984 */ /* 0x000f680000000800 */
[----:B------:R-:W0:Y:S04]  /*3360*/  LDS R20, [R27+0x8] ;  /* 0x000008001b147984 */ /* 0x000e280000000800 */
[----:B------:R1:W0:Y:S04]  /*3370*/  LDS R24, [R11+0xc] ;  /* 0x00000c000b187984 */ /* 0x0002280000000800 */
[----:B------:R-:W0:Y:S04]  /*3380*/  LDS R17, [R29+0x4] ;  /* 0x000004001d117984 */ /* 0x000e280000000800 */
[----:B------:R-:W0:Y:S01]  /*3390*/  LDS R15, [R29+0x8] ;  /* 0x000008001d0f7984 */ /* 0x000e220000000800 */
[----:B-1----:R-:W-:-:S03]  /*33a0*/  LEA R11, R0, R11, 0x6 ;  /* 0x0000000b000b7211 */ /* 0x002fc600078e30ff */
[----:B------:R-:W1:Y:S01]  /*33b0*/  LDS R18, [R29] ;  /* 0x000000001d127984 */ /* 0x000e620000000800 */
[----:B------:R-:W-:-:S03]  /*33c0*/  LEA R31, R0, R11, 0x4 ;  /* 0x0000000b001f7211 */ /* 0x000fc600078e20ff */
[----:B------:R-:W1:Y:S01]  /*33d0*/  LDS R19, [R27+0xc] ;  /* 0x00000c001b137984 */ /* 0x000e620000000800 */
[----:B------:R-:W-:Y:S01]  /*33e0*/  FADD.FTZ R25, R4, R25 ;  /* 0x0000001904197221 */ /* 0x000fe20000010000 */
[----:B------:R-:W-:Y:S02]  /*33f0*/  LEA R33, R0, R31, 0x4 ;  /* 0x0000001f00217211 */ /* 0x000fe400078e20ff */
[----:B------:R-:W1:Y:S01]  /*3400*/  LDS R12, [R28+0x4] ;  /* 0x000004001c0c7984 */ /* 0x000e620000000800 */
[----:B--2---:R-:W-:-:S03]  /*3410*/  FADD.FTZ R26, R5, R26 ;  /* 0x0000001a051a7221 */ /* 0x004fc60000010000 */
[----:B------:R-:W2:Y:S01]  /*3420*/  LDS R10, [R28+0x8] ;  /* 0x000008001c0a7984 */ /* 0x000ea20000000800 */
[----:B---3--:R-:W-:-:S03]  /*3430*/  FADD.FTZ R23, R6, R23 ;  /* 0x0000001706177221 */ /* 0x008fc60000010000 */
        /* <DEDUP_REMOVED lines=11> */
[----:B------:R-:W-:Y:S01]  /*34f0*/  LDS R5, [R33+0xc] ;  /* 0x00000c0021057984 */ /* 0x000fe20000000800 */
[----:B-1----:R-:W-:-:S03]  /*3500*/  FADD.FTZ R4, R25, R18 ;  /* 0x0000001219047221 */ /* 0x002fc60000010000 */
[----:B------:R-:W1:Y:S01]  /*3510*/  LDS R20, [R11+0xc] ;  /* 0x00000c000b147984 */ /* 0x000e620000000800 */
[----:B------:R-:W-:-:S03]  /*3520*/  FADD.FTZ R7, R24, R19 ;  /* 0x0000001318077221 */ /* 0x000fc60000010000 */
[----:B------:R3:W1:Y:S01]  /*3530*/  LDS R25, [R11+0x4] ;  /* 0x000004000b197984 */ /* 0x0006620000000800 */
[----:B------:R-:W-:Y:S01]  /*3540*/  LEA R24, R0, R33, 0x4 ;  /* 0x0000002100187211 */ /* 0x000fe200078e20ff */
[----:B------:R-:W-:Y:S02]  /*3550*/  FADD.FTZ R12, R17, R12 ;  /* 0x0000000c110c7221 */ /* 0x000fe40000010000 */
[----:B------:R-:W1:Y:S01]  /*3560*/  LDS R19, [R31] ;  /* 0x000000001f137984 */ /* 0x000e620000000800 */
[----:B--2---:R-:W-:-:S03]  /*3570*/  FADD.FTZ R21, R15, R10 ;  /* 0x0000000a0f157221 */ /* 0x004fc60000010000 */
[----:B------:R-:W2:Y:S01]  /*3580*/  LDS R18, [R31+0x4] ;  /* 0x000004001f127984 */ /* 0x000ea20000000800 */
[----:B---3--:R-:W-:Y:S01]  /*3590*/  LEA R11, R0, R11, 0x6 ;  /* 0x0000000b000b7211 */ /* 0x008fe200078e30ff */
[----:B------:R-:W-:Y:S02]  /*35a0*/  FADD.FTZ R7, R7, R14 ;  /* 0x0000000e07077221 */ /* 0x000fe40000010000 */
[----:B------:R-:W3:Y:S01]  /*35b0*/  LDS R17, [R31+0x8] ;  /* 0x000008001f117984 */ /* 0x000ee20000000800 */
[----:B----4-:R-:W-:-:S03]  /*35c0*/  FADD.FTZ R4, R4, R13 ;  /* 0x0000000d04047221 */ /* 0x010fc60000010000 */
[----:B------:R-:W4:Y:S01]  /*35d0*/  LDS R15, [R31+0xc] ;  /* 0x00000c001f0f7984 */ /* 0x000f220000000800 */
[----:B0-----:R-:W-:-:S03]  /*35e0*/  FADD.FTZ R29, R7, R8 ;  /* 0x00000008071d7221 */ /* 0x001fc60000010000 */
[----:B------:R-:W0:Y:S04]  /*35f0*/  LDS R14, [R33] ;  /* 0x00000000210e7984 */ /* 0x000e280000000800 */
[----:B------:R-:W0:Y:S01]  /*3600*/  LDS R13, [R33+0x4] ;  /* 0x00000400210d7984 */ /* 0x000e220000000800 */
[----:B-----5:R-:W-:-:S03]  /*3610*/  FADD.FTZ R4, R4, R27 ;  /* 0x0000001b04047221 */ /* 0x020fc60000010000 */
[----:B------:R-:W5:Y:S01]  /*3620*/  LDS R10, [R33+0x8] ;  /* 0x00000800210a7984 */ /* 0x000f620000000800 */
[----:B------:R-:W-:-:S03]  /*3630*/  FADD.FTZ R22, R21, R22 ;  /* 0x0000001615167221 */ /* 0x000fc60000010000 */
[----:B------:R-:W5:Y:S04]  /*3640*/  LDS R23, [R24] ;  /* 0x0000000018177984 */ /* 0x000f680000000800 */
[----:B------:R-:W5:Y:S01]  /*3650*/  LDS R8, [R24+0x4] ;  /* 0x0000040018087984 */ /* 0x000f620000000800 */
[----:B-1----:R-:W-:-:S03]  /*3660*/  FADD.FTZ R20, R29, R20 ;  /* 0x000000141d147221 */ /* 0x002fc60000010000 */
[----:B------:R-:W1:Y:S01]  /*3670*/  LDS R6, [R24+0x8] ;  /* 0x0000080018067984 */ /* 0x000e620000000800 */
[----:B------:R-:W-:-:S03]  /*3680*/  FADD.FTZ R25, R12, R25 ;  /* 0x000000190c197221 */ /* 0x000fc60000010000 */
[----:B------:R-:W1:Y:S01]  /*3690*/  LDS R7, [R24+0xc] ;  /* 0x00000c0018077984 */ /* 0x000e620000000800 */
[----:B------:R-:W-:Y:S01]  /*36a0*/  FADD.FTZ R19, R4, R19 ;  /* 0x0000001304137221 */ /* 0x000fe20000010000 */
[----:B--2---:R-:W-:Y:S01]  /*36b0*/  FADD.FTZ R18, R25, R18 ;  /* 0x0000001219127221 */ /* 0x004fe20000010000 */
[----:B---3--:R-:W-:Y:S01]  /*36c0*/  FADD.FTZ R17, R22, R17 ;  /* 0x0000001116117221 */ /* 0x008fe20000010000 */
[----:B----4-:R-:W-:Y:S01]  /*36d0*/  FADD.FTZ R20, R20, R15 ;  /* 0x0000000f14147221 */ /* 0x010fe20000010000 */
[----:B0-----:R-:W-:-:S03]  /*36e0*/  FADD.FTZ R14, R19, R14 ;  /* 0x0000000e130e7221 */ /* 0x001fc60000010000 */
[----:B------:R-:W-:Y:S01]  /*36f0*/  FADD.FTZ R20, R20, R5 ;  /* 0x0000000514147221 */ /* 0x000fe20000010000 */
[----:B------:R-:W-:Y:S01]  /*3700*/  FADD.FTZ R13, R18, R13 ;  /* 0x0000000d120d7221 */ /* 0x000fe20000010000 */
[----:B-----5:R-:W-:Y:S01]  /*3710*/  FADD.FTZ R17, R17, R10 ;  /* 0x0000000a11117221 */ /* 0x020fe20000010000 */
[----:B------:R-:W-:Y:S02]  /*3720*/  FADD.FTZ R4, R14, R23 ;  /* 0x000000170e047221 */ /* 0x000fe40000010000 */
[----:B------:R-:W-:Y:S01]  /*3730*/  FADD.FTZ R5, R13, R8 ;  /* 0x000000080d057221 */ /* 0x000fe20000010000 */
[----:B-1----:R-:W-:Y:S01]  /*3740*/  FADD.FTZ R6, R17, R6 ;  /* 0x0000000611067221 */ /* 0x002fe20000010000 */
[----:B------:R-:W-:-:S07]  /*3750*/  FADD.FTZ R7, R20, R7 ;  /* 0x0000000714077221 */ /* 0x000fce0000010000 */
.L_x_47:
[----:B------:R-:W-:-:S09]  /*3760*/  UISETP.NE.OR UP0, UPT, UR7, URZ, UP0 ;  /* 0x000000ff0700728c */ /* 0x000fd20008705670 */
[----:B------:R-:W-:Y:S05]  /*3770*/  BRA.U !UP0, `(.L_x_48) ;  /* 0x0000000108a07547 */ /* 0x000fea000b800000 */
.L_x_44:
[C---:B------:R-:W-:Y:S01]  /*3780*/  LEA R27, R0.reuse, R11, 0x4 ;  /* 0x0000000b001b7211 */ /* 0x040fe200078e20ff */
[----:B------:R-:W1:Y:S01]  /*3790*/  LDS R25, [R11] ;  /* 0x000000000b197984 */ /* 0x000e620000000800 */
[----:B------:R-:W-:Y:S02]  /*37a0*/  UIADD3 UR7, UPT, UPT, UR7, 0x4, URZ ;  /* 0x0000000407077890 */ /* 0x000fe4000fffe0ff */
[C---:B------:R-:W-:Y:S01]  /*37b0*/  LEA R29, R0.reuse, R27, 0x4 ;  /* 0x0000001b001d7211 */ /* 0x040fe200078e20ff */
[----:B------:R-:W2:Y:S01]  /*37c0*/  LDS R26, [R11+0x4] ;  /* 0x000004000b1a7984 */ /* 0x000ea20000000800 */
[----:B------:R-:W-:Y:S02]  /*37d0*/  UISETP.NE.AND UP0, UPT, UR7, URZ, UPT ;  /* 0x000000ff0700728c */ /* 0x000fe4000bf05270 */
[----:B------:R-:W-:Y:S01]  /*37e0*/  LEA R28, R0, R29, 0x4 ;  /* 0x0000001d001c7211 */ /* 0x000fe200078e20ff */
[----:B------:R-:W3:Y:S01]  /*37f0*/  LDS R23, [R11+0x8] ;  /* 0x000008000b177984 */ /* 0x000ee20000000800 */
[----:B------:R-:W-:-:S03]  /*3800*/  UIADD3 UR4, UPT, UPT, UR4, 0x4, URZ ;  /* 0x0000000404047890 */ /* 0x000fc6000fffe0ff */
[----:B------:R4:W5:Y:S04]  /*3810*/  LDS R24, [R11+0xc] ;  /* 0x00000c000b187984 */ /* 0x0009680000000800 */
[----:B------:R-:W0:Y:S04]  /*3820*/  LDS R22, [R27] ;  /* 0x000000001b167984 */ /* 0x000e280000000800 */
[----:B------:R-:W0:Y:S01]  /*3830*/  LDS R21, [R27+0x4] ;  /* 0x000004001b157984 */ /* 0x000e220000000800 */
[----:B----4-:R-:W-:-:S03]  /*3840*/  LEA R11, R0, R11, 0x6 ;  /* 0x0000000b000b7211 */ /* 0x010fc600078e30ff */
[----:B------:R-:W4:Y:S04]  /*3850*/  LDS R20, [R27+0x8] ;  /* 0x000008001b147984 */ /* 0x000f280000000800 */
[----:B------:R-:W4:Y:S04]  /*3860*/  LDS R19, [R27+0xc] ;  /* 0x00000c001b137984 */ /* 0x000f280000000800 */
[----:B------:R-:W4:Y:S04]  /*3870*/  LDS R18, [R29] ;  /* 0x000000001d127984 */ /* 0x000f280000000800 */
[----:B------:R-:W4:Y:S04]  /*3880*/  LDS R17, [R29+0x4] ;  /* 0x000004001d117984 */ /* 0x000f280000000800 */
[----:B------:R-:W4:Y:S01]  /*3890*/  LDS R15, [R29+0x8] ;  /* 0x000008001d0f7984 */ /* 0x000f220000000800 */
[----:B-1----:R-:W-:-:S03]  /*38a0*/  FADD.FTZ R25, R25, R4 ;  /* 0x0000000419197221 */ /* 0x002fc60000010000 */
[----:B------:R-:W1:Y:S01]  /*38b0*/  LDS R14, [R29+0xc] ;  /* 0x00000c001d0e7984 */ /* 0x000e620000000800 */
[----:B--2---:R-:W-:-:S03]  /*38c0*/  FADD.FTZ R26, R26, R5 ;  /* 0x000000051a1a7221 */ /* 0x004fc60000010000 */
[----:B------:R-:W2:Y:S01]  /*38d0*/  LDS R13, [R28] ;  /* 0x000000001c0d7984 */ /* 0x000ea20000000800 */
[----:B---3--:R-:W-:-:S03]  /*38e0*/  FADD.FTZ R23, R23, R6 ;  /* 0x0000000617177221 */ /* 0x008fc60000010000 */
[----:B------:R-:W3:Y:S01]  /*38f0*/  LDS R12, [R28+0x4] ;  /* 0x000004001c0c7984 */ /* 0x000ee20000000800 */
[----:B-----5:R-:W-:-:S03]  /*3900*/  FADD.FTZ R24, R24, R7 ;  /* 0x0000000718187221 */ /* 0x020fc60000010000 */
[----:B------:R-:W5:Y:S01]  /*3910*/  LDS R10, [R28+0x8] ;  /* 0x000008001c0a7984 */ /* 0x000f620000000800 */
[----:B0-----:R-:W-:-:S03]  /*3920*/  FADD.FTZ R25, R25, R22 ;  /* 0x0000001619197221 */ /* 0x001fc60000010000 */
[----:B------:R-:W0:Y:S01]  /*3930*/  LDS R8, [R28+0xc] ;  /* 0x00000c001c087984 */ /* 0x000e220000000800 */
[----:B------:R-:W-:Y:S01]  /*3940*/  FADD.FTZ R26, R26, R21 ;  /* 0x000000151a1a7221 */ /* 0x000fe20000010000 */
[----:B----4-:R-:W-:Y:S01]  /*3950*/  FADD.FTZ R20, R23, R20 ;  /* 0x0000001417147221 */ /* 0x010fe20000010000 */
[----:B------:R-:W-:Y:S01]  /*3960*/  FADD.FTZ R19, R24, R19 ;  /* 0x0000001318137221 */ /* 0x000fe20000010000 */
[----:B------:R-:W-:Y:S01]  /*3970*/  FADD.FTZ R18, R25, R18 ;  /* 0x0000001219127221 */ /* 0x000fe20000010000 */
[----:B------:R-:W-:Y:S01]  /*3980*/  FADD.FTZ R17, R26, R17 ;  /* 0x000000111a117221 */ /* 0x000fe20000010000 */
[----:B------:R-:W-:Y:S01]  /*3990*/  FADD.FTZ R15, R20, R15 ;  /* 0x0000000f140f7221 */ /* 0x000fe20000010000 */
[----:B-1----:R-:W-:Y:S01]  /*39a0*/  FADD.FTZ R19, R19, R14 ;  /* 0x0000000e13137221 */ /* 0x002fe20000010000 */
[----:B--2---:R-:W-:Y:S01]  /*39b0*/  FADD.FTZ R4, R18, R13 ;  /* 0x0000000d12047221 */ /* 0x004fe20000010000 */
[----:B---3--:R-:W-:Y:S01]  /*39c0*/  FADD.FTZ R5, R17, R12 ;  /* 0x0000000c11057221 */ /* 0x008fe20000010000 */
[----:B-----5:R-:W-:Y:S01]  /*39d0*/  FADD.FTZ R6, R15, R10 ;  /* 0x0000000a0f067221 */ /* 0x020fe20000010000 */
[----:B0-----:R-:W-:Y:S01]  /*39e0*/  FADD.FTZ R7, R19, R8 ;  /* 0x0000000813077221 */ /* 0x001fe20000010000 */
[----:B------:R-:W-:Y:S06]  /*39f0*/  BRA.U UP0, `(.L_x_44) ;  /* 0xfffffffd00607547 */ /* 0x000fec000b83ffff */
.L_x_48:
[----:B------:R-:W-:-:S12]  /*3a00*/  UIADD3 UR4, UPT, UPT, UR4, 0x1, URZ ;  /* 0x0000000104047890 */ /* 0x000fd8000fffe0ff */
.L_x_43:
[----:B------:R-:W-:-:S09]  /*3a10*/  UISETP.NE.AND UP0, UPT, UR6, URZ, UPT ;  /* 0x000000ff0600728c */ /* 0x000fd2000bf05270 */
[----:B------:R-:W-:Y:S05]  /*3a20*/  BRA.U !UP0, `(.L_x_42) ;  /* 0x0000000108407547 */ /* 0x000fea000b800000 */
[----:B0-----:R-:W-:Y:S01]  /*3a30*/  IMAD R8, R0, UR4, R9 ;  /* 0x0000000400087c24 */ /* 0x001fe2000f8e0209 */
[----:B------:R-:W-:-:S04]  /*3a40*/  UIADD3 UR6, UPT, UPT, -UR6, URZ, URZ ;  /* 0x000000ff06067290 */ /* 0x000fc8000fffe1ff */
[----:B------:R-:W-:-:S04]  /*3a50*/  LEA R8, R8, UR5, 0x4 ;  /* 0x0000000508087c11 */ /* 0x000fc8000f8e20ff */
[----:B------:R-:W-:-:S07]  /*3a60*/  IADD3 R11, PT, PT, R8, 0x8, RZ ;  /* 0x00000008080b7810 */ /* 0x000fce0007ffe0ff */
.L_x_49:
[----:B------:R-:W0:Y:S01]  /*3a70*/  LDS R13, [R11+-0x8] ;  /* 0xfffff8000b0d7984 */ /* 0x000e220000000800 */
[----:B------:R-:W-:-:S03]  /*3a80*/  UIADD3 UR6, UPT, UPT, UR6, 0x1, URZ ;  /* 0x0000000106067890 */ /* 0x000fc6000fffe0ff */
[----:B------:R-:W1:Y:S01]  /*3a90*/  LDS R8, [R11+-0x4] ;  /* 0xfffffc000b087984 */ /* 0x000e620000000800 */
[----:B------:R-:W-:-:S03]  /*3aa0*/  UISETP.NE.AND UP0, UPT, UR6, URZ, UPT ;  /* 0x000000ff0600728c */ /* 0x000fc6000bf05270 */
[----:B------:R-:W2:Y:S04]  /*3ab0*/  LDS R15, [R11] ;  /* 0x000000000b0f7984 */ /* 0x000ea80000000800 */
[----:B------:R3:W4:Y:S02]  /*3ac0*/  LDS R10, [R11+0x4] ;  /* 0x000004000b0a7984 */ /* 0x0007240000000800 */
[----:B---3--:R-:W-:Y:S01]  /*3ad0*/  LEA R11, R0, R11, 0x4 ;  /* 0x0000000b000b7211 */ /* 0x008fe200078e20ff */
[----:B0-----:R-:W-:Y:S01]  /*3ae0*/  FADD.FTZ R4, R13, R4 ;  /* 0x000000040d047221 */ /* 0x001fe20000010000 */
[----:B-1----:R-:W-:Y:S01]  /*3af0*/  FADD.FTZ R5, R8, R5 ;  /* 0x0000000508057221 */ /* 0x002fe20000010000 */
[----:B--2---:R-:W-:Y:S01]  /*3b00*/  FADD.FTZ R6, R15, R6 ;  /* 0x000000060f067221 */ /* 0x004fe20000010000 */
[----:B----4-:R-:W-:Y:S01]  /*3b10*/  FADD.FTZ R7, R10, R7 ;  /* 0x000000070a077221 */ /* 0x010fe20000010000 */
[----:B------:R-:W-:Y:S06]  /*3b20*/  BRA.U UP0, `(.L_x_49) ;  /* 0xfffffffd00d07547 */ /* 0x000fec000b83ffff */
.L_x_42:
[----:B------:R-:W-:-:S09]  /*3b30*/  UISETP.NE.AND UP0, UPT, UR8, 0x1, UPT ;  /* 0x000000010800788c */ /* 0x000fd2000bf05270 */
[----:B------:R-:W-:Y:S05]  /*3b40*/  BRA.U UP0, `(.L_x_50) ;  /* 0x0000000100607547 */ /* 0x000fea000b800000 */
[----:B------:R-:W1:Y:S01]  /*3b50*/  LDC.64 R2, c[0x0][0x3b0] ;  /* 0x0000ec00ff027b82 */ /* 0x000e620000000a00 */
[----:B0-----:R-:W-:Y:S01]  /*3b60*/  FMUL.FTZ R8, R4, 1 ;  /* 0x3f80000004087820 */ /* 0x001fe20000410000 */
[----:B------:R-:W-:Y:S01]  /*3b70*/  FMUL.FTZ R10, R5, 1 ;  /* 0x3f800000050a7820 */ /* 0x000fe20000410000 */
[----:B------:R-:W-:Y:S01]  /*3b80*/  FMUL.FTZ R4, R6, 1 ;  /* 0x3f80000006047820 */ /* 0x000fe20000410000 */
[----:B------:R-:W-:-:S03]  /*3b90*/  FMUL.FTZ R7, R7, 1 ;  /* 0x3f80000007077820 */ /* 0x000fc60000410000 */
[----:B------:R-:W-:Y:S01]  /*3ba0*/  F2F.F64.F32 R8, R8 ;  /* 0x0000000800087310 */ /* 0x000fe20000201800 */
[----:B-1----:R-:W-:-:S15]  /*3bb0*/  IMAD.WIDE R16, R16, 0x20, R2 ;  /* 0x0000002010107825 */ /* 0x002fde00078e0202 */
[----:B------:R-:W-:-:S15]  /*3bc0*/  NOP ;  /* 0x0000000000007918 */ /* 0x000fde0000000000 */
[----:B------:R-:W-:-:S15]  /*3bd0*/  NOP ;  /* 0x0000000000007918 */ /* 0x000fde0000000000 */
[----:B------:R-:W-:-:S15]  /*3be0*/  NOP ;  /* 0x0000000000007918 */ /* 0x000fde0000000000 */
[----:B------:R-:W-:-:S03]  /*3bf0*/  NOP ;  /* 0x0000000000007918 */ /* 0x000fc60000000000 */
        /* <DEDUP_REMOVED lines=11> */
[----:B0-----:R-:W-:Y:S01]  /*3cb0*/  STG.E.ENL2.256 desc[UR10][R16.64], R8, R4 ;  /* 0xf80000081004797f */ /* 0x001fe2000f12180a */
[----:B------:R-:W-:Y:S05]  /*3cc0*/  EXIT ;  /* 0x000000000000794d */ /* 0x000fea0003800000 */
.L_x_50:
[----:B------:R-:W1:Y:S08]  /*3cd0*/  LDC R13, c[0x0][0x390] ;  /* 0x0000e400ff0d7b82 */ /* 0x000e700000000800 */
[----:B------:R-:W2:Y:S01]  /*3ce0*/  LDC.64 R10, c[0x0][0x3a0] ;  /* 0x0000e800ff0a7b82 */ /* 0x000ea20000000a00 */
[----:B-1----:R-:W-:-:S04]  /*3cf0*/  IMAD R13, R13, UR13, RZ ;  /* 0x0000000d0d0d7c24 */ /* 0x002fc8000f8e02ff */
[----:B--2---:R-:W-:-:S04]  /*3d00*/  IMAD.WIDE.U32 R10, R13, 0x4, R10 ;  /* 0x000000040d0a7825 */ /* 0x004fc800078e000a */
[----:B------:R-:W-:-:S05]  /*3d10*/  IMAD.WIDE R10, R16, 0x10, R10 ;  /* 0x00000010100a7825 */ /* 0x000fca00078e020a */
[----:B------:R1:W-:Y:S02]  /*3d20*/  STG.E.128 desc[UR10][R10.64], R4 ;  /* 0x000000040a007986 */ /* 0x0003e4000c101d0a */
.L_x_41:
[----:B------:R-:W-:Y:S05]  /*3d30*/  BSYNC.RECONVERGENT B0 ;  /* 0x0000000000007941 */ /* 0x000fea0003800200 */
.L_x_40:
[----:B------:R-:W-:Y:S01]  /*3d40*/  LOP3.LUT P0, RZ, R9, R3, RZ, 0xfc, !PT ;  /* 0x0000000309ff7212 */ /* 0x000fe2000780fcff */
[----:B------:R-:W-:Y:S06]  /*3d50*/  MEMBAR.SC.GPU ;  /* 0x0000000000007992 */ /* 0x000fec0000002000 */
[----:B------:R-:W-:-:S00]  /*3d60*/  ERRBAR ;  /* 0x00000000000079ab */ /* 0x000fc00000000000 */
[----:B------:R-:W-:Y:S06]  /*3d70*/  CGAERRBAR ;  /* 0x00000000000075ab */ /* 0x000fec0000000000 */
[----:B------:R-:W-:Y:S01]  /*3d80*/  CCTL.IVALL ;  /* 0x00000000ff00798f */ /* 0x000fe20002000000 */
[----:B------:R-:W-:Y:S05]  /*3d90*/  WARPSYNC.ALL ;  /* 0x0000000000007948 */ /* 0x000fea0003800000 */
[----:B------:R-:W-:Y:S06]  /*3da0*/  BAR.SYNC.DEFER_BLOCKING 0x0 ;  /* 0x0000000000007b1d */ /* 0x000fec0000010000 */
[----:B------:R-:W-:Y:S04]  /*3db0*/  BSSY.RECONVERGENT B0, `(.L_x_51) ;  /* 0x0000014000007945 */ /* 0x000fe80003800200 */
[----:B------:R-:W-:Y:S05]  /*3dc0*/  @P0 BRA `(.L_x_52) ;  /* 0x0000000000480947 */ /* 0x000fea0003800000 */
[----:B------:R-:W2:Y:S01]  /*3dd0*/  S2R R9, SR_LANEID ;  /* 0x0000000000097919 */ /* 0x000ea20000000000 */
[----:B------:R-:W-:Y:S01]  /*3de0*/  VOTEU.ANY UR4, UPT, PT ;  /* 0x0000000000047886 */ /* 0x000fe200038e0100 */
[----:B01----:R-:W0:Y:S01]  /*3df0*/  LDC.64 R4, c[0x0][0x3a8] ;  /* 0x0000ea00ff047b82 */ /* 0x003e220000000a00 */
[----:B------:R-:W2:Y:S01]  /*3e00*/  FLO.U32 R6, UR4 ;  /* 0x0000000400067d00 */ /* 0x000ea200080e0000 */
[----:B------:R-:W1:Y:S01]  /*3e10*/  POPC R7, UR4 ;  /* 0x0000000400077d09 */ /* 0x000e620008000000 */
[----:B0-----:R-:W-:Y:S01]  /*3e20*/  IMAD.WIDE.U32 R4, R2, 0x4, R4 ;  /* 0x0000000402047825 */ /* 0x001fe200078e0004 */
[----:B--2---:R-:W-:-:S13]  /*3e30*/  ISETP.EQ.U32.AND P0, PT, R6, R9, PT ;  /* 0x000000090600720c */ /* 0x004fda0003f02070 */
[----:B-1----:R-:W2:Y:S01]  /*3e40*/  @P0 ATOMG.E.ADD.STRONG.GPU PT, R5, desc[UR10][R4.64], R7 ;  /* 0x80000007040509a8 */ /* 0x002ea200081ef10a */
[----:B------:R-:W-:Y:S01]  /*3e50*/  UIADD3 UR6, UPT, UPT, UR8, -0x1, URZ ;  /* 0xffffffff08067890 */ /* 0x000fe2000fffe0ff */
[----:B------:R-:W0:Y:S02]  /*3e60*/  S2R R2, SR_LTMASK ;  /* 0x0000000000027919 */ /* 0x000e240000003900 */
[----:B0-----:R-:W-:Y:S01]  /*3e70*/  LOP3.LUT R2, R2, UR4, RZ, 0xc0, !PT ;  /* 0x0000000402027c12 */ /* 0x001fe2000f8ec0ff */
[----:B------:R-:W-:-:S03]  /*3e80*/  ULEA UR4, UR12, UR9, 0x18 ;  /* 0x000000090c047291 */ /* 0x000fc6000f8ec0ff */
[----:B------:R-:W0:Y:S01]  /*3e90*/  POPC R9, R2 ;  /* 0x0000000200097309 */ /* 0x000e220000000000 */
[----:B--2---:R-:W0:Y:S02]  /*3ea0*/  SHFL.IDX PT, R0, R5, R6, 0x1f ;  /* 0x00001f0605007589 */ /* 0x004e2400000e0000 */
[----:B0-----:R-:W-:-:S04]  /*3eb0*/  IADD3 R0, PT, PT, R0, R9, RZ ;  /* 0x0000000900007210 */ /* 0x001fc80007ffe0ff */
[----:B------:R-:W-:-:S04]  /*3ec0*/  ISETP.NE.AND P0, PT, R0, UR6, PT ;  /* 0x0000000600007c0c */ /* 0x000fc8000bf05270 */
[----:B------:R-:W-:-:S05]  /*3ed0*/  SEL R0, RZ, 0x1, P0 ;  /* 0x00000001ff007807 */ /* 0x000fca0000000000 */
[----:B------:R2:W-:Y:S04]  /*3ee0*/  STS.U8 [UR4], R0 ;  /* 0x00000000ff007988 */ /* 0x0005e80008000004 */
.L_x_52:
[----:B------:R-:W-:Y:S05]  /*3ef0*/  BSYNC.RECONVERGENT B0 ;  /* 0x0000000000007941 */ /* 0x000fea0003800200 */
.L_x_51:
[----:B------:R-:W-:Y:S01]  /*3f00*/  BAR.SYNC.DEFER_BLOCKING 0x0 ;  /* 0x0000000000007b1d */ /* 0x000fe20000010000 */
[----:B------:R-:W-:-:S09]  /*3f10*/  ULEA UR4, UR12, UR9, 0x18 ;  /* 0x000000090c047291 */ /* 0x000fd2000f8ec0ff */
[----:B--2---:R-:W2:Y:S02]  /*3f20*/  LDS.U8 R0, [UR4] ;  /* 0x00000004ff007984 */ /* 0x004ea40008000000 */
[----:B--2---:R-:W-:-:S04]  /*3f30*/  ISETP.NE.AND P0, PT, R0, RZ, PT ;  /* 0x000000ff0000720c */ /* 0x004fc80003f05270 */
[----:B------:R-:W-:-:S13]  /*3f40*/  ISETP.NE.OR P0, PT, R3, RZ, !P0 ;  /* 0x000000ff0300720c */ /* 0x000fda0004705670 */
[----:B------:R-:W-:Y:S05]  /*3f50*/  @P0 EXIT ;  /* 0x000000000000094d */ /* 0x000fea0003800000 */
[----:B------:R-:W-:Y:S01]  /*3f60*/  UISETP.GE.U32.AND UP0, UPT, UR8, 0x4, UPT ;  /* 0x000000040800788c */ /* 0x000fe2000bf06070 */
[----:B------:R-:W-:Y:S01]  /*3f70*/  HFMA2 R28, -RZ, RZ, 0, 0 ;  /* 0x00000000ff1c7431 */ /* 0x000fe200000001ff */
[----:B------:R-:W-:Y:S02]  /*3f80*/  CS2R R26, SRZ ;  /* 0x00000000001a7805 */ /* 0x000fe4000001ff00 */
[----:B------:R-:W-:Y:S01]  /*3f90*/  MOV R25, RZ ;  /* 0x000000ff00197202 */ /* 0x000fe20000000f00 */
[----:B------:R-:W-:Y:S01]  /*3fa0*/  ULOP3.LUT UR5, UR8, 0x3, URZ, 0xc0, !UPT ;  /* 0x0000000308057892 */ /* 0x000fe2000f8ec0ff */
[----:B------:R-:W-:-:S03]  /*3fb0*/  UMOV UR4, URZ ;  /* 0x000000ff00047c82 */ /* 0x000fc60008000000 */
[----:B------:R-:W-:Y:S08]  /*3fc0*/  BRA.U !UP0, `(.L_x_53) ;  /* 0x0000000108cc7547 */ /* 0x000ff0000b800000 */
[----:B------:R-:W2:Y:S01]  /*3fd0*/  LDC R2, c[0x0][0x390] ;  /* 0x0000e400ff027b82 */ /* 0x000ea20000000800 */
[----:B------:R-:W-:Y:S01]  /*3fe0*/  ULOP3.LUT UR6, UR8, 0xfffffffc, URZ, 0xc0, !UPT ;  /* 0xfffffffc08067892 */ /* 0x000fe2000f8ec0ff */
[----:B------:R-:W-:Y:S01]  /*3ff0*/  MOV R28, RZ ;  /* 0x000000ff001c7202 */ /* 0x000fe20000000f00 */
[----:B------:R-:W-:Y:S01]  /*4000*/  ULOP3.LUT UR4, UR8, 0xfffc, URZ, 0xc0, !UPT ;  /* 0x0000fffc08047892 */ /* 0x000fe2000f8ec0ff */
[----:B------:R-:W-:Y:S01]  /*4010*/  MOV R0, RZ ;  /* 0x000000ff00007202 */ /* 0x000fe20000000f00 */
[----:B------:R-:W-:-:S03]  /*4020*/  UIADD3 UR6, UPT, UPT, -UR6, URZ, URZ ;  /* 0x000000ff06067290 */ /* 0x000fc6000fffe1ff */
[----:B------:R-:W3:Y:S08]  /*4030*/  LDC R17, c[0x0][0x390] ;  /* 0x0000e400ff117b82 */ /* 0x000ef00000000800 */
[----:B------:R-:W4:Y:S01]  /*4040*/  LDC.64 R18, c[0x0][0x3a0] ;  /* 0x0000e800ff127b82 */ /* 0x000f220000000a00 */
[C---:B--2---:R-:W-:Y:S02]  /*4050*/  SHF.L.U32 R3, R2.reuse, 0x1, RZ ;  /* 0x0000000102037819 */ /* 0x044fe400000006ff */
[----:B------:R-:W-:-:S07]  /*4060*/  LEA R24, R2, R2, 0x1 ;  /* 0x0000000202187211 */ /* 0x000fce00078e08ff */
.L_x_54:
[----:B01-3--:R-:W-:Y:S02]  /*4070*/  SHF.R.S32.HI R4, RZ, 0x1f, R17 ;  /* 0x0000001fff047819 */ /* 0x00bfe40000011411 */
[----:B------:R-:W-:Y:S02]  /*4080*/  LEA.HI.SX32 R5, R0, R16, 0x1e ;  /* 0x0000001000057211 */ /* 0x000fe400078ff2ff */
[----:B------:R-:W-:Y:S02]  /*4090*/  SHF.R.S32.HI R6, RZ, 0x1f, R3 ;  /* 0x0000001fff067819 */ /* 0x000fe40000011403 */
[----:B------:R-:W-:Y:S01]  /*40a0*/  LEA.HI R7, R4, R17, RZ, 0x2 ;  /* 0x0000001104077211 */ /* 0x000fe200078f10ff */
[----:B----4-:R-:W-:Y:S01]  /*40b0*/  IMAD.WIDE R4, R5, 0x10, R18 ;  /* 0x0000001005047825 */ /* 0x010fe200078e0212 */
[----:B------:R-:W-:Y:S02]  /*40c0*/  SHF.R.S32.HI R11, RZ, 0x1f, R24 ;  /* 0x0000001fff0b7819 */ /* 0x000fe40000011418 */
[----:B------:R-:W-:-:S02]  /*40d0*/  LEA.HI R9, R6, R3, RZ, 0x2 ;  /* 0x0000000306097211 */ /* 0x000fc400078f10ff */
[----:B------:R-:W-:Y:S02]  /*40e0*/  LEA.HI.SX32 R7, R7, R16, 0x1e ;  /* 0x0000001007077211 */ /* 0x000fe400078ff2ff */
[----:B------:R-:W-:Y:S02]  /*40f0*/  LEA.HI R11, R11, R24, RZ, 0x2 ;  /* 0x000000180b0b7211 */ /* 0x000fe400078f10ff */
[-C--:B------:R-:W-:Y:S01]  /*4100*/  LEA.HI.SX32 R13, R9, R16.reuse, 0x1e ;  /* 0x00000010090d7211 */ /* 0x080fe200078ff2ff */
[--C-:B------:R-:W-:Y:S02]  /*4110*/  IMAD.WIDE R8, R7, 0x10, R18.reuse ;  /* 0x0000001007087825 */ /* 0x100fe400078e0212 */
[----:B------:R-:W2:Y:S01]  /*4120*/  LDG.E.128 R4, desc[UR10][R4.64] ;  /* 0x0000000a04047981 */ /* 0x000ea2000c1e1d00 */
[----:B------:R-:W-:Y:S01]  /*4130*/  LEA.HI.SX32 R21, R11, R16, 0x1e ;  /* 0x000000100b157211 */ /* 0x000fe200078ff2ff */
[--C-:B------:R-:W-:Y:S02]  /*4140*/  IMAD.WIDE R12, R13, 0x10, R18.reuse ;  /* 0x000000100d0c7825 */ /* 0x100fe400078e0212 */
[----:B------:R-:W3:Y:S02]  /*4150*/  LDG.E.128 R8, desc[UR10][R8.64] ;  /* 0x0000000a08087981 */ /* 0x000ee4000c1e1d00 */
[----:B------:R-:W-:-:S02]  /*4160*/  IMAD.WIDE R20, R21, 0x10, R18 ;  /* 0x0000001015147825 */ /* 0x000fc400078e0212 */
[----:B------:R-:W4:Y:S04]  /*4170*/  LDG.E.128 R12, desc[UR10][R12.64] ;  /* 0x0000000a0c0c7981 */ /* 0x000f28000c1e1d00 */
[----:B------:R-:W5:Y:S01]  /*4180*/  LDG.E.128 R20, desc[UR10][R20.64] ;  /* 0x0000000a14147981 */ /* 0x000f62000c1e1d00 */
[----:B------:R-:W-:Y:S01]  /*4190*/  UIADD3 UR6, UPT, UPT, UR6, 0x4, URZ ;  /* 0x0000000406067890 */ /* 0x000fe2000fffe0ff */
[C---:B------:R-:W-:Y:S02]  /*41a0*/  LEA R0, R2.reuse, R0, 0x2 ;  /* 0x0000000002007211 */ /* 0x040fe400078e10ff */
[C---:B------:R-:W-:Y:S01]  /*41b0*/  LEA R17, R2.reuse, R17, 0x2 ;  /* 0x0000001102117211 */ /* 0x040fe200078e10ff */
[----:B------:R-:W-:Y:S01]  /*41c0*/  UISETP.NE.AND UP0, UPT, UR6, URZ, UPT ;  /* 0x000000ff0600728c */ /* 0x000fe2000bf05270 */
[----:B------:R-:W-:-:S02]  /*41d0*/  LEA R3, R2, R3, 0x2 ;  /* 0x0000000302037211 */ /* 0x000fc400078e10ff */
[----:B------:R-:W-:Y:S01]  /*41e0*/  LEA R24, R2, R24, 0x2 ;  /* 0x0000001802187211 */ /* 0x000fe200078e10ff */
[----:B--2---:R-:W-:Y:S01]  /*41f0*/  FADD.FTZ R30, R5, R27 ;  /* 0x0000001b051e7221 */ /* 0x004fe20000010000 */
[----:B------:R-:W-:Y:S01]  /*4200*/  FADD.FTZ R25, R4, R25 ;  /* 0x0000001904197221 */ /* 0x000fe20000010000 */
[----:B------:R-:W-:Y:S01]  /*4210*/  FADD.FTZ R27, R6, R26 ;  /* 0x0000001a061b7221 */ /* 0x000fe20000010000 */
[----:B------:R-:W-:Y:S01]  /*4220*/  FADD.FTZ R28, R7, R28 ;  /* 0x0000001c071c7221 */ /* 0x000fe20000010000 */
[----:B---3--:R-:W-:Y:S01]  /*4230*/  FADD.FTZ R30, R30, R9 ;  /* 0x000000091e1e7221 */ /* 0x008fe20000010000 */
[----:B------:R-:W-:Y:S01]  /*4240*/  FADD.FTZ R25, R25, R8 ;  /* 0x0000000819197221 */ /* 0x000fe20000010000 */
[----:B------:R-:W-:Y:S01]  /*4250*/  FADD.FTZ R27, R27, R10 ;  /* 0x0000000a1b1b7221 */ /* 0x000fe20000010000 */
[----:B------:R-:W-:Y:S01]  /*4260*/  FADD.FTZ R28, R28, R11 ;  /* 0x0000000b1c1c7221 */ /* 0x000fe20000010000 */
[----:B----4-:R-:W-:Y:S01]  /*4270*/  FADD.FTZ R30, R30, R13 ;  /* 0x0000000d1e1e7221 */ /* 0x010fe20000010000 */
[----:B------:R-:W-:Y:S01]  /*4280*/  FADD.FTZ R25, R25, R12 ;  /* 0x0000000c19197221 */ /* 0x000fe20000010000 */
[----:B------:R-:W-:Y:S01]  /*4290*/  FADD.FTZ R5, R27, R14 ;  /* 0x0000000e1b057221 */ /* 0x000fe20000010000 */
[----:B------:R-:W-:Y:S01]  /*42a0*/  FADD.FTZ R28, R28, R15 ;  /* 0x0000000f1c1c7221 */ /* 0x000fe20000010000 */
[----:B-----5:R-:W-:Y:S01]  /*42b0*/  FADD.FTZ R27, R30, R21 ;  /* 0x000000151e1b7221 */ /* 0x020fe20000010000 */
[----:B------:R-:W-:Y:S01]  /*42c0*/  FADD.FTZ R25, R25, R20 ;  /* 0x0000001419197221 */ /* 0x000fe20000010000 */
[----:B------:R-:W-:Y:S01]  /*42d0*/  FADD.FTZ R26, R5, R22 ;  /* 0x00000016051a7221 */ /* 0x000fe20000010000 */
[----:B------:R-:W-:Y:S01]  /*42e0*/  FADD.FTZ R28, R28, R23 ;  /* 0x000000171c1c7221 */ /* 0x000fe20000010000 */
[----:B------:R-:W-:Y:S06]  /*42f0*/  BRA.U UP0, `(.L_x_54) ;  /* 0xfffffffd005c7547 */ /* 0x000fec000b83ffff */
.L_x_53:
[----:B------:R-:W-:-:S09]  /*4300*/  UISETP.NE.AND UP0, UPT, UR5, URZ, UPT ;  /* 0x000000ff0500728c */ /* 0x000fd2000bf05270 */
[----:B------:R-:W-:Y:S05]  /*4310*/  BRA.U !UP0, `(.L_x_55) ;  /* 0x0000000108487547 */ /* 0x000fea000b800000 */
[----:B------:R-:W2:Y:S01]  /*4320*/  LDCU UR6, c[0x0][0x390] ;  /* 0x00007200ff0677ac */ /* 0x000ea20008000800 */
[----:B------:R-:W3:Y:S01]  /*4330*/  LDC.64 R2, c[0x0][0x3a0] ;  /* 0x0000e800ff027b82 */ /* 0x000ee20000000a00 */
[----:B------:R-:W-:Y:S02]  /*4340*/  UIADD3 UR5, UPT, UPT, -UR5, URZ, URZ ;  /* 0x000000ff05057290 */ /* 0x000fe4000fffe1ff */
[----:B--2---:R-:W-:-:S06]  /*4350*/  UIMAD UR4, UR4, UR6, URZ ;  /* 0x00000006040472a4 */ /* 0x004fcc000f8e02ff */
[----:B------:R-:W-:-:S07]  /*4360*/  MOV R0, UR4 ;  /* 0x0000000400007c02 */ /* 0x000fce0008000f00 */
.L_x_56:
[----:B01----:R-:W-:-:S04]  /*4370*/  SHF.R.S32.HI R5, RZ, 0x1f, R0 ;  /* 0x0000001fff057819 */ /* 0x003fc80000011400 */
[----:B------:R-:W-:-:S04]  /*4380*/  LEA.HI R5, R5, R0, RZ, 0x2 ;  /* 0x0000000005057211 */ /* 0x000fc800078f10ff */
[----:B------:R-:W-:-:S05]  /*4390*/  LEA.HI.SX32 R5, R5, R16, 0x1e ;  /* 0x0000001005057211 */ /* 0x000fca00078ff2ff */
[----:B---3--:R-:W-:-:S06]  /*43a0*/  IMAD.WIDE R4, R5, 0x10, R2 ;  /* 0x0000001005047825 */ /* 0x008fcc00078e0202 */
[----:B------:R-:W2:Y:S01]  /*43b0*/  LDG.E.128 R4, desc[UR10][R4.64] ;  /* 0x0000000a04047981 */ /* 0x000ea2000c1e1d00 */
[----:B------:R-:W-:Y:S01]  /*43c0*/  UIADD3 UR5, UPT, UPT, UR5, 0x1, URZ ;  /* 0x0000000105057890 */ /* 0x000fe2000fffe0ff */
[----:B------:R-:W-:-:S03]  /*43d0*/  IADD3 R0, PT, PT, R0, UR6, RZ ;  /* 0x0000000600007c10 */ /* 0x000fc6000fffe0ff */
[----:B------:R-:W-:Y:S01]  /*43e0*/  UISETP.NE.AND UP0, UPT, UR5, URZ, UPT ;  /* 0x000000ff0500728c */ /* 0x000fe2000bf05270 */
[----:B--2---:R-:W-:Y:S01]  /*43f0*/  FADD.FTZ R25, R4, R25 ;  /* 0x0000001904197221 */ /* 0x004fe20000010000 */
[----:B------:R-:W-:Y:S01]  /*4400*/  FADD.FTZ R27, R5, R27 ;  /* 0x0000001b051b7221 */ /* 0x000fe20000010000 */
[----:B------:R-:W-:Y:S01]  /*4410*/  FADD.FTZ R26, R6, R26 ;  /* 0x0000001a061a7221 */ /* 0x000fe20000010000 */
[----:B------:R-:W-:-:S05]  /*4420*/  FADD.FTZ R28, R7, R28 ;  /* 0x0000001c071c7221 */ /* 0x000fca0000010000 */
[----:B------:R-:W-:Y:S05]  /*4430*/  BRA.U UP0, `(.L_x_56) ;  /* 0xfffffffd00cc7547 */ /* 0x000fea000b83ffff */
.L_x_55:
[----:B------:R-:W2:Y:S01]  /*4440*/  LDC.64 R2, c[0x0][0x3b0] ;  /* 0x0000ec00ff027b82 */ /* 0x000ea20000000a00 */
[----:B01----:R-:W-:Y:S01]  /*4450*/  FMUL.FTZ R4, R25, 1 ;  /* 0x3f80000019047820 */ /* 0x003fe20000410000 */
[----:B------:R-:W-:Y:S01]  /*4460*/  FMUL.FTZ R6, R27, 1 ;  /* 0x3f8000001b067820 */ /* 0x000fe20000410000 */
[----:B------:R-:W-:Y:S01]  /*4470*/  FMUL.FTZ R8, R26, 1 ;  /* 0x3f8000001a087820 */ /* 0x000fe20000410000 */
[----:B------:R-:W-:-:S03]  /*4480*/  FMUL.FTZ R10, R28, 1 ;  /* 0x3f8000001c0a7820 */ /* 0x000fc60000410000 */
[----:B------:R-:W-:Y:S01]  /*4490*/  F2F.F64.F32 R4, R4 ;  /* 0x0000000400047310 */ /* 0x000fe20000201800 */
[----:B--2---:R-:W-:-:S15]  /*44a0*/  IMAD.WIDE R2, R16, 0x20, R2 ;  /* 0x0000002010027825 */ /* 0x004fde00078e0202 */
        /* <DEDUP_REMOVED lines=17> */
.L_x_57:
        /* <DEDUP_REMOVED lines=12> */
.L_x_307:


//--------------------- .text._Z13biasAdd_bpropIdLi4EEvPT_iiPVfPiS1_ --------------------------
	.section	.text._Z13biasAdd_bpropIdLi4EEvPT_iiPVfPiS1_,"ax",@progbits
	.align	128
        .global         _Z13biasAdd_bpropIdLi4EEvPT_iiPVfPiS1_
        .type           _Z13biasAdd_bpropIdLi4EEvPT_iiPVfPiS1_,@function
        .size           _Z13biasAdd_bpropIdLi4EEvPT_iiPVfPiS1_,(.L_x_308 - _Z13biasAdd_bpropIdLi4EEvPT_iiPVfPiS1_)
        .other          _Z13biasAdd_bpropIdLi4EEvPT_iiPVfPiS1_,@"STO_CUDA_ENTRY STV_DEFAULT"
_Z13biasAdd_bpropIdLi4EEvPT_iiPVfPiS1_:
.text._Z13biasAdd_bpropIdLi4EEvPT_iiPVfPiS1_:
[----:B------:R-:W-:Y:S08]  /*0000*/  LDC R1, c[0x0][0x37c] ;  /* 0x0000df00ff017b82 */ /* 0x000ff00000000800 */
[----:B------:R-:W0:Y:S01]  /*0010*/  LDC R0, c[0x0][0x360] ;  /* 0x0000d800ff007b82 */ /* 0x000e220000000800 */
[----:B------:R-:W1:Y:S01]  /*0020*/  LDCU UR13, c[0x0][0x374] ;  /* 0x00006e80ff0d77ac */ /* 0x000e620008000800 */
[----:B------:R-:W-:Y:S01]  /*0030*/  HFMA2 R2, -RZ, RZ, 0, 0 ;  /* 0x00000000ff027431 */ /* 0x000fe200000001ff */
[----:B------:R-:W-:Y:S01]  /*0040*/  BSSY.RECONVERGENT B0, `(.L_x_58) ;  /* 0x00000a7000007945 */ /* 0x000fe20003800200 */
[----:B------:R-:W2:Y:S04]  /*0050*/  LDCU UR14, c[0x0][0x364] ;  /* 0x00006c80ff0e77ac */ /* 0x000ea80008000800 */
[----:B------:R-:W3:Y:S01]  /*0060*/  LDC.64 R8, c[0x0][0x388] ;  /* 0x0000e200ff087b82 */ /* 0x000ee20000000a00 */
[----:B------:R-:W4:Y:S01]  /*0070*/  LDCU.64 UR8, c[0x0][0x358] ;  /* 0x00006b00ff0877ac */ /* 0x000f220008000a00 */
[----:B------:R-:W0:Y:S06]  /*0080*/  LDCU.64 UR16, c[0x0][0x380] ;  /* 0x00007000ff1077ac */ /* 0x000e2c0008000a00 */
[----:B------:R-:W5:Y:S01]  /*0090*/  S2UR UR4, SR_CTAID.Y ;  /* 0x00000000000479c3 */ /* 0x000f620000002600 */
[----:B------:R-:W0:Y:S01]  /*00a0*/  LDCU.64 UR18, c[0x0][0x380] ;  /* 0x00007000ff1277ac */ /* 0x000e220008000a00 */
[----:B-1----:R-:W1:Y:S01]  /*00b0*/  I2F.U32.RP R4, UR13 ;  /* 0x0000000d00047d06 */ /* 0x002e620008209000 */
[----:B------:R-:W-:Y:S01]  /*00c0*/  ISETP.NE.U32.AND P2, PT, RZ, UR13, PT ;  /* 0x0000000dff007c0c */ /* 0x000fe2000bf45070 */
[----:B------:R-:W-:-:S02]  /*00d0*/  UIADD3 UR7, UPT, UPT, UR13, -0x1, URZ ;  /* 0xffffffff0d077890 */ /* 0x000fc4000fffe0ff */
        /* <DEDUP_REMOVED lines=27> */
[C---:B------:R-:W-:Y:S01]  /*0290*/  IADD3 R2, PT, PT, R4.reuse, UR10, RZ ;  /* 0x0000000a04027c10 */ /* 0x040fe2000fffe0ff */
[----:B-----5:R-:W-:-:S04]  /*02a0*/  IMAD R12, R4, UR4, RZ ;  /* 0x00000004040c7c24 */ /* 0x020fc8000f8e02ff */
[----:B------:R-:W-:Y:S01]  /*02b0*/  IMAD.HI.U32 R11, R3, R2, RZ ;  /* 0x00000002030b7227 */ /* 0x000fe200078e00ff */
[----:B------:R-:W-:-:S03]  /*02c0*/  VIADDMNMX R4, R12, R4, R9, PT ;  /* 0x000000040c047246 */ /* 0x000fc60003800109 */
[----:B------:R-:W-:Y:S01]  /*02d0*/  HFMA2 R9, -RZ, RZ, 0, 0 ;  /* 0x00000000ff097431 */ /* 0x000fe200000001ff */
        /* <DEDUP_REMOVED lines=8> */
[----:B0-----:R-:W-:-:S12]  /*0360*/  IMAD R10, R3, R0, R5 ;  /* 0x00000000030a7224 */ /* 0x001fd800078e0205 */
        /* <DEDUP_REMOVED lines=18> */
[----:B------:R-:W-:Y:S01]  /*0490*/  BSSY.RECONVERGENT B2, `(.L_x_62) ;  /* 0x0000016000027945 */ /* 0x000fe20003800200 */
[----:B------:R-:W-:Y:S02]  /*04a0*/  SHF.R.S32.HI R11, RZ, 0x1f, R10 ;  /* 0x0000001fff0b7819 */ /* 0x000fe4000001140a */
[----:B------:R-:W-:Y:S02]  /*04b0*/  IADD3 R19, PT, PT, -R18, RZ, RZ ;  /* 0x000000ff12137210 */ /* 0x000fe40007ffe1ff */
[----:B------:R-:W-:-:S07]  /*04c0*/  MOV R9, RZ ;  /* 0x000000ff00097202 */ /* 0x000fce0000000f00 */
.L_x_63:
[----:B------:R-:W-:-:S03]  /*04d0*/  IMAD.WIDE R16, R13, R8, R10 ;  /* 0x000000080d107225 */ /* 0x000fc600078e020a */
[----:B------:R-:W-:-:S04]  /*04e0*/  LEA R14, P1, R16, UR16, 0x3 ;  /* 0x00000010100e7c11 */ /* 0x000fc8000f8218ff */
[----:B------:R-:W-:-:S06]  /*04f0*/  LEA.HI.X R15, R16, UR17, R17, 0x3, P1 ;  /* 0x00000011100f7c11 */ /* 0x000fcc00088f1c11 */
[----:B------:R-:W2:Y:S01]  /*0500*/  LDG.E.64 R14, desc[UR8][R14.64] ;  /* 0x000000080e0e7981 */ /* 0x000ea2000c1e1b00 */
[----:B------:R-:W-:Y:S01]  /*0510*/  IADD3 R19, PT, PT, R19, 0x1, RZ ;  /* 0x0000000113137810 */ /* 0x000fe20007ffe0ff */
[----:B------:R-:W-:Y:S01]  /*0520*/  UMOV UR4, 0xf0000000 ;  /* 0xf000000000047882 */ /* 0x000fe20000000000 */
[----:B------:R-:W-:Y:S01]  /*0530*/  UMOV UR5, 0x380fffff ;  /* 0x380fffff00057882 */ /* 0x000fe20000000000 */
[----:B------:R-:W-:Y:S02]  /*0540*/  IADD3 R13, PT, PT, R13, 0x1, RZ ;  /* 0x000000010d0d7810 */ /* 0x000fe40007ffe0ff */
[----:B------:R-:W-:Y:S01]  /*0550*/  ISETP.NE.AND P2, PT, R19, RZ, PT ;  /* 0x000000ff1300720c */ /* 0x000fe20003f45270 */
[----:B--2---:R-:W0:-:S15]  /*0560*/  DSETP.GEU.AND P1, PT, |R14|, UR4, PT ;  /* 0x000000040e007e2a */ /* 0x004e1e000bf2e200 */
[----:B------:R-:W-:-:S15]  /*0570*/  NOP ;  /* 0x0000000000007918 */ /* 0x000fde0000000000 */
[----:B------:R-:W-:-:S15]  /*0580*/  NOP ;  /* 0x0000000000007918 */ /* 0x000fde0000000000 */
[----:B------:R-:W-:-:S15]  /*0590*/  NOP ;  /* 0x0000000000007918 */ /* 0x000fde0000000000 */
[----:B------:R-:W-:-:S04]  /*05a0*/  NOP ;  /* 0x0000000000007918 */ /* 0x000fc80000000000 */
[----:B------:R-:W0:Y:S02]  /*05b0*/  F2F.F32.F64 R16, R14 ;  /* 0x0000000e00107310 */ /* 0x000e240000301000 */
[----:B0-----:R-:W-:-:S04]  /*05c0*/  @!P1 FMUL R16, R16, 1.175494350822287508e-38 ;  /* 0x0080000010109820 */ /* 0x001fc80000400000 */
[----:B------:R-:W-:Y:S01]  /*05d0*/  FADD.FTZ R9, R16, R9 ;  /* 0x0000000910097221 */ /* 0x000fe20000010000 */
[----:B------:R-:W-:Y:S06]  /*05e0*/  @P2 BRA `(.L_x_63) ;  /* 0xfffffffc00b82947 */ /* 0x000fec000383ffff */
[----:B------:R-:W-:Y:S05]  /*05f0*/  BSYNC.RECONVERGENT B2 ;  /* 0x0000000000027941 */ /* 0x000fea0003800200 */
.L_x_62:
[----:B------:R-:W-:-:S07]  /*0600*/  MOV R24, R18 ;  /* 0x0000001200187202 */ /* 0x000fce0000000f00 */
.L_x_61:
[----:B------:R-:W-:Y:S05]  /*0610*/  BSYNC.RECONVERGENT B1 ;  /* 0x0000000000017941 */ /* 0x000fea0003800200 */
.L_x_60:
[----:B------:R-:W-:Y:S01]  /*0620*/  IADD3 R13, PT, PT, R24, 0x3, RZ ;  /* 0x00000003180d7810 */ /* 0x000fe20007ffe0ff */
[----:B------:R-:W-:Y:S03]  /*0630*/  BSSY.RECONVERGENT B1, `(.L_x_64) ;  /* 0x0000040000017945 */ /* 0x000fe60003800200 */
[----:B------:R-:W-:-:S13]  /*0640*/  ISETP.GE.AND P1, PT, R13, R6, PT ;  /* 0x000000060d00720c */ /* 0x000fda0003f26270 */
[----:B------:R-:W-:Y:S05]  /*0650*/  @P1 BRA `(.L_x_65) ;  /* 0x0000000000f41947 */ /* 0x000fea0003800000 */
[----:B------:R-:W-:Y:S02]  /*0660*/  IADD3 R7, PT, PT, R7, R24, R12 ;  /* 0x0000001807077210 */ /* 0x000fe40007ffe00c */
[----:B------:R-:W-:Y:S02]  /*0670*/  SHF.R.S32.HI R13, RZ, 0x1f, R10 ;  /* 0x0000001fff0d7819 */ /* 0x000fe4000001140a */
[----:B------:R-:W-:-:S07]  /*0680*/  MOV R12, R10 ;  /* 0x0000000a000c7202 */ /* 0x000fce0000000f00 */
.L_x_66:
[----:B------:R-:W-:-:S03]  /*0690*/  IMAD.WIDE R14, R7, R8, R12 ;  /* 0x00000008070e7225 */ /* 0x000fc600078e020c */
[----:B------:R-:W-:-:S04]  /*06a0*/  LEA R16, P1, R14, UR18, 0x3 ;  /* 0x000000120e107c11 */ /* 0x000fc8000f8218ff */
[----:B------:R-:W-:-:S03]  /*06b0*/  LEA.HI.X R17, R14, UR19, R15, 0x3, P1 ;  /* 0x000000130e117c11 */ /* 0x000fc600088f1c0f */
[----:B------:R-:W-:-:S03]  /*06c0*/  IMAD.WIDE R18, R8, 0x8, R16 ;  /* 0x0000000808127825 */ /* 0x000fc600078e0210 */
[----:B------:R-:W2:Y:S01]  /*06d0*/  LDG.E.64 R16, desc[UR8][R16.64] ;  /* 0x0000000810107981 */ /* 0x000ea2000c1e1b00 */
[----:B------:R-:W-:-:S03]  /*06e0*/  IMAD.WIDE R20, R8, 0x8, R18 ;  /* 0x0000000808147825 */ /* 0x000fc600078e0212 */
[----:B------:R-:W3:Y:S01]  /*06f0*/  LDG.E.64 R18, desc[UR8][R18.64] ;  /* 0x0000000812127981 */ /* 0x000ee2000c1e1b00 */
[----:B------:R-:W-:-:S03]  /*0700*/  IMAD.WIDE R22, R8, 0x8, R20 ;  /* 0x0000000808167825 */ /* 0x000fc600078e0214 */
[----:B------:R0:W4:Y:S04]  /*0710*/  LDG.E.64 R14, desc[UR8][R20.64] ;  /* 0x00000008140e7981 */ /* 0x000128000c1e1b00 */
[----:B------:R-:W5:Y:S01]  /*0720*/  LDG.E.64 R22, desc[UR8][R22.64] ;  /* 0x0000000816167981 */ /* 0x000f62000c1e1b00 */
[----:B------:R-:W-:Y:S01]  /*0730*/  UMOV UR4, 0xf0000000 ;  /* 0xf000000000047882 */ /* 0x000fe20000000000 */
[----:B------:R-:W-:Y:S01]  /*0740*/  UMOV UR5, 0x380fffff ;  /* 0x380fffff00057882 */ /* 0x000fe20000000000 */
[C---:B0-----:R-:W-:Y:S02]  /*0750*/  IADD3 R21, PT, PT, R24.reuse, 0x7, RZ ;  /* 0x0000000718157810 */ /* 0x041fe40007ffe0ff */
[----:B------:R-:W-:Y:S02]  /*0760*/  IADD3 R24, PT, PT, R24, 0x4, RZ ;  /* 0x0000000418187810 */ /* 0x000fe40007ffe0ff */
[----:B------:R-:W-:Y:S01]  /*0770*/  IADD3 R7, PT, PT, R7, 0x4, RZ ;  /* 0x0000000407077810 */ /* 0x000fe20007ffe0ff */
[----:B--2---:R-:W0:-:S15]  /*0780*/  DSETP.GEU.AND P1, PT, |R16|, UR4, PT ;  /* 0x0000000410007e2a */ /* 0x004e1e000bf2e200 */
        /* <DEDUP_REMOVED lines=10> */
[----:B---3--:R-:W0:-:S15]  /*0830*/  DSETP.GEU.AND P2, PT, |R18|, UR4, PT ;  /* 0x0000000412007e2a */ /* 0x008e1e000bf4e200 */
[----:B------:R-:W-:-:S15]  /*0840*/  NOP ;  /* 0x0000000000007918 */ /* 0x000fde0000000000 */
[----:B------:R-:W-:-:S15]  /*0850*/  NOP ;  /* 0x0000000000007918 */ /* 0x000fde0000000000 */
[----:B------:R-:W-:-:S15]  /*0860*/  NOP ;  /* 0x0000000000007918 */ /* 0x000fde0000000000 */
[----:B------:R-:W-:-:S04]  /*0870*/  NOP ;  /* 0x0000000000007918 */ /* 0x000fc80000000000 */
[----:B------:R-:W0:Y:S02]  /*0880*/  F2F.F32.F64 R28, R18 ;  /* 0x00000012001c7310 */ /* 0x000e240000301000 */
[----:B0-----:R-:W-:Y:S01]  /*0890*/  @!P2 FMUL R28, R28, 1.175494350822287508e-38 ;  /* 0x008000001c1ca820 */ /* 0x001fe20000400000 */
[----:B------:R-:W-:-:S03]  /*08a0*/  ISETP.GE.AND P2, PT, R21, R6, PT ;  /* 0x000000061500720c */ /* 0x000fc60003f46270 */
[----:B------:R-:W-:-:S15]  /*08b0*/  FADD.FTZ R9, R9, R28 ;  /* 0x0000001c09097221 */ /* 0x000fde0000010000 */
[----:B------:R-:W-:-:S15]  /*08c0*/  NOP ;  /* 0x0000000000007918 */ /* 0x000fde0000000000 */
[----:B------:R-:W-:-:S15]  /*08d0*/  NOP ;  /* 0x0000000000007918 */ /* 0x000fde0000000000 */
[----:B------:R-:W-:-:S13]  /*08e0*/  NOP ;  /* 0x0000000000007918 */ /* 0x000fda0000000000 */
[----:B----4-:R-:W0:-:S15]  /*08f0*/  DSETP.GEU.AND P3, PT, |R14|, UR4, PT ;  /* 0x000000040e007e2a */ /* 0x010e1e000bf6e200 */
        /* <DEDUP_REMOVED lines=10> */
[----:B-----5:R-:W0:-:S15]  /*09a0*/  DSETP.GEU.AND P1, PT, |R22|, UR4, PT ;  /* 0x0000000416007e2a */ /* 0x020e1e000bf2e200 */
        /* <DEDUP_REMOVED lines=8> */
.L_x_65:
[----:B------:R-:W-:Y:S05]  /*0a30*/  BSYNC.RECONVERGENT B1 ;  /* 0x0000000000017941 */ /* 0x000fea0003800200 */
.L_x_64:
[----:B------:R-:W0:Y:S01]  /*0a40*/  S2UR UR5, SR_CgaCtaId ;  /* 0x00000000000579c3 */ /* 0x000e220000008800 */
[----:B------:R-:W-:Y:S01]  /*0a50*/  UMOV UR4, 0x400 ;  /* 0x0000040000047882 */ /* 0x000fe20000000000 */
[----:B------:R-:W-:Y:S01]  /*0a60*/  IMAD R6, R0, R2, R5 ;  /* 0x0000000200067224 */ /* 0x000fe200078e0205 */
[----:B------:R-:W-:-:S04]  /*0a70*/  UIADD3 UR4, UPT, UPT, UR4, 0x4, URZ ;  /* 0x0000000404047890 */ /* 0x000fc8000fffe0ff */
[----:B0-----:R-:W-:-:S06]  /*0a80*/  ULEA UR4, UR5, UR4, 0x18 ;  /* 0x0000000405047291 */ /* 0x001fcc000f8ec0ff */
[----:B------:R-:W-:-:S05]  /*0a90*/  LEA R6, R6, UR4, 0x2 ;  /* 0x0000000406067c11 */ /* 0x000fca000f8e10ff */
[----:B------:R0:W-:Y:S02]  /*0aa0*/  STS [R6], R9 ;  /* 0x0000000906007388 */ /* 0x0001e40000000800 */
.L_x_59:
[----:B------:R-:W-:Y:S05]  /*0ab0*/  BSYNC.RECONVERGENT B0 ;  /* 0x0000000000007941 */ /* 0x000fea0003800200 */
.L_x_58:
        /* <DEDUP_REMOVED lines=20> */
.L_x_71:
        /* <DEDUP_REMOVED lines=29> */
.L_x_70:
        /* <DEDUP_REMOVED lines=24> */
.L_x_72:
        /* <DEDUP_REMOVED lines=17> */
.L_x_73:
        /* <DEDUP_REMOVED lines=9> */
.L_x_69:
[----:B------:R-:W0:Y:S01]  /*10f0*/  LDCU.64 UR4, c[0x0][0x390] ;  /* 0x00007200ff0477ac */ /* 0x000e220008000a00 */
[----:B------:R-:W-:-:S04]  /*1100*/  IADD3 R4, P0, PT, R10, R4, RZ ;  /* 0x000000040a047210 */ /* 0x000fc80007f1e0ff */
[----:B------:R-:W-:Y:S02]  /*1110*/  LEA.HI.X.SX32 R7, R10, RZ, 0x1, P0 ;  /* 0x000000ff0a077211 */ /* 0x000fe400000f0eff */
[----:B0-----:R-:W-:-:S04]  /*1120*/  LEA R6, P0, R4, UR4, 0x2 ;  /* 0x0000000404067c11 */ /* 0x001fc8000f8010ff */
[----:B------:R-:W-:-:S05]  /*1130*/  LEA.HI.X R7, R4, UR5, R7, 0x2, P0 ;  /* 0x0000000504077c11 */ /* 0x000fca00080f1407 */
[----:B------:R1:W-:Y:S04]  /*1140*/  STG.E.STRONG.SYS desc[UR8][R6.64], R9 ;  /* 0x0000000906007986 */ /* 0x0003e8000c115908 */
.L_x_68:
[----:B------:R-:W-:Y:S05]  /*1150*/  BSYNC.RECONVERGENT B0 ;  /* 0x0000000000007941 */ /* 0x000fea0003800200 */
.L_x_67:
        /* <DEDUP_REMOVED lines=9> */
[----:B01----:R-:W0:Y:S01]  /*11f0*/  S2R R9, SR_LANEID ;  /* 0x0000000000097919 */ /* 0x003e220000000000 */
[----:B------:R-:W-:Y:S01]  /*1200*/  VOTEU.ANY UR4, UPT, PT ;  /* 0x0000000000047886 */ /* 0x000fe200038e0100 */
[----:B------:R-:W1:Y:S01]  /*1210*/  LDC.64 R4, c[0x0][0x398] ;  /* 0x0000e600ff047b82 */ /* 0x000e620000000a00 */
[----:B------:R-:W0:Y:S01]  /*1220*/  FLO.U32 R6, UR4 ;  /* 0x0000000400067d00 */ /* 0x000e2200080e0000 */
[----:B------:R-:W2:Y:S01]  /*1230*/  POPC R7, UR4 ;  /* 0x0000000400077d09 */ /* 0x000ea20008000000 */
[----:B-1----:R-:W-:Y:S01]  /*1240*/  IMAD.WIDE.U32 R4, R3, 0x4, R4 ;  /* 0x0000000403047825 */ /* 0x002fe200078e0004 */
[----:B0-----:R-:W-:-:S13]  /*1250*/  ISETP.EQ.U32.AND P0, PT, R6, R9, PT ;  /* 0x000000090600720c */ /* 0x001fda0003f02070 */
[----:B--2---:R-:W2:Y:S01]  /*1260*/  @P0 ATOMG.E.ADD.STRONG.GPU PT, R5, desc[UR8][R4.64], R7 ;  /* 0x80000007040509a8 */ /* 0x004ea200081ef108 */
        /* <DEDUP_REMOVED lines=11> */
.L_x_75:
[----:B------:R-:W-:Y:S05]  /*1320*/  BSYNC.RECONVERGENT B0 ;  /* 0x0000000000007941 */ /* 0x000fea0003800200 */
.L_x_74:
        /* <DEDUP_REMOVED lines=17> */
[----:B01----:R-:W-:Y:S01]  /*1440*/  MOV R9, R10 ;  /* 0x0000000a00097202 */ /* 0x003fe20000000f00 */
[----:B------:R-:W-:-:S12]  /*1450*/  UIADD3 UR5, UPT, UPT, -UR5, URZ, URZ ;  /* 0x000000ff05057290 */ /* 0x000fd8000fffe1ff */
.L_x_77:
[----:B------:R-:W0:Y:S02]  /*1460*/  LDC.64 R4, c[0x0][0x390] ;  /* 0x0000e400ff047b82 */ /* 0x000e240000000a00 */
[----:B0-----:R-:W-:-:S05]  /*1470*/  IMAD.WIDE R4, R9, 0x4, R4 ;  /* 0x0000000409047825 */ /* 0x001fca00078e0204 */
[----:B------:R-:W2:Y:S01]  /*1480*/  LDG.E.STRONG.SYS R27, desc[UR8][R4.64] ;  /* 0x00000008041b7981 */ /* 0x000ea2000c1f5900 */
        /* <DEDUP_REMOVED lines=12> */
[----:B------:R-:W-:-:S04]  /*1550*/  IMAD.WIDE R14, R8, 0x4, R28 ;  /* 0x00000004080e7825 */ /* 0x000fc800078e021c */
[C---:B0-----:R-:W-:Y:S02]  /*1560*/  IMAD.WIDE R6, R8.reuse, 0x4, R14 ;  /* 0x0000000408067825 */ /* 0x041fe400078e020e */
[----:B------:R-:W5:Y:S02]  /*1570*/  LDG.E.STRONG.SYS R14, desc[UR8][R14.64] ;  /* 0x000000080e0e7981 */ /* 0x000f64000c1f5900 */
[C---:B-1----:R-:W-:Y:S02]  /*1580*/  IMAD.WIDE R12, R8.reuse, 0x4, R6 ;  /* 0x00000004080c7825 */ /* 0x042fe400078e0206 */
[----:B------:R-:W5:Y:S02]  /*1590*/  LDG.E.STRONG.SYS R6, desc[UR8][R6.64] ;  /* 0x0000000806067981 */ /* 0x000f64000c1f5900 */
[C---:B------:R-:W-:Y:S02]  /*15a0*/  IMAD.WIDE R2, R8.reuse, 0x4, R12 ;  /* 0x0000000408027825 */ /* 0x040fe400078e020c */
[----:B------:R-:W5:Y:S02]  /*15b0*/  LDG.E.STRONG.SYS R12, desc[UR8][R12.64] ;  /* 0x000000080c0c7981 */ /* 0x000f64000c1f5900 */
[----:B------:R-:W-:-:S02]  /*15c0*/  IMAD.WIDE R4, R8, 0x4, R2 ;  /* 0x0000000408047825 */ /* 0x000fc400078e0202 */
[----:B------:R0:W5:Y:S02]  /*15d0*/  LDG.E.STRONG.SYS R26, desc[UR8][R2.64] ;  /* 0x00000008021a7981 */ /* 0x000164000c1f5900 */
[C---:B------:R-:W-:Y:S02]  /*15e0*/  IMAD.WIDE R16, R8.reuse, 0x4, R4 ;  /* 0x0000000408107825 */ /* 0x040fe400078e0204 */
[----:B------:R-:W5:Y:S02]  /*15f0*/  LDG.E.STRONG.SYS R4, desc[UR8][R4.64] ;  /* 0x0000000804047981 */ /* 0x000f64000c1f5900 */
[C---:B------:R-:W-:Y:S02]  /*1600*/  IMAD.WIDE R18, R8.reuse, 0x4, R16 ;  /* 0x0000000408127825 */ /* 0x040fe400078e0210 */
[----:B------:R-:W5:Y:S02]  /*1610*/  LDG.E.STRONG.SYS R16, desc[UR8][R16.64] ;  /* 0x0000000810107981 */ /* 0x000f64000c1f5900 */
[----:B------:R-:W-:-:S02]  /*1620*/  IMAD.WIDE R28, R8, 0x4, R18 ;  /* 0x00000004081c7825 */ /* 0x000fc400078e0212 */
[----:B------:R-:W5:Y:S02]  /*1630*/  LDG.E.STRONG.SYS R18, desc[UR8][R18.64] ;  /* 0x0000000812127981 */ /* 0x000f64000c1f5900 */
[----:B0-----:R-:W-:Y:S02]  /*1640*/  IMAD.WIDE R2, R8, 0x4, R28 ;  /* 0x0000000408027825 */ /* 0x001fe400078e021c */
        /* <DEDUP_REMOVED lines=22> */
.L_x_76:
        /* <DEDUP_REMOVED lines=9> */
[C---:B------:R-:W-:Y:S02]  /*1840*/  IMAD.WIDE R4, R8.reuse, 0x4, R2 ;  /* 0x0000000408047825 */ /* 0x040fe400078e0202 */
[----:B------:R-:W2:Y:S02]  /*1850*/  LDG.E.STRONG.SYS R3, desc[UR8][R2.64] ;  /* 0x0000000802037981 */ /* 0x000ea4000c1f5900 */
[C---:B01----:R-:W-:Y:S02]  /*1860*/  IMAD.WIDE R6, R8.reuse, 0x4, R4 ;  /* 0x0000000408067825 */ /* 0x043fe400078e0204 */
        /* <DEDUP_REMOVED lines=21> */
.L_x_79:
        /* <DEDUP_REMOVED lines=20> */
.L_x_80:
[----:B------:R-:W-:Y:S05]  /*1b00*/  BRA.U !UP1, `(.L_x_78) ;  /* 0x0000000109287547 */ /* 0x000fea000b800000 */
[----:B------:R-:W2:Y:S01]  /*1b10*/  LDC.64 R4, c[0x0][0x390] ;  /* 0x0000e400ff047b82 */ /* 0x000ea20000000a00 */
[----:B-1----:R-:W-:Y:S01]  /*1b20*/  IMAD R7, R8, UR4, R10 ;  /* 0x0000000408077c24 */ /* 0x002fe2000f8e020a */
[----:B------:R-:W-:-:S12]  /*1b30*/  UIADD3 UR5, UPT, UPT, -UR5, URZ, URZ ;  /* 0x000000ff05057290 */ /* 0x000fd8000fffe1ff */
.L_x_81:
[----:B--2---:R-:W-:-:S06]  /*1b40*/  IMAD.WIDE R2, R7, 0x4, R4 ;  /* 0x0000000407027825 */ /* 0x004fcc00078e0204 */
[----:B------:R-:W2:Y:S01]  /*1b50*/  LDG.E.STRONG.SYS R3, desc[UR8][R2.64] ;  /* 0x0000000802037981 */ /* 0x000ea2000c1f5900 */
[----:B------:R-:W-:Y:S01]  /*1b60*/  UIADD3 UR5, UPT, UPT, UR5, 0x1, URZ ;  /* 0x0000000105057890 */ /* 0x000fe2000fffe0ff */
[----:B------:R-:W-:-:S03]  /*1b70*/  IADD3 R7, PT, PT, R7, R8, RZ ;  /* 0x0000000807077210 */ /* 0x000fc60007ffe0ff */
[----:B------:R-:W-:Y:S01]  /*1b80*/  UISETP.NE.AND UP0, UPT, UR5, URZ, UPT ;  /* 0x000000ff0500728c */ /* 0x000fe2000bf05270 */
[----:B--2---:R-:W-:-:S08]  /*1b90*/  FADD.FTZ R0, R3, R0 ;  /* 0x0000000003007221 */ /* 0x004fd00000010000 */
[----:B------:R-:W-:Y:S05]  /*1ba0*/  BRA.U UP0, `(.L_x_81) ;  /* 0xfffffffd00e47547 */ /* 0x000fea000b83ffff */
.L_x_78:
[----:B------:R-:W2:Y:S01]  /*1bb0*/  LDC.64 R2, c[0x0][0x3a0] ;  /* 0x0000e800ff027b82 */ /* 0x000ea20000000a00 */
[----:B------:R-:W-:Y:S01]  /*1bc0*/  FMUL.FTZ R0, R0, 1 ;  /* 0x3f80000000007820 */ /* 0x000fe20000410000 */
[----:B--2---:R-:W-:-:S03]  /*1bd0*/  IMAD.WIDE R10, R10, 0x8, R2 ;  /* 0x000000080a0a7825 */ /* 0x004fc600078e0202 */
[----:B------:R-:W2:Y:S02]  /*1be0*/  F2F.F64.F32 R2, R0 ;  /* 0x0000000000027310 */ /* 0x000ea40000201800 */
[----:B--2---:R-:W-:Y:S01]  /*1bf0*/  STG.E.64 desc[UR8][R10.64], R2 ;  /* 0x000000020a007986 */ /* 0x004fe2000c101b08 */
[----:B------:R-:W-:Y:S05]  /*1c00*/  EXIT ;  /* 0x000000000000794d */ /* 0x000fea0003800000 */
.L_x_82:
        /* <DEDUP_REMOVED lines=15> */
.L_x_308:


//--------------------- .text._Z10Relu_fpropIdEvPT_jj --------------------------
	.section	.text._Z10Relu_fpropIdEvPT_jj,"ax",@progbits
	.align	128
        .global         _Z10Relu_fpropIdEvPT_jj
        .type           _Z10Relu_fpropIdEvPT_jj,@function
        .size           _Z10Relu_fpropIdEvPT_jj,(.L_x_309 - _Z10Relu_fpropIdEvPT_jj)
        .other          _Z10Relu_fpropIdEvPT_jj,@"STO_CUDA_ENTRY STV_DEFAULT"
_Z10Relu_fpropIdEvPT_jj:
.text._Z10Relu_fpropIdEvPT_jj:
[----:B------:R-:W-:Y:S01]  /*0000*/  LDC R1, c[0x0][0x37c] ;  /* 0x0000df00ff017b82 */ /* 0x000fe20000000800 */
[----:B------:R-:W0:Y:S01]  /*0010*/  LDCU UR5, c[0x0][0x380] ;  /* 0x00007000ff0577ac */ /* 0x000e220008000800 */
[----:B------:R-:W1:Y:S01]  /*0020*/  LDCU UR4, c[0x0][0x38c] ;  /* 0x00007180ff0477ac */ /* 0x000e620008000800 */
[----:B------:R-:W2:Y:S01]  /*0030*/  LDCU.64 UR6, c[0x0][0x358] ;  /* 0x00006b00ff0677ac */ /* 0x000ea20008000a00 */
[----:B0-----:R-:W-:Y:S02]  /*0040*/  ULOP3.LUT UP0, URZ, UR5, 0x1f, URZ, 0xc0, !UPT ;  /* 0x0000001f05ff7892 */ /* 0x001fe4000f80c0ff */
[----:B-1----:R-:W-:-:S04]  /*0050*/  ULOP3.LUT UP1, URZ, UR4, 0x3, URZ, 0xc0, !UPT ;  /* 0x0000000304ff7892 */ /* 0x002fc8000f82c0ff */
[----:B------:R-:W-:-:S09]  /*0060*/  UPLOP3.LUT UP0, UPT, UP0, UP1, UPT, 0xf8, 0x8f ;  /* 0x00000000008f789c */ /* 0x000fd20000703f70 */
[----:B--2---:R-:W-:Y:S05]  /*0070*/  BRA.U UP0, `(.L_x_83) ;  /* 0x0000000500587547 */ /* 0x004fea000b800000 */
        /* <DEDUP_REMOVED lines=10> */
[----:B------:R-:W1:Y:S02]  /*0120*/  LDCU UR5, c[0x0][0x370] ;  /* 0x00006e00ff0577ac */ /* 0x000e640008000800 */
[----:B-1----:R-:W-:-:S07]  /*0130*/  IMAD R0, R0, UR5, RZ ;  /* 0x0000000500007c24 */ /* 0x002fce000f8e02ff */
.L_x_84:
[----:B01----:R-:W-:-:S05]  /*0140*/  IMAD.WIDE R16, R19, 0x20, R2 ;  /* 0x0000002013107825 */ /* 0x003fca00078e0202 */
[----:B------:R-:W2:Y:S01]  /*0150*/  LDG.E.ENL2.256 R4, R12, desc[UR6][R16.64] ;  /* 0xfe000006100c797e */ /* 0x000ea20008121904 */
[----:B------:R-:W-:Y:S01]  /*0160*/  UMOV UR8, 0xf0000000 ;  /* 0xf000000000087882 */ /* 0x000fe20000000000 */
[----:B------:R-:W-:Y:S01]  /*0170*/  UMOV UR9, 0x380fffff ;  /* 0x380fffff00097882 */ /* 0x000fe20000000000 */
[----:B------:R-:W-:Y:S01]  /*0180*/  IADD3 R19, PT, PT, R0, R19, RZ ;  /* 0x0000001300137210 */ /* 0x000fe20007ffe0ff */
[----:B--2---:R-:W0:-:S15]  /*0190*/  F2F.F32.F64 R8, R12 ;  /* 0x0000000c00087310 */ /* 0x004e1e0000301000 */
[----:B------:R-:W-:-:S15]  /*01a0*/  NOP ;  /* 0x0000000000007918 */ /* 0x000fde0000000000 */
[----:B------:R-:W-:-:S15]  /*01b0*/  NOP ;  /* 0x0000000000007918 */ /* 0x000fde0000000000 */
[----:B------:R-:W-:-:S15]  /*01c0*/  NOP ;  /* 0x0000000000007918 */ /* 0x000fde0000000000 */
[----:B------:R-:W-:-:S04]  /*01d0*/  NOP ;  /* 0x0000000000007918 */ /* 0x000fc80000000000 */
[----:B------:R-:W0:Y:S02]  /*01e0*/  DSETP.GEU.AND P0, PT, |R12|, UR8, PT ;  /* 0x000000080c007e2a */ /* 0x000e24000bf0e200 */
[----:B0-----:R-:W-:Y:S01]  /*01f0*/  @!P0 FMUL R8, R8, 1.175494350822287508e-38 ;  /* 0x0080000008088820 */ /* 0x001fe20000400000 */
[----:B------:R-:W-:-:S04]  /*0200*/  SHF.L.U32 R12, R19, 0x2, RZ ;  /* 0x00000002130c7819 */ /* 0x000fc800000006ff */
[----:B------:R-:W-:-:S05]  /*0210*/  FMNMX.FTZ R8, RZ, R8, !PT ;  /* 0x00000008ff087209 */ /* 0x000fca0007810000 */
[----:B------:R-:W-:-:S15]  /*0220*/  FMUL.FTZ R8, R8, 1 ;  /* 0x3f80000008087820 */ /* 0x000fde0000410000 */
[----:B------:R-:W-:-:S15]  /*0230*/  NOP ;  /* 0x0000000000007918 */ /* 0x000fde0000000000 */
[----:B------:R-:W-:-:S15]  /*0240*/  NOP ;  /* 0x0000000000007918 */ /* 0x000fde0000000000 */
[----:B------:R-:W-:-:S07]  /*0250*/  NOP ;  /* 0x0000000000007918 */ /* 0x000fce0000000000 */
[----:B------:R-:W0:-:S15]  /*0260*/  F2F.F32.F64 R10, R14 ;  /* 0x0000000e000a7310 */ /* 0x000e1e0000301000 */
[----:B------:R-:W-:-:S15]  /*0270*/  NOP ;  /* 0x0000000000007918 */ /* 0x000fde0000000000 */
[----:B------:R-:W-:-:S15]  /*0280*/  NOP ;  /* 0x0000000000007918 */ /* 0x000fde0000000000 */
[----:B------:R-:W-:-:S15]  /*0290*/  NOP ;  /* 0x0000000000007918 */ /* 0x000fde0000000000 */
[----:B------:R-:W-:-:S04]  /*02a0*/  NOP ;  /* 0x0000000000007918 */ /* 0x000fc80000000000 */
[----:B------:R-:W0:Y:S02]  /*02b0*/  DSETP.GEU.AND P0, PT, |R14|, UR8, PT ;  /* 0x000000080e007e2a */ /* 0x000e24000bf0e200 */
[----:B0-----:R-:W-:-:S05]  /*02c0*/  @!P0 FMUL R10, R10, 1.175494350822287508e-38 ;  /* 0x008000000a0a8820 */ /* 0x001fca0000400000 */
        /* <DEDUP_REMOVED lines=23> */
[----:B0-----:R-:W-:Y:S01]  /*0440*/  @!P0 FMUL R18, R18, 1.175494350822287508e-38 ;  /* 0x0080000012128820 */ /* 0x001fe20000400000 */
[----:B------:R-:W-:-:S04]  /*0450*/  ISETP.GE.U32.AND P0, PT, R12, UR4, PT ;  /* 0x000000040c007c0c */ /* 0x000fc8000bf06070 */
[----:B------:R-:W-:-:S05]  /*0460*/  FMNMX.FTZ R18, RZ, R18, !PT ;  /* 0x00000012ff127209 */ /* 0x000fca0007810000 */
[----:B------:R-:W-:-:S15]  /*0470*/  FMUL.FTZ R6, R18, 1 ;  /* 0x3f80000012067820 */ /* 0x000fde0000410000 */
[----:B------:R-:W-:-:S15]  /*0480*/  NOP ;  /* 0x0000000000007918 */ /* 0x000fde0000000000 */
[----:B------:R-:W-:-:S15]  /*0490*/  NOP ;  /* 0x0000000000007918 */ /* 0x000fde0000000000 */
[----:B------:R-:W-:-:S07]  /*04a0*/  NOP ;  /* 0x0000000000007918 */ /* 0x000fce0000000000 */
        /* <DEDUP_REMOVED lines=19> */
.L_x_83:
        /* <DEDUP_REMOVED lines=8> */
[----:B------:R-:W0:Y:S01]  /*0660*/  LDC.64 R2, c[0x0][0x380] ;  /* 0x0000e000ff027b82 */ /* 0x000e220000000a00 */
[----:B------:R-:W1:Y:S01]  /*0670*/  LDCU UR4, c[0x0][0x370] ;  /* 0x00006e00ff0477ac */ /* 0x000e620008000800 */
[----:B------:R-:W-:Y:S01]  /*0680*/  MOV R23, R0 ;  /* 0x0000000000177202 */ /* 0x000fe20000000f00 */
[----:B-1----:R-:W-:-:S07]  /*0690*/  IMAD R0, R4, UR4, RZ ;  /* 0x0000000404007c24 */ /* 0x002fce000f8e02ff */
.L_x_85:
[C---:B------:R-:W-:Y:S01]  /*06a0*/  IADD3 R17, PT, PT, R0.reuse, R23, RZ ;  /* 0x0000001700117210 */ /* 0x040fe20007ffe0ff */
[C-C-:B0-----:R-:W-:Y:S01]  /*06b0*/  IMAD.WIDE R14, R23.reuse, 0x8, R2.reuse ;  /* 0x00000008170e7825 */ /* 0x141fe200078e0202 */
[----:B------:R-:W-:Y:S02]  /*06c0*/  ISETP.GE.U32.AND P3, PT, R23, UR5, PT ;  /* 0x0000000517007c0c */ /* 0x000fe4000bf66070 */
[C---:B------:R-:W-:Y:S02]  /*06d0*/  IADD3 R11, PT, PT, R0.reuse, R17, RZ ;  /* 0x00000011000b7210 */ /* 0x040fe40007ffe0ff */
[C---:B------:R-:W-:Y:S01]  /*06e0*/  ISETP.GE.U32.AND P2, PT, R17.reuse, UR5, PT ;  /* 0x0000000511007c0c */ /* 0x040fe2000bf46070 */
[--C-:B------:R-:W-:Y:S01]  /*06f0*/  IMAD.WIDE R16, R17, 0x8, R2.reuse ;  /* 0x0000000811107825 */ /* 0x100fe200078e0202 */
[----:B------:R-:W-:Y:S02]  /*0700*/  IADD3 R21, PT, PT, R0, R11, RZ ;  /* 0x0000000b00157210 */ /* 0x000fe40007ffe0ff */
[C---:B------:R-:W-:Y:S01]  /*0710*/  ISETP.GE.U32.AND P1, PT, R11.reuse, UR5, PT ;  /* 0x000000050b007c0c */ /* 0x040fe2000bf26070 */
[----:B------:R-:W-:Y:S01]  /*0720*/  IMAD.WIDE R10, R11, 0x8, R2 ;  /* 0x000000080b0a7825 */ /* 0x000fe200078e0202 */
[----:B------:R-:W-:-:S03]  /*0730*/  ISETP.GE.U32.AND P0, PT, R21, UR5, PT ;  /* 0x0000000515007c0c */ /* 0x000fc6000bf06070 */
[----:B------:R-:W2:Y:S01]  /*0740*/  @!P3 LDG.E.64 R18, desc[UR6][R14.64] ;  /* 0x000000060e12b981 */ /* 0x000ea2000c1e1b00 */
[----:B------:R-:W-:-:S03]  /*0750*/  IMAD.WIDE R12, R21, 0x8, R2 ;  /* 0x00000008150c7825 */ /* 0x000fc600078e0202 */
[----:B------:R-:W3:Y:S04]  /*0760*/  @!P2 LDG.E.64 R4, desc[UR6][R16.64] ;  /* 0x000000061004a981 */ /* 0x000ee8000c1e1b00 */
[----:B------:R-:W4:Y:S04]  /*0770*/  @!P1 LDG.E.64 R6, desc[UR6][R10.64] ;  /* 0x000000060a069981 */ /* 0x000f28000c1e1b00 */
[----:B------:R-:W5:Y:S01]  /*0780*/  @!P0 LDG.E.64 R8, desc[UR6][R12.64] ;  /* 0x000000060c088981 */ /* 0x000f62000c1e1b00 */
[----:B------:R-:W-:Y:S01]  /*0790*/  UMOV UR8, 0xf0000000 ;  /* 0xf000000000087882 */ /* 0x000fe20000000000 */
[----:B------:R-:W-:Y:S01]  /*07a0*/  UMOV UR9, 0x380fffff ;  /* 0x380fffff00097882 */ /* 0x000fe20000000000 */
[----:B--2---:R-:W0:-:S15]  /*07b0*/  F2F.F32.F64 R22, R18 ;  /* 0x0000001200167310 */ /* 0x004e1e0000301000 */
        /* <DEDUP_REMOVED lines=11> */
[----:B---3--:R-:W0:-:S15]  /*0870*/  F2F.F32.F64 R23, R4 ;  /* 0x0000000400177310 */ /* 0x008e1e0000301000 */
        /* <DEDUP_REMOVED lines=11> */
[----:B----4-:R-:W0:-:S15]  /*0930*/  F2F.F32.F64 R24, R6 ;  /* 0x0000000600187310 */ /* 0x010e1e0000301000 */
        /* <DEDUP_REMOVED lines=11> */
[----:B-----5:R-:W0:-:S15]  /*09f0*/  F2F.F32.F64 R20, R8 ;  /* 0x0000000800147310 */ /* 0x020e1e0000301000 */
        /* <DEDUP_REMOVED lines=11> */
[----:B------:R-:W0:Y:S02]  /*0ab0*/  F2F.F64.F32 R18, R22 ;  /* 0x0000001600127310 */ /* 0x000e240000201800 */
[----:B0-----:R1:W-:-:S15]  /*0ac0*/  @!P3 STG.E.64 desc[UR6][R14.64], R18 ;  /* 0x000000120e00b986 */ /* 0x0013de000c101b06 */
[----:B------:R-:W-:-:S15]  /*0ad0*/  NOP ;  /* 0x0000000000007918 */ /* 0x000fde0000000000 */
[----:B------:R-:W-:-:S15]  /*0ae0*/  NOP ;  /* 0x0000000000007918 */ /* 0x000fde0000000000 */
[----:B------:R-:W-:-:S15]  /*0af0*/  NOP ;  /* 0x0000000000007918 */ /* 0x000fde0000000000 */
[----:B------:R-:W-:-:S02]  /*0b00*/  NOP ;  /* 0x0000000000007918 */ /* 0x000fc40000000000 */
[----:B------:R0:W2:Y:S02]  /*0b10*/  F2F.F64.F32 R4, R23 ;  /* 0x0000001700047310 */ /* 0x0000a40000201800 */
[----:B0-----:R-:W-:Y:S01]  /*0b20*/  IADD3 R23, PT, PT, R0, R21, RZ ;  /* 0x0000001500177210 */ /* 0x001fe20007ffe0ff */
[----:B--2---:R1:W-:-:S15]  /*0b30*/  @!P2 STG.E.64 desc[UR6][R16.64], R4 ;  /* 0x000000041000a986 */ /* 0x0043de000c101b06 */
[----:B------:R-:W-:-:S15]  /*0b40*/  NOP ;  /* 0x0000000000007918 */ /* 0x000fde0000000000 */
[----:B------:R-:W-:-:S15]  /*0b50*/  NOP ;  /* 0x0000000000007918 */ /* 0x000fde0000000000 */
[----:B------:R-:W-:-:S15]  /*0b60*/  NOP ;  /* 0x0000000000007918 */ /* 0x000fde0000000000 */
[----:B------:R-:W-:-:S01]  /*0b70*/  NOP ;  /* 0x0000000000007918 */ /* 0x000fc20000000000 */
[----:B------:R-:W0:Y:S02]  /*0b80*/  F2F.F64.F32 R6, R24 ;  /* 0x0000001800067310 */ /* 0x000e240000201800 */
[----:B0-----:R1:W-:-:S15]  /*0b90*/  @!P1 STG.E.64 desc[UR6][R10.64], R6 ;  /* 0x000000060a009986 */ /* 0x0013de000c101b06 */
[----:B------:R-:W-:-:S15]  /*0ba0*/  NOP ;  /* 0x0000000000007918 */ /* 0x000fde0000000000 */
[----:B------:R-:W-:-:S15]  /*0bb0*/  NOP ;  /* 0x0000000000007918 */ /* 0x000fde0000000000 */
[----:B------:R-:W-:-:S15]  /*0bc0*/  NOP ;  /* 0x0000000000007918 */ /* 0x000fde0000000000 */
[----:B------:R-:W-:-:S02]  /*0bd0*/  NOP ;  /* 0x0000000000007918 */ /* 0x000fc40000000000 */
[----:B------:R-:W0:Y:S02]  /*0be0*/  F2F.F64.F32 R8, R20 ;  /* 0x0000001400087310 */ /* 0x000e240000201800 */
[----:B0-----:R1:W-:Y:S01]  /*0bf0*/  @!P0 STG.E.64 desc[UR6][R12.64], R8 ;  /* 0x000000080c008986 */ /* 0x0013e2000c101b06 */
[----:B------:R-:W-:-:S13]  /*0c00*/  ISETP.GE.U32.AND P0, PT, R23, UR5, PT ;  /* 0x0000000517007c0c */ /* 0x000fda000bf06070 */
[----:B-1----:R-:W-:Y:S05]  /*0c10*/  @!P0 BRA `(.L_x_85) ;  /* 0xfffffff800a08947 */ /* 0x002fea000383ffff */
[----:B------:R-:W-:Y:S05]  /*0c20*/  EXIT ;  /* 0x000000000000794d */ /* 0x000fea0003800000 */
.L_x_86:
        /* <DEDUP_REMOVED lines=13> */
.L_x_309:


//--------------------- .text._Z13Sigmoid_fpropIdEvPT_jj --------------------------
	.section	.text._Z13Sigmoid_fpropIdEvPT_jj,"ax",@progbits
	.align	128
        .global         _Z13Sigmoid_fpropIdEvPT_jj
        .type           _Z13Sigmoid_fpropIdEvPT_jj,@function
        .size           _Z13Sigmoid_fpropIdEvPT_jj,(.L_x_310 - _Z13Sigmoid_fpropIdEvPT_jj)
        .other          _Z13Sigmoid_fpropIdEvPT_jj,@"STO_CUDA_ENTRY STV_DEFAULT"
_Z13Sigmoid_fpropIdEvPT_jj:
.text._Z13Sigmoid_fpropIdEvPT_jj:
        /* <DEDUP_REMOVED lines=20> */
.L_x_88:
        /* <DEDUP_REMOVED lines=11> */
[----:B0-----:R-:W-:-:S04]  /*01f0*/  @!P0 FMUL R14, R14, 1.175494350822287508e-38 ;  /* 0x008000000e0e8820 */ /* 0x001fc80000400000 */
[----:B------:R-:W-:-:S15]  /*0200*/  FMUL.FTZ R14, R14, -1.4426950216293334961 ;  /* 0xbfb8aa3b0e0e7820 */ /* 0x000fde0000410000 */
        /* <DEDUP_REMOVED lines=32> */
[----:B------:R-:W-:Y:S01]  /*0410*/  FMUL.FTZ R18, R18, -1.4426950216293334961 ;  /* 0xbfb8aa3b12127820 */ /* 0x000fe20000410000 */
[----:B------:R-:W0:Y:S04]  /*0420*/  MUFU.EX2 R14, R14 ;  /* 0x0000000e000e7308 */ /* 0x000e280000000800 */
[----:B------:R-:W1:Y:S04]  /*0430*/  MUFU.EX2 R16, R16 ;  /* 0x0000001000107308 */ /* 0x000e680000000800 */
[----:B------:R-:W2:Y:S04]  /*0440*/  MUFU.EX2 R17, R17 ;  /* 0x0000001100117308 */ /* 0x000ea80000000800 */
[----:B------:R-:W3:Y:S01]  /*0450*/  MUFU.EX2 R18, R18 ;  /* 0x0000001200127308 */ /* 0x000ee20000000800 */
[----:B0-----:R-:W-:Y:S01]  /*0460*/  FADD.FTZ R8, R14, 1 ;  /* 0x3f8000000e087421 */ /* 0x001fe20000010000 */
[----:B-1----:R-:W-:-:S05]  /*0470*/  FADD.FTZ R10, R16, 1 ;  /* 0x3f800000100a7421 */ /* 0x002fca0000010000 */
[----:B------:R-:W0:Y:S01]  /*0480*/  MUFU.RCP R8, R8 ;  /* 0x0000000800087308 */ /* 0x000e220000001000 */
[----:B--2---:R-:W-:Y:S01]  /*0490*/  FADD.FTZ R14, R17, 1 ;  /* 0x3f800000110e7421 */ /* 0x004fe20000010000 */
[----:B---3--:R-:W-:-:S06]  /*04a0*/  FADD.FTZ R16, R18, 1 ;  /* 0x3f80000012107421 */ /* 0x008fcc0000010000 */
[----:B------:R-:W1:Y:S08]  /*04b0*/  MUFU.RCP R10, R10 ;  /* 0x0000000a000a7308 */ /* 0x000e700000001000 */
[----:B------:R-:W2:Y:S01]  /*04c0*/  MUFU.RCP R14, R14 ;  /* 0x0000000e000e7308 */ /* 0x000ea20000001000 */
[----:B0-----:R-:W-:-:S07]  /*04d0*/  FMUL.FTZ R4, R8, 1 ;  /* 0x3f80000008047820 */ /* 0x001fce0000410000 */
[----:B------:R-:W0:Y:S01]  /*04e0*/  MUFU.RCP R16, R16 ;  /* 0x0000001000107308 */ /* 0x000e220000001000 */
[----:B-1----:R-:W-:-:S13]  /*04f0*/  FMUL.FTZ R6, R10, 1 ;  /* 0x3f8000000a067820 */ /* 0x002fda0000410000 */
[----:B------:R-:W-:Y:S01]  /*0500*/  F2F.F64.F32 R4, R4 ;  /* 0x0000000400047310 */ /* 0x000fe20000201800 */
[----:B--2---:R-:W-:Y:S01]  /*0510*/  FMUL.FTZ R8, R14, 1 ;  /* 0x3f8000000e087820 */ /* 0x004fe20000410000 */
[----:B------:R-:W-:-:S04]  /*0520*/  SHF.L.U32 R14, R15, 0x2, RZ ;  /* 0x000000020f0e7819 */ /* 0x000fc800000006ff */
[----:B------:R-:W-:Y:S01]  /*0530*/  ISETP.GE.U32.AND P0, PT, R14, UR4, PT ;  /* 0x000000040e007c0c */ /* 0x000fe2000bf06070 */
[----:B0-----:R-:W-:-:S15]  /*0540*/  FMUL.FTZ R10, R16, 1 ;  /* 0x3f800000100a7820 */ /* 0x001fde0000410000 */
[----:B------:R-:W-:-:S15]  /*0550*/  NOP ;  /* 0x0000000000007918 */ /* 0x000fde0000000000 */
[----:B------:R-:W-:-:S15]  /*0560*/  NOP ;  /* 0x0000000000007918 */ /* 0x000fde0000000000 */
[----:B------:R-:W-:-:S12]  /*0570*/  NOP ;  /* 0x0000000000007918 */ /* 0x000fd80000000000 */
        /* <DEDUP_REMOVED lines=14> */
.L_x_87:
        /* <DEDUP_REMOVED lines=12> */
.L_x_89:
[C---:B------:R-:W-:Y:S01]  /*0720*/  IADD3 R15, PT, PT, R0.reuse, R17, RZ ;  /* 0x00000011000f7210 */ /* 0x040fe20007ffe0ff */
[C---:B0-----:R-:W-:Y:S01]  /*0730*/  IMAD.WIDE R12, R17.reuse, 0x8, R2 ;  /* 0x00000008110c7825 */ /* 0x041fe200078e0202 */
[----:B------:R-:W-:Y:S02]  /*0740*/  ISETP.GE.U32.AND P3, PT, R17, UR5, PT ;  /* 0x0000000511007c0c */ /* 0x000fe4000bf66070 */
[C---:B------:R-:W-:Y:S02]  /*0750*/  IADD3 R9, PT, PT, R0.reuse, R15, RZ ;  /* 0x0000000f00097210 */ /* 0x040fe40007ffe0ff */
[----:B------:R-:W-:Y:S02]  /*0760*/  ISETP.GE.U32.AND P2, PT, R15, UR5, PT ;  /* 0x000000050f007c0c */ /* 0x000fe4000bf46070 */
[----:B------:R-:W-:Y:S02]  /*0770*/  IADD3 R17, PT, PT, R0, R9, RZ ;  /* 0x0000000900117210 */ /* 0x000fe40007ffe0ff */
[----:B------:R-:W-:-:S02]  /*0780*/  ISETP.GE.U32.AND P1, PT, R9, UR5, PT ;  /* 0x0000000509007c0c */ /* 0x000fc4000bf26070 */
[----:B------:R-:W-:Y:S01]  /*0790*/  ISETP.GE.U32.AND P0, PT, R17, UR5, PT ;  /* 0x0000000511007c0c */ /* 0x000fe2000bf06070 */
[--C-:B------:R-:W-:Y:S02]  /*07a0*/  IMAD.WIDE R14, R15, 0x8, R2.reuse ;  /* 0x000000080f0e7825 */ /* 0x100fe400078e0202 */
[----:B------:R-:W2:Y:S02]  /*07b0*/  @!P3 LDG.E.64 R18, desc[UR6][R12.64] ;  /* 0x000000060c12b981 */ /* 0x000ea4000c1e1b00 */
[--C-:B------:R-:W-:Y:S02]  /*07c0*/  IMAD.WIDE R8, R9, 0x8, R2.reuse ;  /* 0x0000000809087825 */ /* 0x100fe400078e0202 */
[----:B------:R-:W3:Y:S02]  /*07d0*/  @!P2 LDG.E.64 R20, desc[UR6][R14.64] ;  /* 0x000000060e14a981 */ /* 0x000ee4000c1e1b00 */
[----:B------:R-:W-:Y:S02]  /*07e0*/  IMAD.WIDE R10, R17, 0x8, R2 ;  /* 0x00000008110a7825 */ /* 0x000fe400078e0202 */
[----:B------:R-:W4:Y:S04]  /*07f0*/  @!P1 LDG.E.64 R6, desc[UR6][R8.64] ;  /* 0x0000000608069981 */ /* 0x000f28000c1e1b00 */
[----:B------:R-:W5:Y:S01]  /*0800*/  @!P0 LDG.E.64 R4, desc[UR6][R10.64] ;  /* 0x000000060a048981 */ /* 0x000f62000c1e1b00 */
        /* <DEDUP_REMOVED lines=14> */
[----:B---3--:R-:W0:-:S15]  /*08f0*/  F2F.F32.F64 R22, R20 ;  /* 0x0000001400167310 */ /* 0x008e1e0000301000 */
        /* <DEDUP_REMOVED lines=10> */
[----:B----4-:R-:W0:-:S15]  /*09a0*/  F2F.F32.F64 R23, R6 ;  /* 0x0000000600177310 */ /* 0x010e1e0000301000 */
        /* <DEDUP_REMOVED lines=10> */
[----:B-----5:R-:W0:-:S15]  /*0a50*/  F2F.F32.F64 R18, R4 ;  /* 0x0000000400127310 */ /* 0x020e1e0000301000 */
        /* <DEDUP_REMOVED lines=21> */
[----:B------:R-:W1:Y:S01]  /*0bb0*/  F2F.F64.F32 R18, R18 ;  /* 0x0000001200127310 */ /* 0x000e620000201800 */
[----:B--2---:R-:W-:Y:S01]  /*0bc0*/  FMUL.FTZ R6, R16, 1 ;  /* 0x3f80000010067820 */ /* 0x004fe20000410000 */
[----:B-1----:R1:W-:Y:S01]  /*0bd0*/  @!P3 STG.E.64 desc[UR6][R12.64], R18 ;  /* 0x000000120c00b986 */ /* 0x0023e2000c101b06 */
[----:B0-----:R-:W-:-:S15]  /*0be0*/  FMUL.FTZ R4, R22, 1 ;  /* 0x3f80000016047820 */ /* 0x001fde0000410000 */
        /* <DEDUP_REMOVED lines=21> */
.L_x_90:
        /* <DEDUP_REMOVED lines=12> */
.L_x_310:


//--------------------- .text._Z17biasAddRelu_fpropIdEvPT_S1_jj --------------------------
	.section	.text._Z17biasAddRelu_fpropIdEvPT_S1_jj,"ax",@progbits
	.align	128
        .global         _Z17biasAddRelu_fpropIdEvPT_S1_jj
        .type           _Z17biasAddRelu_fpropIdEvPT_S1_jj,@function
        .size           _Z17biasAddRelu_fpropIdEvPT_S1_jj,(.L_x_311 - _Z17biasAddRelu_fpropIdEvPT_S1_jj)
        .other          _Z17biasAddRelu_fpropIdEvPT_S1_jj,@"STO_CUDA_ENTRY STV_DEFAULT"
_Z17biasAddRelu_fpropIdEvPT_S1_jj:
.text._Z17biasAddRelu_fpropIdEvPT_S1_jj:
[----:B------:R-:W-:Y:S01]  /*0000*/  LDC R1, c[0x0][0x37c] ;  /* 0x0000df00ff017b82 */ /* 0x000fe20000000800 */
[----:B------:R-:W0:Y:S01]  /*0010*/  LDCU UR4, c[0x0][0x380] ;  /* 0x00007000ff0477ac */ /* 0x000e220008000800 */
[----:B------:R-:W1:Y:S01]  /*0020*/  LDCU UR8, c[0x0][0x388] ;  /* 0x00007100ff0877ac */ /* 0x000e620008000800 */
[----:B------:R-:W2:Y:S01]  /*0030*/  LDCU UR5, c[0x0][0x394] ;  /* 0x00007280ff0577ac */ /* 0x000ea20008000800 */
[----:B------:R-:W3:Y:S01]  /*0040*/  LDCU.64 UR6, c[0x0][0x358] ;  /* 0x00006b00ff0677ac */ /* 0x000ee20008000a00 */
[----:B0-----:R-:W-:Y:S02]  /*0050*/  ULOP3.LUT UP0, URZ, UR4, 0x1f, URZ, 0xc0, !UPT ;  /* 0x0000001f04ff7892 */ /* 0x001fe4000f80c0ff */
        /* <DEDUP_REMOVED lines=13> */
[----:B------:R-:W-:Y:S01]  /*0130*/  USHF.R.U32.HI UR5, URZ, 0x2, UR5 ;  /* 0x00000002ff057899 */ /* 0x000fe20008011605 */
[----:B------:R-:W-:Y:S01]  /*0140*/  HFMA2 R2, -RZ, RZ, 0, 0 ;  /* 0x00000000ff027431 */ /* 0x000fe200000001ff */
[----:B------:R-:W0:Y:S04]  /*0150*/  LDCU UR8, c[0x0][0x370] ;  /* 0x00006e00ff0877ac */ /* 0x000e280008000800 */
[----:B------:R-:W-:Y:S02]  /*0160*/  IADD3 R7, PT, PT, RZ, -UR5, RZ ;  /* 0x80000005ff077c10 */ /* 0x000fe4000fffe0ff */
[----:B------:R-:W-:Y:S01]  /*0170*/  ISETP.NE.U32.AND P0, PT, RZ, UR5, PT ;  /* 0x00000005ff007c0c */ /* 0x000fe2000bf05070 */
[----:B------:R-:W1:Y:S08]  /*0180*/  I2F.U32.RP R4, UR5 ;  /* 0x0000000500047d06 */ /* 0x000e700008209000 */
[----:B-1----:R-:W1:Y:S02]  /*0190*/  MUFU.RCP R4, R4 ;  /* 0x0000000400047308 */ /* 0x002e640000001000 */
[----:B-1----:R-:W-:-:S06]  /*01a0*/  IADD3 R5, PT, PT, R4, 0xffffffe, RZ ;  /* 0x0ffffffe04057810 */ /* 0x002fcc0007ffe0ff */
[----:B------:R-:W1:Y:S02]  /*01b0*/  F2I.FTZ.U32.TRUNC.NTZ R3, R5 ;  /* 0x0000000500037305 */ /* 0x000e64000021f000 */
[----:B-1----:R-:W-:-:S04]  /*01c0*/  IMAD R7, R7, R3, RZ ;  /* 0x0000000307077224 */ /* 0x002fc800078e02ff */
[----:B------:R-:W-:Y:S01]  /*01d0*/  IMAD.HI.U32 R0, R3, R7, R2 ;  /* 0x0000000703007227 */ /* 0x000fe200078e0002 */
[----:B------:R-:W-:-:S03]  /*01e0*/  LOP3.LUT R2, RZ, UR5, RZ, 0x33, !PT ;  /* 0x00000005ff027c12 */ /* 0x000fc6000f8e33ff */
[----:B0-----:R-:W-:-:S07]  /*01f0*/  IMAD R3, R6, UR8, RZ ;  /* 0x0000000806037c24 */ /* 0x001fce000f8e02ff */
.L_x_92:
[----:B0-----:R-:W-:Y:S01]  /*0200*/  IMAD.HI.U32 R4, R0, R20, RZ ;  /* 0x0000001400047227 */ /* 0x001fe200078e00ff */
[----:B------:R-:W0:Y:S04]  /*0210*/  LDC.64 R22, c[0x0][0x380] ;  /* 0x0000e000ff167b82 */ /* 0x000e280000000a00 */
[----:B------:R-:W-:-:S04]  /*0220*/  IADD3 R5, PT, PT, -R4, RZ, RZ ;  /* 0x000000ff04057210 */ /* 0x000fc80007ffe1ff */
[----:B------:R-:W1:Y:S01]  /*0230*/  LDC.64 R12, c[0x0][0x388] ;  /* 0x0000e200ff0c7b82 */ /* 0x000e620000000a00 */
[----:B------:R-:W-:-:S05]  /*0240*/  IMAD R5, R5, UR5, R20 ;  /* 0x0000000505057c24 */ /* 0x000fca000f8e0214 */
[----:B------:R-:W-:Y:S01]  /*0250*/  ISETP.GE.U32.AND P1, PT, R5, UR5, PT ;  /* 0x0000000505007c0c */ /* 0x000fe2000bf26070 */
[----:B0-----:R-:W-:-:S12]  /*0260*/  IMAD.WIDE R22, R20, 0x20, R22 ;  /* 0x0000002014167825 */ /* 0x001fd800078e0216 */
[----:B------:R-:W-:-:S04]  /*0270*/  @P1 IADD3 R5, PT, PT, R5, -UR5, RZ ;  /* 0x8000000505051c10 */ /* 0x000fc8000fffe0ff */
[----:B------:R-:W-:-:S13]  /*0280*/  ISETP.GE.U32.AND P1, PT, R5, UR5, PT ;  /* 0x0000000505007c0c */ /* 0x000fda000bf26070 */
[----:B------:R-:W-:-:S04]  /*0290*/  @P1 IADD3 R5, PT, PT, R5, -UR5, RZ ;  /* 0x8000000505051c10 */ /* 0x000fc8000fffe0ff */
[----:B------:R-:W-:Y:S02]  /*02a0*/  SEL R15, R2, R5, !P0 ;  /* 0x00000005020f7207 */ /* 0x000fe40004000000 */
[----:B------:R-:W2:Y:S03]  /*02b0*/  LDG.E.ENL2.256 R8, R4, desc[UR6][R22.64] ;  /* 0xfe0000061604797e */ /* 0x000ea60008121908 */
[----:B-1----:R-:W-:-:S06]  /*02c0*/  IMAD.WIDE.U32 R12, R15, 0x20, R12 ;  /* 0x000000200f0c7825 */ /* 0x002fcc00078e000c */
[----:B------:R-:W3:Y:S01]  /*02d0*/  LDG.E.ENL2.256 R16, R12, desc[UR6][R12.64] ;  /* 0xfe0000060c0c797e */ /* 0x000ee20008121910 */
        /* <DEDUP_REMOVED lines=9> */
[----:B0-----:R-:W-:-:S15]  /*0370*/  @!P3 FMUL R26, R26, 1.175494350822287508e-38 ;  /* 0x008000001a1ab820 */ /* 0x001fde0000400000 */
[----:B------:R-:W-:-:S15]  /*0380*/  NOP ;  /* 0x0000000000007918 */ /* 0x000fde0000000000 */
[----:B------:R-:W-:-:S15]  /*0390*/  NOP ;  /* 0x0000000000007918 */ /* 0x000fde0000000000 */
[----:B------:R-:W-:-:S15]  /*03a0*/  NOP ;  /* 0x0000000000007918 */ /* 0x000fde0000000000 */
[----:B------:R-:W-:-:S02]  /*03b0*/  NOP ;  /* 0x0000000000007918 */ /* 0x000fc40000000000 */
[----:B------:R-:W0:-:S15]  /*03c0*/  F2F.F32.F64 R24, R8 ;  /* 0x0000000800187310 */ /* 0x000e1e0000301000 */
        /* <DEDUP_REMOVED lines=10> */
[----:B---3--:R-:W0:-:S15]  /*0470*/  F2F.F32.F64 R29, R14 ;  /* 0x0000000e001d7310 */ /* 0x008e1e0000301000 */
        /* <DEDUP_REMOVED lines=16> */
[----:B0-----:R-:W-:-:S04]  /*0580*/  @!P5 FMUL R25, R25, 1.175494350822287508e-38 ;  /* 0x008000001919d820 */ /* 0x001fc80000400000 */
[----:B------:R-:W-:-:S05]  /*0590*/  FADD.FTZ R25, R25, R29 ;  /* 0x0000001d19197221 */ /* 0x000fca0000010000 */
[----:B------:R-:W-:-:S05]  /*05a0*/  FMNMX.FTZ R25, RZ, R25, !PT ;  /* 0x00000019ff197209 */ /* 0x000fca0007810000 */
[----:B------:R-:W-:-:S15]  /*05b0*/  FMUL.FTZ R6, R25, 1 ;  /* 0x3f80000019067820 */ /* 0x000fde0000410000 */
[----:B------:R-:W-:-:S15]  /*05c0*/  NOP ;  /* 0x0000000000007918 */ /* 0x000fde0000000000 */
[----:B------:R-:W-:-:S15]  /*05d0*/  NOP ;  /* 0x0000000000007918 */ /* 0x000fde0000000000 */
[----:B------:R-:W-:-:S03]  /*05e0*/  NOP ;  /* 0x0000000000007918 */ /* 0x000fc60000000000 */
        /* <DEDUP_REMOVED lines=17> */
[----:B0-----:R-:W-:Y:S01]  /*0700*/  @!P4 FMUL R5, R5, 1.175494350822287508e-38 ;  /* 0x008000000505c820 */ /* 0x001fe20000400000 */
[----:B------:R-:W-:-:S03]  /*0710*/  SHF.L.U32 R12, R20, 0x2, RZ ;  /* 0x00000002140c7819 */ /* 0x000fc600000006ff */
[----:B------:R-:W-:Y:S01]  /*0720*/  FADD.FTZ R5, R26, R5 ;  /* 0x000000051a057221 */ /* 0x000fe20000010000 */
[----:B------:R-:W-:-:S04]  /*0730*/  ISETP.GE.U32.AND P1, PT, R12, UR4, PT ;  /* 0x000000040c007c0c */ /* 0x000fc8000bf26070 */
        /* <DEDUP_REMOVED lines=50> */
.L_x_91:
        /* <DEDUP_REMOVED lines=8> */
[----:B------:R-:W0:Y:S01]  /*0ae0*/  I2F.U32.RP R4, UR5 ;  /* 0x0000000500047d06 */ /* 0x000e220008209000 */
[----:B------:R-:W1:Y:S01]  /*0af0*/  LDCU UR8, c[0x0][0x370] ;  /* 0x00006e00ff0877ac */ /* 0x000e620008000800 */
[----:B------:R-:W-:Y:S02]  /*0b00*/  MOV R2, RZ ;  /* 0x000000ff00027202 */ /* 0x000fe40000000f00 */
[----:B------:R-:W-:Y:S01]  /*0b10*/  ISETP.NE.U32.AND P0, PT, RZ, UR5, PT ;  /* 0x00000005ff007c0c */ /* 0x000fe2000bf05070 */
[----:B------:R-:W2:Y:S03]  /*0b20*/  LDCU UR9, c[0x0][0x394] ;  /* 0x00007280ff0977ac */ /* 0x000ea60008000800 */
[----:B0-----:R-:W0:Y:S02]  /*0b30*/  MUFU.RCP R4, R4 ;  /* 0x0000000400047308 */ /* 0x001e240000001000 */
[----:B0-----:R-:W-:-:S06]  /*0b40*/  IADD3 R3, PT, PT, R4, 0xffffffe, RZ ;  /* 0x0ffffffe04037810 */ /* 0x001fcc0007ffe0ff */
[----:B------:R-:W0:Y:S02]  /*0b50*/  F2I.FTZ.U32.TRUNC.NTZ R3, R3 ;  /* 0x0000000300037305 */ /* 0x000e24000021f000 */
[----:B0-----:R-:W-:-:S05]  /*0b60*/  IADD3 R7, PT, PT, RZ, -R3, RZ ;  /* 0x80000003ff077210 */ /* 0x001fca0007ffe0ff */
[----:B------:R-:W-:-:S04]  /*0b70*/  IMAD R7, R7, UR5, RZ ;  /* 0x0000000507077c24 */ /* 0x000fc8000f8e02ff */
[----:B------:R-:W-:Y:S01]  /*0b80*/  IMAD.HI.U32 R0, R3, R7, R2 ;  /* 0x0000000703007227 */ /* 0x000fe200078e0002 */
[----:B------:R-:W-:-:S03]  /*0b90*/  LOP3.LUT R2, RZ, UR5, RZ, 0x33, !PT ;  /* 0x00000005ff027c12 */ /* 0x000fc6000f8e33ff */
[----:B-12---:R-:W-:-:S07]  /*0ba0*/  IMAD R3, R5, UR8, RZ ;  /* 0x0000000805037c24 */ /* 0x006fce000f8e02ff */
.L_x_93:
[-C--:B------:R-:W-:Y:S01]  /*0bb0*/  IMAD.HI.U32 R20, R0, R29.reuse, RZ ;  /* 0x0000001d00147227 */ /* 0x080fe200078e00ff */
[----:B------:R-:W-:Y:S02]  /*0bc0*/  IADD3 R24, PT, PT, R3, R29, RZ ;  /* 0x0000001d03187210 */ /* 0x000fe40007ffe0ff */
[----:B------:R-:W-:Y:S02]  /*0bd0*/  ISETP.GE.U32.AND P4, PT, R29, UR4, PT ;  /* 0x000000041d007c0c */ /* 0x000fe4000bf86070 */
[----:B------:R-:W-:Y:S02]  /*0be0*/  IADD3 R20, PT, PT, -R20, RZ, RZ ;  /* 0x000000ff14147210 */ /* 0x000fe40007ffe1ff */
[C---:B------:R-:W-:Y:S02]  /*0bf0*/  IADD3 R26, PT, PT, R3.reuse, R24, RZ ;  /* 0x00000018031a7210 */ /* 0x040fe40007ffe0ff */
[----:B------:R-:W-:Y:S01]  /*0c00*/  ISETP.GE.U32.AND P3, PT, R24, UR4, PT ;  /* 0x0000000418007c0c */ /* 0x000fe2000bf66070 */
[----:B------:R-:W-:Y:S01]  /*0c10*/  IMAD R23, R20, UR9, R29 ;  /* 0x0000000914177c24 */ /* 0x000fe2000f8e021d */
[----:B------:R-:W-:Y:S01]  /*0c20*/  IADD3 R28, PT, PT, R3, R26, RZ ;  /* 0x0000001a031c7210 */ /* 0x000fe20007ffe0ff */
[----:B------:R-:W0:Y:S01]  /*0c30*/  LDC.64 R20, c[0x0][0x388] ;  /* 0x0000e200ff147b82 */ /* 0x000e220000000a00 */
[----:B------:R-:W-:-:S02]  /*0c40*/  ISETP.GE.U32.AND P2, PT, R26, UR4, PT ;  /* 0x000000041a007c0c */ /* 0x000fc4000bf46070 */
[----:B------:R-:W-:-:S13]  /*0c50*/  ISETP.GE.U32.AND P1, PT, R23, UR9, PT ;  /* 0x0000000917007c0c */ /* 0x000fda000bf26070 */
[----:B------:R-:W-:-:S04]  /*0c60*/  @P1 IADD3 R23, PT, PT, R23, -UR9, RZ ;  /* 0x8000000917171c10 */ /* 0x000fc8000fffe0ff */
[----:B------:R-:W-:-:S13]  /*0c70*/  ISETP.GE.U32.AND P1, PT, R23, UR9, PT ;  /* 0x0000000917007c0c */ /* 0x000fda000bf26070 */
[----:B------:R-:W-:Y:S02]  /*0c80*/  @P1 IADD3 R23, PT, PT, R23, -UR9, RZ ;  /* 0x8000000917171c10 */ /* 0x000fe4000fffe0ff */
[----:B------:R-:W-:Y:S02]  /*0c90*/  ISETP.GE.U32.AND P1, PT, R28, UR4, PT ;  /* 0x000000041c007c0c */ /* 0x000fe4000bf26070 */
[----:B------:R-:W-:-:S05]  /*0ca0*/  SEL R23, R2, R23, !P0 ;  /* 0x0000001702177207 */ /* 0x000fca0004000000 */
[----:B0-----:R-:W-:Y:S02]  /*0cb0*/  IMAD.WIDE R22, R23, 0x8, R20 ;  /* 0x0000000817167825 */ /* 0x001fe400078e0214 */
[----:B------:R-:W0:Y:S03]  /*0cc0*/  LDC.64 R20, c[0x0][0x380] ;  /* 0x0000e000ff147b82 */ /* 0x000e260000000a00 */
[----:B------:R-:W2:Y:S04]  /*0cd0*/  @!P4 LDG.E.64 R4, desc[UR6][R22.64] ;  /* 0x000000061604c981 */ /* 0x000ea8000c1e1b00 */
[----:B------:R-:W3:Y:S04]  /*0ce0*/  @!P3 LDG.E.64 R6, desc[UR6][R22.64] ;  /* 0x000000061606b981 */ /* 0x000ee8000c1e1b00 */
[----:B------:R-:W4:Y:S04]  /*0cf0*/  @!P2 LDG.E.64 R8, desc[UR6][R22.64] ;  /* 0x000000061608a981 */ /* 0x000f28000c1e1b00 */
[----:B------:R0:W5:Y:S02]  /*0d00*/  @!P1 LDG.E.64 R10, desc[UR6][R22.64] ;  /* 0x00000006160a9981 */ /* 0x000164000c1e1b00 */
[----:B0-----:R-:W-:-:S05]  /*0d10*/  IMAD.WIDE R22, R29, 0x8, R20 ;  /* 0x000000081d167825 */ /* 0x001fca00078e0214 */
[----:B------:R-:W3:Y:S01]  /*0d20*/  @!P4 LDG.E.64 R12, desc[UR6][R22.64] ;  /* 0x00000006160cc981 */ /* 0x000ee2000c1e1b00 */
[----:B------:R-:W-:-:S04]  /*0d30*/  IMAD.WIDE R24, R24, 0x8, R20 ;  /* 0x0000000818187825 */ /* 0x000fc800078e0214 */
[--C-:B------:R-:W-:Y:S01]  /*0d40*/  IMAD.WIDE R26, R26, 0x8, R20.reuse ;  /* 0x000000081a1a7825 */ /* 0x100fe200078e0214 */
[----:B------:R-:W4:Y:S03]  /*0d50*/  @!P3 LDG.E.64 R14, desc[UR6][R24.64] ;  /* 0x00000006180eb981 */ /* 0x000f26000c1e1b00 */
[----:B------:R-:W-:Y:S01]  /*0d60*/  IMAD.WIDE R20, R28, 0x8, R20 ;  /* 0x000000081c147825 */ /* 0x000fe200078e0214 */
[----:B------:R-:W5:Y:S04]  /*0d70*/  @!P2 LDG.E.64 R16, desc[UR6][R26.64] ;  /* 0x000000061a10a981 */ /* 0x000f68000c1e1b00 */
[----:B------:R-:W5:Y:S01]  /*0d80*/  @!P1 LDG.E.64 R18, desc[UR6][R20.64] ;  /* 0x0000000614129981 */ /* 0x000f62000c1e1b00 */
[----:B------:R-:W-:Y:S01]  /*0d90*/  UMOV UR10, 0xf0000000 ;  /* 0xf0000000000a7882 */ /* 0x000fe20000000000 */
[----:B------:R-:W-:-:S02]  /*0da0*/  UMOV UR11, 0x380fffff ;  /* 0x380fffff000b7882 */ /* 0x000fc40000000000 */
[----:B--2---:R-:W-:-:S15]  /*0db0*/  DSETP.GEU.AND P6, PT, |R4|, UR10, PT ;  /* 0x0000000a04007e2a */ /* 0x004fde000bfce200 */
[----:B------:R-:W-:-:S15]  /*0dc0*/  NOP ;  /* 0x0000000000007918 */ /* 0x000fde0000000000 */
[----:B------:R-:W-:-:S15]  /*0dd0*/  NOP ;  /* 0x0000000000007918 */ /* 0x000fde0000000000 */
[----:B------:R-:W-:-:S15]  /*0de0*/  NOP ;  /* 0x0000000000007918 */ /* 0x000fde0000000000 */
[----:B------:R-:W-:-:S04]  /*0df0*/  NOP ;  /* 0x0000000000007918 */ /* 0x000fc80000000000 */
        /* <DEDUP_REMOVED lines=11> */
[----:B------:R-:W0:Y:S02]  /*0eb0*/  F2F.F32.F64 R12, R4 ;  /* 0x00000004000c7310 */ /* 0x000e240000301000 */
[----:B0-----:R-:W-:-:S04]  /*0ec0*/  @!P6 FMUL R12, R12, 1.175494350822287508e-38 ;  /* 0x008000000c0ce820 */ /* 0x001fc80000400000 */
[----:B------:R-:W-:-:S05]  /*0ed0*/  FADD.FTZ R29, R29, R12 ;  /* 0x0000000c1d1d7221 */ /* 0x000fca0000010000 */
[----:B------:R-:W-:-:S05]  /*0ee0*/  FMNMX.FTZ R29, RZ, R29, !PT ;  /* 0x0000001dff1d7209 */ /* 0x000fca0007810000 */
[----:B------:R-:W-:-:S15]  /*0ef0*/  FMUL.FTZ R29, R29, 1 ;  /* 0x3f8000001d1d7820 */ /* 0x000fde0000410000 */
[----:B------:R-:W-:-:S15]  /*0f00*/  NOP ;  /* 0x0000000000007918 */ /* 0x000fde0000000000 */
[----:B------:R-:W-:-:S15]  /*0f10*/  NOP ;  /* 0x0000000000007918 */ /* 0x000fde0000000000 */
[----:B------:R-:W-:-:S03]  /*0f20*/  NOP ;  /* 0x0000000000007918 */ /* 0x000fc60000000000 */
[----:B----4-:R0:W1:-:S15]  /*0f30*/  DSETP.GEU.AND P6, PT, |R14|, UR10, PT ;  /* 0x0000000a0e007e2a */ /* 0x01005e000bfce200 */
[----:B------:R-:W-:-:S15]  /*0f40*/  NOP ;  /* 0x0000000000007918 */ /* 0x000fde0000000000 */
[----:B------:R-:W-:-:S15]  /*0f50*/  NOP ;  /* 0x0000000000007918 */ /* 0x000fde0000000000 */
[----:B------:R-:W-:-:S15]  /*0f60*/  NOP ;  /* 0x0000000000007918 */ /* 0x000fde0000000000 */
[----:B------:R-:W-:-:S04]  /*0f70*/  NOP ;  /* 0x0000000000007918 */ /* 0x000fc80000000000 */
[----:B------:R-:W2:Y:S02]  /*0f80*/  F2F.F64.F32 R12, R29 ;  /* 0x0000001d000c7310 */ /* 0x000ea40000201800 */
[----:B--2---:R2:W-:-:S15]  /*0f90*/  @!P4 STG.E.64 desc[UR6][R22.64], R12 ;  /* 0x0000000c1600c986 */ /* 0x0045de000c101b06 */
[----:B------:R-:W-:-:S15]  /*0fa0*/  NOP ;  /* 0x0000000000007918 */ /* 0x000fde0000000000 */
[----:B------:R-:W-:-:S15]  /*0fb0*/  NOP ;  /* 0x0000000000007918 */ /* 0x000fde0000000000 */
[----:B------:R-:W-:-:S15]  /*0fc0*/  NOP ;  /* 0x0000000000007918 */ /* 0x000fde0000000000 */
[----:B------:R-:W-:-:S02]  /*0fd0*/  NOP ;  /* 0x0000000000007918 */ /* 0x000fc40000000000 */
[----:B-----5:R-:W-:-:S15]  /*0fe0*/  DSETP.GEU.AND P5, PT, |R16|, UR10, PT ;  /* 0x0000000a10007e2a */ /* 0x020fde000bfae200 */
[----:B------:R-:W-:-:S15]  /*0ff0*/  NOP ;  /* 0x0000000000007918 */ /* 0x000fde0000000000 */
[----:B------:R-:W-:-:S15]  /*1000*/  NOP ;  /* 0x0000000000007918 */ /* 0x000fde0000000000 */
[----:B------:R-:W-:-:S15]  /*1010*/  NOP ;  /* 0x0000000000007918 */ /* 0x000fde0000000000 */
[----:B------:R-:W-:-:S04]  /*1020*/  NOP ;  /* 0x0000000000007918 */ /* 0x000fc80000000000 */
[----:B0-----:R-:W1:Y:S02]  /*1030*/  F2F.F32.F64 R14, R14 ;  /* 0x0000000e000e7310 */ /* 0x001e640000301000 */
[----:B-1----:R-:W-:-:S15]  /*1040*/  @!P6 FMUL R14, R14, 1.175494350822287508e-38 ;  /* 0x008000000e0ee820 */ /* 0x002fde0000400000 */
        /* <DEDUP_REMOVED lines=9> */
[----:B--2---:R-:W0:Y:S02]  /*10e0*/  F2F.F32.F64 R23, R6 ;  /* 0x0000000600177310 */ /* 0x004e240000301000 */
[----:B0-----:R-:W-:-:S04]  /*10f0*/  @!P6 FMUL R23, R23, 1.175494350822287508e-38 ;  /* 0x008000001717e820 */ /* 0x001fc80000400000 */
[----:B------:R-:W-:-:S05]  /*1100*/  FADD.FTZ R14, R14, R23 ;  /* 0x000000170e0e7221 */ /* 0x000fca0000010000 */
[----:B------:R-:W-:-:S05]  /*1110*/  FMNMX.FTZ R14, RZ, R14, !PT ;  /* 0x0000000eff0e7209 */ /* 0x000fca0007810000 */
[----:B------:R-:W-:-:S15]  /*1120*/  FMUL.FTZ R14, R14, 1 ;  /* 0x3f8000000e0e7820 */ /* 0x000fde0000410000 */
[----:B------:R-:W-:-:S15]  /*1130*/  NOP ;  /* 0x0000000000007918 */ /* 0x000fde0000000000 */
[----:B------:R-:W-:-:S15]  /*1140*/  NOP ;  /* 0x0000000000007918 */ /* 0x000fde0000000000 */
[----:B------:R-:W-:-:S03]  /*1150*/  NOP ;  /* 0x0000000000007918 */ /* 0x000fc60000000000 */
[----:B------:R-:W0:-:S15]  /*1160*/  DSETP.GEU.AND P6, PT, |R8|, UR10, PT ;  /* 0x0000000a08007e2a */ /* 0x000e1e000bfce200 */
[----:B------:R-:W-:-:S15]  /*1170*/  NOP ;  /* 0x0000000000007918 */ /* 0x000fde0000000000 */
[----:B------:R-:W-:-:S15]  /*1180*/  NOP ;  /* 0x0000000000007918 */ /* 0x000fde0000000000 */
[----:B------:R-:W-:-:S15]  /*1190*/  NOP ;  /* 0x0000000000007918 */ /* 0x000fde0000000000 */
[----:B------:R-:W-:-:S04]  /*11a0*/  NOP ;  /* 0x0000000000007918 */ /* 0x000fc80000000000 */
[----:B------:R-:W1:Y:S02]  /*11b0*/  F2F.F32.F64 R16, R16 ;  /* 0x0000001000107310 */ /* 0x000e640000301000 */
[----:B-1----:R-:W-:-:S15]  /*11c0*/  @!P5 FMUL R16, R16, 1.175494350822287508e-38 ;  /* 0x008000001010d820 */ /* 0x002fde0000400000 */
        /* <DEDUP_REMOVED lines=28> */
[----:B------:R-:W0:Y:S02]  /*1390*/  F2F.F32.F64 R22, R10 ;  /* 0x0000000a00167310 */ /* 0x000e240000301000 */
[----:B0-----:R-:W-:-:S04]  /*13a0*/  @!P5 FMUL R22, R22, 1.175494350822287508e-38 ;  /* 0x008000001616d820 */ /* 0x001fc80000400000 */
[----:B------:R-:W-:-:S05]  /*13b0*/  FADD.FTZ R22, R29, R22 ;  /* 0x000000161d167221 */ /* 0x000fca0000010000 */
[----:B------:R-:W-:Y:S02]  /*13c0*/  FMNMX.FTZ R22, RZ, R22, !PT ;  /* 0x00000016ff167209 */ /* 0x000fe40007810000 */
[----:B------:R-:W-:-:S03]  /*13d0*/  IADD3 R29, PT, PT, R3, R28, RZ ;  /* 0x0000001c031d7210 */ /* 0x000fc60007ffe0ff */
[----:B------:R-:W-:-:S15]  /*13e0*/  FMUL.FTZ R22, R22, 1 ;  /* 0x3f80000016167820 */ /* 0x000fde0000410000 */
[----:B------:R-:W-:-:S15]  /*13f0*/  NOP ;  /* 0x0000000000007918 */ /* 0x000fde0000000000 */
[----:B------:R-:W-:-:S15]  /*1400*/  NOP ;  /* 0x0000000000007918 */ /* 0x000fde0000000000 */
[----:B------:R-:W-:-:S03]  /*1410*/  NOP ;  /* 0x0000000000007918 */ /* 0x000fc60000000000 */
        /* <DEDUP_REMOVED lines=12> */
[----:B------:R-:W1:Y:S02]  /*14e0*/  F2F.F64.F32 R18, R22 ;  /* 0x0000001600127310 */ /* 0x000e640000201800 */
[----:B-1----:R0:W-:Y:S01]  /*14f0*/  @!P1 STG.E.64 desc[UR6][R20.64], R18 ;  /* 0x0000001214009986 */ /* 0x0021e2000c101b06 */
[----:B------:R-:W-:-:S13]  /*1500*/  ISETP.GE.U32.AND P1, PT, R29, UR4, PT ;  /* 0x000000041d007c0c */ /* 0x000fda000bf26070 */
[----:B0-----:R-:W-:Y:S05]  /*1510*/  @!P1 BRA `(.L_x_93) ;  /* 0xfffffff400a49947 */ /* 0x001fea000383ffff */
[----:B------:R-:W-:Y:S05]  /*1520*/  EXIT ;  /* 0x000000000000794d */ /* 0x000fea0003800000 */
.L_x_94:
        /* <DEDUP_REMOVED lines=13> */
.L_x_311:


//--------------------- .text._Z13biasAdd_fpropIdEvPT_S1_jj --------------------------
	.section	.text._Z13biasAdd_fpropIdEvPT_S1_jj,"ax",@progbits
	.align	128
        .global         _Z13biasAdd_fpropIdEvPT_S1_jj
        .type           _Z13biasAdd_fpropIdEvPT_S1_jj,@function
        .size           _Z13biasAdd_fpropIdEvPT_S1_jj,(.L_x_312 - _Z13biasAdd_fpropIdEvPT_S1_jj)
        .other          _Z13biasAdd_fpropIdEvPT_S1_jj,@"STO_CUDA_ENTRY STV_DEFAULT"
_Z13biasAdd_fpropIdEvPT_S1_jj:
.text._Z13biasAdd_fpropIdEvPT_S1_jj:
        /* <DEDUP_REMOVED lines=32> */
.L_x_96:
        /* <DEDUP_REMOVED lines=57> */
[----:B------:R-:W-:-:S04]  /*0590*/  FADD.FTZ R25, R25, R29 ;  /* 0x0000001d19197221 */ /* 0x000fc80000010000 */
[----:B------:R-:W-:-:S15]  /*05a0*/  FMUL.FTZ R6, R25, 1 ;  /* 0x3f80000019067820 */ /* 0x000fde0000410000 */
[----:B------:R-:W-:-:S15]  /*05b0*/  NOP ;  /* 0x0000000000007918 */ /* 0x000fde0000000000 */
[----:B------:R-:W-:-:S15]  /*05c0*/  NOP ;  /* 0x0000000000007918 */ /* 0x000fde0000000000 */
[----:B------:R-:W-:-:S09]  /*05d0*/  NOP ;  /* 0x0000000000007918 */ /* 0x000fd20000000000 */
        /* <DEDUP_REMOVED lines=20> */
[----:B------:R-:W-:-:S03]  /*0720*/  ISETP.GE.U32.AND P1, PT, R12, UR4, PT ;  /* 0x000000040c007c0c */ /* 0x000fc6000bf26070 */
        /* <DEDUP_REMOVED lines=47> */
.L_x_95:
        /* <DEDUP_REMOVED lines=21> */
.L_x_97:
        /* <DEDUP_REMOVED lines=50> */
[----:B------:R-:W-:-:S04]  /*0e90*/  FADD.FTZ R29, R29, R12 ;  /* 0x0000000c1d1d7221 */ /* 0x000fc80000010000 */
[----:B------:R-:W-:-:S15]  /*0ea0*/  FMUL.FTZ R29, R29, 1 ;  /* 0x3f8000001d1d7820 */ /* 0x000fde0000410000 */
[----:B------:R-:W-:-:S15]  /*0eb0*/  NOP ;  /* 0x0000000000007918 */ /* 0x000fde0000000000 */
[----:B------:R-:W-:-:S15]  /*0ec0*/  NOP ;  /* 0x0000000000007918 */ /* 0x000fde0000000000 */
[----:B------:R-:W-:-:S09]  /*0ed0*/  NOP ;  /* 0x0000000000007918 */ /* 0x000fd20000000000 */
        /* <DEDUP_REMOVED lines=29> */
[----:B------:R-:W-:-:S04]  /*10b0*/  FADD.FTZ R14, R14, R23 ;  /* 0x000000170e0e7221 */ /* 0x000fc80000010000 */
[----:B------:R-:W-:-:S15]  /*10c0*/  FMUL.FTZ R14, R14, 1 ;  /* 0x3f8000000e0e7820 */ /* 0x000fde0000410000 */
        /* <DEDUP_REMOVED lines=39> */
[----:B------:R-:W-:Y:S01]  /*1340*/  FADD.FTZ R22, R29, R22 ;  /* 0x000000161d167221 */ /* 0x000fe20000010000 */
[----:B------:R-:W-:-:S03]  /*1350*/  IADD3 R29, PT, PT, R3, R28, RZ ;  /* 0x0000001c031d7210 */ /* 0x000fc60007ffe0ff */
[----:B------:R-:W-:-:S15]  /*1360*/  FMUL.FTZ R22, R22, 1 ;  /* 0x3f80000016167820 */ /* 0x000fde0000410000 */
[----:B------:R-:W-:-:S15]  /*1370*/  NOP ;  /* 0x0000000000007918 */ /* 0x000fde0000000000 */
[----:B------:R-:W-:-:S15]  /*1380*/  NOP ;  /* 0x0000000000007918 */ /* 0x000fde0000000000 */
[----:B------:R-:W-:-:S09]  /*1390*/  NOP ;  /* 0x0000000000007918 */ /* 0x000fd20000000000 */
        /* <DEDUP_REMOVED lines=17> */
.L_x_98:
        /* <DEDUP_REMOVED lines=13> */
.L_x_312:


//--------------------- .text._Z10Relu_bpropIN3c104HalfEEvPT_S3_jjS3_ --------------------------
	.section	.text._Z10Relu_bpropIN3c104HalfEEvPT_S3_jjS3_,"ax",@progbits
	.align	128
        .global         _Z10Relu_bpropIN3c104HalfEEvPT_S3_jjS3_
        .type           _Z10Relu_bpropIN3c104HalfEEvPT_S3_jjS3_,@function
        .size           _Z10Relu_bpropIN3c104HalfEEvPT_S3_jjS3_,(.L_x_313 - _Z10Relu_bpropIN3c104HalfEEvPT_S3_jjS3_)
        .other          _Z10Relu_bpropIN3c104HalfEEvPT_S3_jjS3_,@"STO_CUDA_ENTRY STV_DEFAULT"
_Z10Relu_bpropIN3c104HalfEEvPT_S3_jjS3_:
.text._Z10Relu_bpropIN3c104HalfEEvPT_S3_jjS3_:
        /* <DEDUP_REMOVED lines=25> */
.L_x_100:
[----:B---3--:R-:W-:-:S06]  /*0190*/  IMAD.WIDE R12, R9, 0x8, R6 ;  /* 0x00000008090c7825 */ /* 0x008fcc00078e0206 */
[----:B------:R-:W3:Y:S01]  /*01a0*/  LDG.E.64 R12, desc[UR6][R12.64] ;  /* 0x000000060c0c7981 */ /* 0x000ee2000c1e1b00 */
[----:B--2---:R-:W-:-:S06]  /*01b0*/  IMAD.WIDE R10, R9, 0x8, R4 ;  /* 0x00000008090a7825 */ /* 0x004fcc00078e0204 */
[----:B------:R-:W2:Y:S01]  /*01c0*/  LDG.E.64 R10, desc[UR6][R10.64] ;  /* 0x000000060a0a7981 */ /* 0x000ea2000c1e1b00 */
[--C-:B---3--:R-:W-:Y:S01]  /*01d0*/  SHF.R.U64 R8, R12, 0x10, R13.reuse ;  /* 0x000000100c087819 */ /* 0x108fe2000000120d */
[--C-:B------:R-:W-:Y:S01]  /*01e0*/  IMAD.MOV.U32 R14, RZ, RZ, R13.reuse ;  /* 0x000000ffff0e7224 */ /* 0x100fe200078e000d */
[----:B------:R-:W-:Y:S01]  /*01f0*/  SHF.R.U32.HI R15, RZ, 0x10, R13 ;  /* 0x00000010ff0f7819 */ /* 0x000fe2000001160d */
[----:B------:R-:W-:Y:S02]  /*0200*/  HADD2.F32 R12, -RZ, R12.H0_H0 ;  /* 0x2000000cff0c7230 */ /* 0x000fe40000004100 */
[----:B------:R-:W-:Y:S02]  /*0210*/  HADD2.F32 R8, -RZ, R8.H0_H0 ;  /* 0x20000008ff087230 */ /* 0x000fe40000004100 */
[----:B------:R-:W-:Y:S01]  /*0220*/  HADD2.F32 R14, -RZ, R14.H0_H0 ;  /* 0x2000000eff0e7230 */ /* 0x000fe20000004100 */
[----:B--2---:R-:W-:Y:S02]  /*0230*/  SHF.R.U64 R13, R10, 0x10, R11 ;  /* 0x000000100a0d7819 */ /* 0x004fe4000000120b */
[----:B------:R-:W-:Y:S01]  /*0240*/  FSETP.GTU.FTZ.AND P1, PT, R8, RZ, PT ;  /* 0x000000ff0800720b */ /* 0x000fe20003f3c000 */
[----:B------:R-:W-:Y:S01]  /*0250*/  HADD2.F32 R8, -RZ, R15.H0_H0 ;  /* 0x2000000fff087230 */ /* 0x000fe20000004100 */
[----:B------:R-:W-:-:S02]  /*0260*/  FSETP.GTU.FTZ.AND P2, PT, R14, RZ, PT ;  /* 0x000000ff0e00720b */ /* 0x000fc40003f5c000 */
[----:B------:R-:W-:Y:S01]  /*0270*/  FSETP.GTU.FTZ.AND P0, PT, R12, RZ, PT ;  /* 0x000000ff0c00720b */ /* 0x000fe20003f1c000 */
[--C-:B------:R-:W-:Y:S01]  /*0280*/  IMAD.MOV.U32 R12, RZ, RZ, R11.reuse ;  /* 0x000000ffff0c7224 */ /* 0x100fe200078e000b */
[----:B------:R-:W-:Y:S02]  /*0290*/  FSETP.GTU.FTZ.AND P3, PT, R8, RZ, PT ;  /* 0x000000ff0800720b */ /* 0x000fe40003f7c000 */
[----:B------:R-:W-:Y:S02]  /*02a0*/  PRMT R8, R13, 0x7610, R8 ;  /* 0x000076100d087816 */ /* 0x000fe40000000008 */
[----:B------:R-:W-:Y:S02]  /*02b0*/  SHF.R.U32.HI R13, RZ, 0x10, R11 ;  /* 0x00000010ff0d7819 */ /* 0x000fe4000001160b */
[----:B------:R-:W-:Y:S02]  /*02c0*/  PRMT R15, R10, 0x7610, R15 ;  /* 0x000076100a0f7816 */ /* 0x000fe4000000000f */
[----:B------:R-:W-:-:S02]  /*02d0*/  @!P1 PRMT R8, RZ, 0x7610, R8 ;  /* 0x00007610ff089816 */ /* 0x000fc40000000008 */
[----:B------:R-:W-:Y:S02]  /*02e0*/  @!P2 PRMT R12, RZ, 0x7610, R12 ;  /* 0x00007610ff0ca816 */ /* 0x000fe4000000000c */
[----:B------:R-:W-:Y:S02]  /*02f0*/  LOP3.LUT R8, R8, 0xffff, RZ, 0xc0, !PT ;  /* 0x0000ffff08087812 */ /* 0x000fe400078ec0ff */
[----:B------:R-:W-:Y:S02]  /*0300*/  @!P3 PRMT R13, RZ, 0x7610, R13 ;  /* 0x00007610ff0db816 */ /* 0x000fe4000000000d */
[----:B------:R-:W-:Y:S01]  /*0310*/  @!P0 PRMT R15, RZ, 0x7610, R15 ;  /* 0x00007610ff0f8816 */ /* 0x000fe2000000000f */
[----:B------:R-:W-:Y:S01]  /*0320*/  IMAD.WIDE.U32 R10, R8, 0x10000, RZ ;  /* 0x00010000080a7825 */ /* 0x000fe200078e00ff */
[----:B------:R-:W-:-:S04]  /*0330*/  PRMT R13, R12, 0x5410, R13 ;  /* 0x000054100c0d7816 */ /* 0x000fc8000000000d */
[----:B------:R-:W-:Y:S02]  /*0340*/  LOP3.LUT R13, R13, R11, RZ, 0xfc, !PT ;  /* 0x0000000b0d0d7212 */ /* 0x000fe400078efcff */
[----:B------:R-:W-:Y:S01]  /*0350*/  LOP3.LUT R12, R10, 0xffff, R15, 0xf8, !PT ;  /* 0x0000ffff0a0c7812 */ /* 0x000fe200078ef80f */
[----:B0-----:R-:W-:Y:S01]  /*0360*/  IMAD.WIDE R10, R9, 0x8, R2 ;  /* 0x00000008090a7825 */ /* 0x001fe200078e0202 */
[----:B------:R-:W-:-:S04]  /*0370*/  IADD3 R9, PT, PT, R0, R9, RZ ;  /* 0x0000000900097210 */ /* 0x000fc80007ffe0ff */
[----:B------:R1:W-:Y:S01]  /*0380*/  STG.E.64 desc[UR6][R10.64], R12 ;  /* 0x0000000c0a007986 */ /* 0x0003e2000c101b06 */
[----:B------:R-:W-:-:S05]  /*0390*/  IMAD.SHL.U32 R8, R9, 0x4, RZ ;  /* 0x0000000409087824 */ /* 0x000fca00078e00ff */
[----:B------:R-:W-:-:S13]  /*03a0*/  ISETP.GE.U32.AND P0, PT, R8, UR4, PT ;  /* 0x0000000408007c0c */ /* 0x000fda000bf06070 */
[----:B-1----:R-:W-:Y:S05]  /*03b0*/  @!P0 BRA `(.L_x_100) ;  /* 0xfffffffc00748947 */ /* 0x002fea000383ffff */
[----:B------:R-:W-:Y:S05]  /*03c0*/  EXIT ;  /* 0x000000000000794d */ /* 0x000fea0003800000 */
.L_x_99:
        /* <DEDUP_REMOVED lines=10> */
.L_x_101:
[----:B------:R-:W0:Y:S01]  /*0470*/  LDC.64 R28, c[0x0][0x388] ;  /* 0x0000e200ff1c7b82 */ /* 0x000e220000000a00 */
[----:B------:R-:W-:Y:S01]  /*0480*/  IMAD.IADD R23, R3, 0x1, R22 ;  /* 0x0000000103177824 */ /* 0x000fe200078e0216 */
[----:B------:R-:W-:-:S04]  /*0490*/  ISETP.GE.U32.AND P3, PT, R22, UR5, PT ;  /* 0x0000000516007c0c */ /* 0x000fc8000bf66070 */
[----:B------:R-:W-:Y:S02]  /*04a0*/  ISETP.GE.U32.AND P2, PT, R23, UR5, PT ;  /* 0x0000000517007c0c */ /* 0x000fe4000bf46070 */
[----:B------:R-:W1:Y:S01]  /*04b0*/  LDC.64 R14, c[0x0][0x388] ;  /* 0x0000e200ff0e7b82 */ /* 0x000e620000000a00 */
[----:B------:R-:W-:-:S05]  /*04c0*/  IADD3 R25, PT, PT, R3, R23, RZ ;  /* 0x0000001703197210 */ /* 0x000fca0007ffe0ff */
[----:B------:R-:W-:Y:S02]  /*04d0*/  IMAD.IADD R27, R3, 0x1, R25 ;  /* 0x00000001031b7824 */ /* 0x000fe400078e0219 */
[----:B------:R-:W2:Y:S08]  /*04e0*/  LDC.64 R20, c[0x0][0x388] ;  /* 0x0000e200ff147b82 */ /* 0x000eb00000000a00 */
[----:B------:R-:W3:Y:S01]  /*04f0*/  LDC.64 R10, c[0x0][0x388] ;  /* 0x0000e200ff0a7b82 */ /* 0x000ee20000000a00 */
[----:B0-----:R-:W-:Y:S01]  /*0500*/  @!P3 IMAD.WIDE R28, R22, 0x2, R28 ;  /* 0x00000002161cb825 */ /* 0x001fe200078e021c */
[----:B------:R-:W-:-:S06]  /*0510*/  ISETP.GE.U32.AND P1, PT, R25, UR5, PT ;  /* 0x0000000519007c0c */ /* 0x000fcc000bf26070 */
[----:B------:R-:W0:Y:S01]  /*0520*/  LDC.64 R12, c[0x0][0x380] ;  /* 0x0000e000ff0c7b82 */ /* 0x000e220000000a00 */
[----:B-1----:R-:W-:Y:S01]  /*0530*/  @!P2 IMAD.WIDE R14, R23, 0x2, R14 ;  /* 0x00000002170ea825 */ /* 0x002fe200078e020e */
[----:B------:R-:W-:Y:S01]  /*0540*/  ISETP.GE.U32.AND P0, PT, R27, UR5, PT ;  /* 0x000000051b007c0c */ /* 0x000fe2000bf06070 */
[----:B------:R-:W4:Y:S04]  /*0550*/  @!P3 LDG.E.U16 R0, desc[UR6][R28.64] ;  /* 0x000000061c00b981 */ /* 0x000f28000c1e1500 */
[----:B------:R1:W5:Y:S01]  /*0560*/  @!P2 LDG.E.U16 R4, desc[UR6][R14.64] ;  /* 0x000000060e04a981 */ /* 0x000362000c1e1500 */
[----:B------:R-:W0:Y:S01]  /*0570*/  LDC.64 R16, c[0x0][0x380] ;  /* 0x0000e000ff107b82 */ /* 0x000e220000000a00 */
[----:B--2---:R-:W-:-:S05]  /*0580*/  @!P1 IMAD.WIDE R20, R25, 0x2, R20 ;  /* 0x0000000219149825 */ /* 0x004fca00078e0214 */
[----:B------:R-:W2:Y:S02]  /*0590*/  @!P1 LDG.E.U16 R5, desc[UR6][R20.64] ;  /* 0x0000000614059981 */ /* 0x000ea4000c1e1500 */
[----:B------:R-:W0:Y:S01]  /*05a0*/  LDC.64 R18, c[0x0][0x380] ;  /* 0x0000e000ff127b82 */ /* 0x000e220000000a00 */
[----:B---3--:R-:W-:-:S05]  /*05b0*/  @!P0 IMAD.WIDE R10, R27, 0x2, R10 ;  /* 0x000000021b0a8825 */ /* 0x008fca00078e020a */
[----:B------:R3:W2:Y:S02]  /*05c0*/  @!P0 LDG.E.U16 R6, desc[UR6][R10.64] ;  /* 0x000000060a068981 */ /* 0x0006a4000c1e1500 */
[----:B-1----:R-:W1:Y:S01]  /*05d0*/  LDC.64 R14, c[0x0][0x380] ;  /* 0x0000e000ff0e7b82 */ /* 0x002e620000000a00 */
[----:B0-----:R-:W-:-:S05]  /*05e0*/  @!P3 IMAD.WIDE R12, R22, 0x2, R12 ;  /* 0x00000002160cb825 */ /* 0x001fca00078e020c */
[----:B------:R0:W2:Y:S01]  /*05f0*/  @!P3 LDG.E.U16 R7, desc[UR6][R12.64] ;  /* 0x000000060c07b981 */ /* 0x0000a2000c1e1500 */
[----:B------:R-:W-:Y:S01]  /*0600*/  @!P1 IMAD.WIDE R16, R25, 0x2, R16 ;  /* 0x0000000219109825 */ /* 0x000fe200078e0210 */
[----:B---3--:R-:W3:Y:S04]  /*0610*/  @!P0 LDC.64 R10, c[0x0][0x398] ;  /* 0x0000e600ff0a8b82 */ /* 0x008ee80000000a00 */
[----:B------:R1:W2:Y:S01]  /*0620*/  @!P1 LDG.E.U16 R9, desc[UR6][R16.64] ;  /* 0x0000000610099981 */ /* 0x0002a2000c1e1500 */
[----:B------:R-:W-:-:S03]  /*0630*/  @!P0 IMAD.WIDE R18, R27, 0x2, R18 ;  /* 0x000000021b128825 */ /* 0x000fc600078e0212 */
[----:B0-----:R-:W0:Y:S02]  /*0640*/  @!P1 LDC.64 R12, c[0x0][0x398] ;  /* 0x0000e600ff0c9b82 */ /* 0x001e240000000a00 */
[----:B------:R-:W2:Y:S01]  /*0650*/  @!P0 LDG.E.U16 R2, desc[UR6][R18.64] ;  /* 0x0000000612028981 */ /* 0x000ea2000c1e1500 */
[----:B-1----:R-:W-:-:S05]  /*0660*/  @!P2 IMAD.WIDE R28, R23, 0x2, R14 ;  /* 0x00000002171ca825 */ /* 0x002fca00078e020e */
[----:B------:R-:W1:Y:S01]  /*0670*/  @!P3 LDC.64 R16, c[0x0][0x398] ;  /* 0x0000e600ff10bb82 */ /* 0x000e620000000a00 */
[----:B------:R-:W2:Y:S01]  /*0680*/  @!P2 LDG.E.U16 R8, desc[UR6][R28.64] ;  /* 0x000000061c08a981 */ /* 0x000ea2000c1e1500 */
[----:B---3--:R-:W-:-:S04]  /*0690*/  @!P0 IMAD.WIDE R10, R27, 0x2, R10 ;  /* 0x000000021b0a8825 */ /* 0x008fc800078e020a */
[----:B0-----:R-:W-:-:S04]  /*06a0*/  @!P1 IMAD.WIDE R12, R25, 0x2, R12 ;  /* 0x00000002190c9825 */ /* 0x001fc800078e020c */
[----:B-1----:R-:W-:Y:S01]  /*06b0*/  @!P3 IMAD.WIDE R16, R22, 0x2, R16 ;  /* 0x000000021610b825 */ /* 0x002fe200078e0210 */
[----:B------:R-:W-:-:S03]  /*06c0*/  IADD3 R22, PT, PT, R3, R27, RZ ;  /* 0x0000001b03167210 */ /* 0x000fc60007ffe0ff */
[----:B----4-:R-:W-:-:S05]  /*06d0*/  HADD2.F32 R14, -RZ, R0.H0_H0 ;  /* 0x20000000ff0e7230 */ /* 0x010fca0000004100 */
[----:B------:R-:W-:Y:S02]  /*06e0*/  FSETP.GTU.FTZ.AND P6, PT, R14, RZ, PT ;  /* 0x000000ff0e00720b */ /* 0x000fe40003fdc000 */
[----:B------:R-:W0:Y:S01]  /*06f0*/  @!P2 LDC.64 R14, c[0x0][0x398] ;  /* 0x0000e600ff0eab82 */ /* 0x000e220000000a00 */
[----:B-----5:R-:W-:Y:S02]  /*0700*/  HADD2.F32 R20, -RZ, R4.H0_H0 ;  /* 0x20000004ff147230 */ /* 0x020fe40000004100 */
[----:B--2---:R-:W-:-:S03]  /*0710*/  HADD2.F32 R21, -RZ, R5.H0_H0 ;  /* 0x20000005ff157230 */ /* 0x004fc60000004100 */
[----:B------:R-:W-:Y:S01]  /*0720*/  FSETP.GTU.FTZ.AND P5, PT, R20, RZ, PT ;  /* 0x000000ff1400720b */ /* 0x000fe20003fbc000 */
[----:B------:R-:W-:Y:S01]  /*0730*/  HADD2.F32 R24, -RZ, R6.H0_H0 ;  /* 0x20000006ff187230 */ /* 0x000fe20000004100 */
[----:B------:R-:W-:-:S03]  /*0740*/  FSETP.GTU.FTZ.AND P4, PT, R21, RZ, PT ;  /* 0x000000ff1500720b */ /* 0x000fc60003f9c000 */
[----:B------:R-:W-:Y:S02]  /*0750*/  @!P6 PRMT R7, RZ, 0x7610, R7 ;  /* 0x00007610ff07e816 */ /* 0x000fe40000000007 */
[----:B------:R-:W-:Y:S01]  /*0760*/  FSETP.GTU.FTZ.AND P6, PT, R24, RZ, PT ;  /* 0x000000ff1800720b */ /* 0x000fe20003fdc000 */
[----:B0-----:R-:W-:-:S07]  /*0770*/  @!P2 IMAD.WIDE R14, R23, 0x2, R14 ;  /* 0x00000002170ea825 */ /* 0x001fce00078e020e */
[----:B------:R-:W-:Y:S01]  /*0780*/  @!P4 PRMT R9, RZ, 0x7610, R9 ;  /* 0x00007610ff09c816 */ /* 0x000fe20000000009 */
[----:B------:R0:W-:Y:S04]  /*0790*/  @!P3 STG.E.U16 desc[UR6][R16.64], R7 ;  /* 0x000000071000b986 */ /* 0x0001e8000c101506 */
[----:B------:R-:W-:Y:S02]  /*07a0*/  @!P6 PRMT R2, RZ, 0x7610, R2 ;  /* 0x00007610ff02e816 */ /* 0x000fe40000000002 */
[----:B------:R-:W-:-:S05]  /*07b0*/  @!P5 PRMT R8, RZ, 0x7610, R8 ;  /* 0x00007610ff08d816 */ /* 0x000fca0000000008 */
[----:B------:R0:W-:Y:S04]  /*07c0*/  @!P2 STG.E.U16 desc[UR6][R14.64], R8 ;  /* 0x000000080e00a986 */ /* 0x0001e8000c101506 */
[----:B------:R0:W-:Y:S04]  /*07d0*/  @!P1 STG.E.U16 desc[UR6][R12.64], R9 ;  /* 0x000000090c009986 */ /* 0x0001e8000c101506 */
[----:B------:R0:W-:Y:S01]  /*07e0*/  @!P0 STG.E.U16 desc[UR6][R10.64], R2 ;  /* 0x000000020a008986 */ /* 0x0001e2000c101506 */
[----:B------:R-:W-:-:S13]  /*07f0*/  ISETP.GE.U32.AND P0, PT, R22, UR5, PT ;  /* 0x0000000516007c0c */ /* 0x000fda000bf06070 */
[----:B0-----:R-:W-:Y:S05]  /*0800*/  @!P0 BRA `(.L_x_101) ;  /* 0xfffffffc00188947 */ /* 0x001fea000383ffff */
[----:B------:R-:W-:Y:S05]  /*0810*/  EXIT ;  /* 0x000000000000794d */ /* 0x000fea0003800000 */
.L_x_102:
        /* <DEDUP_REMOVED lines=14> */
.L_x_313:


//--------------------- .text._Z13Sigmoid_bpropIN3c104HalfEEvPT_S3_jjS3_ --------------------------
	.section	.text._Z13Sigmoid_bpropIN3c104HalfEEvPT_S3_jjS3_,"ax",@progbits
	.align	128
        .global         _Z13Sigmoid_bpropIN3c104HalfEEvPT_S3_jjS3_
        .type           _Z13Sigmoid_bpropIN3c104HalfEEvPT_S3_jjS3_,@function
        .size           _Z13Sigmoid_bpropIN3c104HalfEEvPT_S3_jjS3_,(.L_x_314 - _Z13Sigmoid_bpropIN3c104HalfEEvPT_S3_jjS3_)
        .other          _Z13Sigmoid_bpropIN3c104HalfEEvPT_S3_jjS3_,@"STO_CUDA_ENTRY STV_DEFAULT"
_Z13Sigmoid_bpropIN3c104HalfEEvPT_S3_jjS3_:
.text._Z13Sigmoid_bpropIN3c104HalfEEvPT_S3_jjS3_:
        /* <DEDUP_REMOVED lines=25> */
.L_x_104:
[----:B---3--:R-:W-:-:S06]  /*0190*/  IMAD.WIDE R12, R9, 0x8, R6 ;  /* 0x00000008090c7825 */ /* 0x008fcc00078e0206 */
[----:B------:R-:W3:Y:S01]  /*01a0*/  LDG.E.64 R12, desc[UR6][R12.64] ;  /* 0x000000060c0c7981 */ /* 0x000ee2000c1e1b00 */
[----:B--2---:R-:W-:-:S06]  /*01b0*/  IMAD.WIDE R10, R9, 0x8, R4 ;  /* 0x00000008090a7825 */ /* 0x004fcc00078e0204 */
[----:B------:R-:W2:Y:S01]  /*01c0*/  LDG.E.64 R10, desc[UR6][R10.64] ;  /* 0x000000060a0a7981 */ /* 0x000ea2000c1e1b00 */
[--C-:B---3--:R-:W-:Y:S01]  /*01d0*/  SHF.R.U64 R8, R12, 0x10, R13.reuse ;  /* 0x000000100c087819 */ /* 0x108fe2000000120d */
[----:B------:R-:W-:Y:S01]  /*01e0*/  HADD2.F32 R14, -RZ, R13.H0_H0 ;  /* 0x2000000dff0e7230 */ /* 0x000fe20000004100 */
[----:B------:R-:W-:Y:S01]  /*01f0*/  SHF.R.U32.HI R18, RZ, 0x10, R13 ;  /* 0x00000010ff127819 */ /* 0x000fe2000001160d */
[----:B------:R-:W-:Y:S02]  /*0200*/  HADD2.F32 R12, -RZ, R12.H0_H0 ;  /* 0x2000000cff0c7230 */ /* 0x000fe40000004100 */
[----:B------:R-:W-:Y:S02]  /*0210*/  HADD2.F32 R8, -RZ, R8.H0_H0 ;  /* 0x20000008ff087230 */ /* 0x000fe40000004100 */
[----:B------:R-:W-:Y:S01]  /*0220*/  FADD.FTZ R15, -R14, 1 ;  /* 0x3f8000000e0f7421 */ /* 0x000fe20000010100 */
[--C-:B--2---:R-:W-:Y:S01]  /*0230*/  SHF.R.U64 R19, R10, 0x10, R11.reuse ;  /* 0x000000100a137819 */ /* 0x104fe2000000120b */
[----:B------:R-:W-:Y:S01]  /*0240*/  HADD2.F32 R16, -RZ, R11.H0_H0 ;  /* 0x2000000bff107230 */ /* 0x000fe20000004100 */
[----:B------:R-:W-:Y:S01]  /*0250*/  SHF.R.U32.HI R11, RZ, 0x10, R11 ;  /* 0x00000010ff0b7819 */ /* 0x000fe2000001160b */
[----:B------:R-:W-:Y:S01]  /*0260*/  FMUL.FTZ R17, R14, R15 ;  /* 0x0000000f0e117220 */ /* 0x000fe20000410000 */
[----:B------:R-:W-:Y:S01]  /*0270*/  FADD.FTZ R15, -R8, 1 ;  /* 0x3f800000080f7421 */ /* 0x000fe20000010100 */
[----:B------:R-:W-:-:S02]  /*0280*/  HADD2.F32 R13, -RZ, R19.H0_H0 ;  /* 0x20000013ff0d7230 */ /* 0x000fc40000004100 */
[----:B------:R-:W-:Y:S02]  /*0290*/  HADD2.F32 R10, -RZ, R10.H0_H0 ;  /* 0x2000000aff0a7230 */ /* 0x000fe40000004100 */
[----:B------:R-:W-:Y:S01]  /*02a0*/  FMUL.FTZ R14, R8, R15 ;  /* 0x0000000f080e7220 */ /* 0x000fe20000410000 */
[----:B------:R-:W-:Y:S02]  /*02b0*/  HADD2.F32 R15, -RZ, R18.H0_H0 ;  /* 0x20000012ff0f7230 */ /* 0x000fe40000004100 */
[----:B------:R-:W-:Y:S01]  /*02c0*/  FMUL.FTZ R8, R16, R17 ;  /* 0x0000001110087220 */ /* 0x000fe20000410000 */
[----:B------:R-:W-:Y:S01]  /*02d0*/  FMUL.FTZ R16, R13, R14 ;  /* 0x0000000e0d107220 */ /* 0x000fe20000410000 */
[----:B------:R-:W-:Y:S02]  /*02e0*/  HADD2.F32 R13, -RZ, R11.H0_H0 ;  /* 0x2000000bff0d7230 */ /* 0x000fe40000004100 */
[C---:B------:R-:W-:Y:S01]  /*02f0*/  FADD.FTZ R14, -R15.reuse, 1 ;  /* 0x3f8000000f0e7421 */ /* 0x040fe20000010100 */
[C---:B------:R-:W-:Y:S01]  /*0300*/  FADD.FTZ R11, -R12.reuse, 1 ;  /* 0x3f8000000c0b7421 */ /* 0x040fe20000010100 */
[----:B------:R-:W-:Y:S02]  /*0310*/  F2F.F16.F32 R8, R8 ;  /* 0x0000000800087304 */ /* 0x000fe40000200800 */
[----:B------:R-:W-:Y:S01]  /*0320*/  FMUL.FTZ R14, R15, R14 ;  /* 0x0000000e0f0e7220 */ /* 0x000fe20000410000 */
[----:B------:R-:W-:-:S03]  /*0330*/  FMUL.FTZ R11, R12, R11 ;  /* 0x0000000b0c0b7220 */ /* 0x000fc60000410000 */
[----:B------:R-:W-:Y:S01]  /*0340*/  FMUL.FTZ R17, R13, R14 ;  /* 0x0000000e0d117220 */ /* 0x000fe20000410000 */
[----:B------:R-:W-:Y:S01]  /*0350*/  FMUL.FTZ R14, R10, R11 ;  /* 0x0000000b0a0e7220 */ /* 0x000fe20000410000 */
[----:B------:R-:W1:Y:S08]  /*0360*/  F2F.F16.F32 R16, R16 ;  /* 0x0000001000107304 */ /* 0x000e700000200800 */
[----:B------:R-:W2:Y:S01]  /*0370*/  F2F.F16.F32 R17, R17 ;  /* 0x0000001100117304 */ /* 0x000ea20000200800 */
[----:B-1----:R-:W-:-:S07]  /*0380*/  IMAD.WIDE.U32 R10, R16, 0x10000, RZ ;  /* 0x00010000100a7825 */ /* 0x002fce00078e00ff */
[----:B------:R-:W1:Y:S01]  /*0390*/  F2F.F16.F32 R15, R14 ;  /* 0x0000000e000f7304 */ /* 0x000e620000200800 */
[----:B--2---:R-:W-:-:S04]  /*03a0*/  PRMT R13, R8, 0x5410, R17 ;  /* 0x00005410080d7816 */ /* 0x004fc80000000011 */
[----:B------:R-:W-:Y:S02]  /*03b0*/  LOP3.LUT R13, R13, R11, RZ, 0xfc, !PT ;  /* 0x0000000b0d0d7212 */ /* 0x000fe400078efcff */
[----:B-1----:R-:W-:Y:S01]  /*03c0*/  LOP3.LUT R12, R10, R15, RZ, 0xfc, !PT ;  /* 0x0000000f0a0c7212 */ /* 0x002fe200078efcff */
[----:B0-----:R-:W-:Y:S01]  /*03d0*/  IMAD.WIDE R10, R9, 0x8, R2 ;  /* 0x00000008090a7825 */ /* 0x001fe200078e0202 */
[----:B------:R-:W-:-:S04]  /*03e0*/  IADD3 R9, PT, PT, R0, R9, RZ ;  /* 0x0000000900097210 */ /* 0x000fc80007ffe0ff */
[----:B------:R1:W-:Y:S01]  /*03f0*/  STG.E.64 desc[UR6][R10.64], R12 ;  /* 0x0000000c0a007986 */ /* 0x0003e2000c101b06 */
[----:B------:R-:W-:-:S04]  /*0400*/  SHF.L.U32 R8, R9, 0x2, RZ ;  /* 0x0000000209087819 */ /* 0x000fc800000006ff */
[----:B------:R-:W-:-:S13]  /*0410*/  ISETP.GE.U32.AND P0, PT, R8, UR4, PT ;  /* 0x0000000408007c0c */ /* 0x000fda000bf06070 */
[----:B-1----:R-:W-:Y:S05]  /*0420*/  @!P0 BRA `(.L_x_104) ;  /* 0xfffffffc00588947 */ /* 0x002fea000383ffff */
[----:B------:R-:W-:Y:S05]  /*0430*/  EXIT ;  /* 0x000000000000794d */ /* 0x000fea0003800000 */
.L_x_103:
        /* <DEDUP_REMOVED lines=10> */
.L_x_105:
[----:B------:R-:W0:Y:S01]  /*04e0*/  LDC.64 R26, c[0x0][0x388] ;  /* 0x0000e200ff1a7b82 */ /* 0x000e220000000a00 */
[C---:B------:R-:W-:Y:S02]  /*04f0*/  IADD3 R22, PT, PT, R5.reuse, R24, RZ ;  /* 0x0000001805167210 */ /* 0x040fe40007ffe0ff */
[----:B------:R-:W-:Y:S02]  /*0500*/  ISETP.GE.U32.AND P0, PT, R24, UR5, PT ;  /* 0x0000000518007c0c */ /* 0x000fe4000bf06070 */
[----:B------:R-:W-:Y:S02]  /*0510*/  IADD3 R23, PT, PT, R5, R22, RZ ;  /* 0x0000001605177210 */ /* 0x000fe40007ffe0ff */
[----:B------:R-:W-:Y:S01]  /*0520*/  ISETP.GE.U32.AND P1, PT, R22, UR5, PT ;  /* 0x0000000516007c0c */ /* 0x000fe2000bf26070 */
[----:B------:R-:W1:Y:S01]  /*0530*/  LDC.64 R20, c[0x0][0x388] ;  /* 0x0000e200ff147b82 */ /* 0x000e620000000a00 */
[----:B------:R-:W-:Y:S02]  /*0540*/  ISETP.GE.U32.AND P2, PT, R23, UR5, PT ;  /* 0x0000000517007c0c */ /* 0x000fe4000bf46070 */
[----:B------:R-:W-:-:S05]  /*0550*/  IADD3 R25, PT, PT, R5, R23, RZ ;  /* 0x0000001705197210 */ /* 0x000fca0007ffe0ff */
[----:B------:R-:W2:Y:S08]  /*0560*/  LDC.64 R18, c[0x0][0x388] ;  /* 0x0000e200ff127b82 */ /* 0x000eb00000000a00 */
[----:B------:R-:W3:Y:S01]  /*0570*/  LDC.64 R28, c[0x0][0x388] ;  /* 0x0000e200ff1c7b82 */ /* 0x000ee20000000a00 */
[----:B------:R-:W-:Y:S01]  /*0580*/  ISETP.GE.U32.AND P3, PT, R25, UR5, PT ;  /* 0x0000000519007c0c */ /* 0x000fe2000bf66070 */
[----:B0-----:R-:W-:-:S05]  /*0590*/  @!P0 IMAD.WIDE R26, R24, 0x2, R26 ;  /* 0x00000002181a8825 */ /* 0x001fca00078e021a */
[----:B------:R0:W4:Y:S01]  /*05a0*/  @!P0 LDG.E.U16 R6, desc[UR6][R26.64] ;  /* 0x000000061a068981 */ /* 0x000122000c1e1500 */
[----:B------:R-:W0:Y:S01]  /*05b0*/  LDC.64 R16, c[0x0][0x380] ;  /* 0x0000e000ff107b82 */ /* 0x000e220000000a00 */
[----:B-1----:R-:W-:-:S05]  /*05c0*/  @!P2 IMAD.WIDE R20, R23, 0x2, R20 ;  /* 0x000000021714a825 */ /* 0x002fca00078e0214 */
[----:B------:R-:W5:Y:S02]  /*05d0*/  @!P2 LDG.E.U16 R8, desc[UR6][R20.64] ;  /* 0x000000061408a981 */ /* 0x000f64000c1e1500 */
[----:B------:R-:W1:Y:S08]  /*05e0*/  LDC.64 R10, c[0x0][0x380] ;  /* 0x0000e000ff0a7b82 */ /* 0x000e700000000a00 */
[----:B------:R-:W1:Y:S08]  /*05f0*/  LDC.64 R14, c[0x0][0x380] ;  /* 0x0000e000ff0e7b82 */ /* 0x000e700000000a00 */
[----:B------:R-:W1:Y:S01]  /*0600*/  LDC.64 R12, c[0x0][0x380] ;  /* 0x0000e000ff0c7b82 */ /* 0x000e620000000a00 */
[----:B--2---:R-:W-:-:S04]  /*0610*/  @!P3 IMAD.WIDE R18, R25, 0x2, R18 ;  /* 0x000000021912b825 */ /* 0x004fc800078e0212 */
[----:B---3--:R-:W-:Y:S01]  /*0620*/  @!P1 IMAD.WIDE R28, R22, 0x2, R28 ;  /* 0x00000002161c9825 */ /* 0x008fe200078e021c */
[----:B------:R-:W2:Y:S04]  /*0630*/  @!P3 LDG.E.U16 R9, desc[UR6][R18.64] ;  /* 0x000000061209b981 */ /* 0x000ea8000c1e1500 */
[----:B------:R3:W2:Y:S01]  /*0640*/  @!P1 LDG.E.U16 R7, desc[UR6][R28.64] ;  /* 0x000000061c079981 */ /* 0x0006a2000c1e1500 */
[----:B0-----:R-:W-:Y:S02]  /*0650*/  @!P0 IMAD.WIDE R26, R24, 0x2, R16 ;  /* 0x00000002181a8825 */ /* 0x001fe400078e0210 */
[----:B------:R-:W0:Y:S02]  /*0660*/  @!P0 LDC.64 R16, c[0x0][0x398] ;  /* 0x0000e600ff108b82 */ /* 0x000e240000000a00 */
[----:B-1----:R-:W-:Y:S01]  /*0670*/  @!P1 IMAD.WIDE R10, R22, 0x2, R10 ;  /* 0x00000002160a9825 */ /* 0x002fe200078e020a */
[----:B------:R-:W2:Y:S03]  /*0680*/  @!P0 LDG.E.U16 R4, desc[UR6][R26.64] ;  /* 0x000000061a048981 */ /* 0x000ea6000c1e1500 */
[----:B---3--:R-:W-:Y:S01]  /*0690*/  @!P2 IMAD.WIDE R28, R23, 0x2, R14 ;  /* 0x00000002171ca825 */ /* 0x008fe200078e020e */
[----:B------:R-:W3:Y:S03]  /*06a0*/  @!P1 LDG.E.U16 R3, desc[UR6][R10.64] ;  /* 0x000000060a039981 */ /* 0x000ee6000c1e1500 */
[----:B------:R-:W-:Y:S01]  /*06b0*/  @!P3 IMAD.WIDE R12, R25, 0x2, R12 ;  /* 0x00000002190cb825 */ /* 0x000fe200078e020c */
[----:B------:R-:W3:Y:S04]  /*06c0*/  @!P2 LDG.E.U16 R2, desc[UR6][R28.64] ;  /* 0x000000061c02a981 */ /* 0x000ee8000c1e1500 */
[----:B------:R1:W3:Y:S02]  /*06d0*/  @!P3 LDG.E.U16 R0, desc[UR6][R12.64] ;  /* 0x000000060c00b981 */ /* 0x0002e4000c1e1500 */
[----:B-1----:R-:W1:Y:S01]  /*06e0*/  @!P2 LDC.64 R12, c[0x0][0x398] ;  /* 0x0000e600ff0cab82 */ /* 0x002e620000000a00 */
[----:B0-----:R-:W-:Y:S01]  /*06f0*/  @!P0 IMAD.WIDE R16, R24, 0x2, R16 ;  /* 0x0000000218108825 */ /* 0x001fe200078e0210 */
[----:B------:R-:W-:-:S03]  /*0700*/  IADD3 R24, PT, PT, R5, R25, RZ ;  /* 0x0000001905187210 */ /* 0x000fc60007ffe0ff */
[----:B-1----:R-:W-:-:S04]  /*0710*/  @!P2 IMAD.WIDE R12, R23, 0x2, R12 ;  /* 0x00000002170ca825 */ /* 0x002fc800078e020c */
[----:B----4-:R-:W-:Y:S02]  /*0720*/  HADD2.F32 R14, -RZ, R6.H0_H0 ;  /* 0x20000006ff0e7230 */ /* 0x010fe40000004100 */
[----:B-----5:R-:W-:-:S03]  /*0730*/  HADD2.F32 R19, -RZ, R8.H0_H0 ;  /* 0x20000008ff137230 */ /* 0x020fc60000004100 */
[C---:B------:R-:W-:Y:S02]  /*0740*/  FADD.FTZ R15, -R14.reuse, 1 ;  /* 0x3f8000000e0f7421 */ /* 0x040fe40000010100 */
[C---:B------:R-:W-:Y:S02]  /*0750*/  FADD.FTZ R10, -R19.reuse, 1 ;  /* 0x3f800000130a7421 */ /* 0x040fe40000010100 */
[----:B------:R-:W-:Y:S02]  /*0760*/  FMUL.FTZ R18, R14, R15 ;  /* 0x0000000f0e127220 */ /* 0x000fe40000410000 */
[----:B------:R-:W0:Y:S01]  /*0770*/  @!P1 LDC.64 R14, c[0x0][0x398] ;  /* 0x0000e600ff0e9b82 */ /* 0x000e220000000a00 */
[----:B------:R-:W-:-:S07]  /*0780*/  FMUL.FTZ R19, R19, R10 ;  /* 0x0000000a13137220 */ /* 0x000fce0000410000 */
[----:B------:R-:W1:Y:S01]  /*0790*/  @!P3 LDC.64 R10, c[0x0][0x398] ;  /* 0x0000e600ff0abb82 */ /* 0x000e620000000a00 */
[----:B--2---:R-:W-:Y:S02]  /*07a0*/  HADD2.F32 R20, -RZ, R9.H0_H0 ;  /* 0x20000009ff147230 */ /* 0x004fe40000004100 */
[----:B------:R-:W-:-:S03]  /*07b0*/  HADD2.F32 R21, -RZ, R7.H0_H0 ;  /* 0x20000007ff157230 */ /* 0x000fc60000004100 */
[C---:B------:R-:W-:Y:S02]  /*07c0*/  FADD.FTZ R27, -R20.reuse, 1 ;  /* 0x3f800000141b7421 */ /* 0x040fe40000010100 */
[C---:B------:R-:W-:Y:S02]  /*07d0*/  FADD.FTZ R26, -R21.reuse, 1 ;  /* 0x3f800000151a7421 */ /* 0x040fe40000010100 */
[----:B------:R-:W-:Y:S01]  /*07e0*/  FMUL.FTZ R20, R20, R27 ;  /* 0x0000001b14147220 */ /* 0x000fe20000410000 */
[----:B------:R-:W-:Y:S02]  /*07f0*/  HADD2.F32 R27, -RZ, R4.H0_H0 ;  /* 0x20000004ff1b7230 */ /* 0x000fe40000004100 */
[----:B------:R-:W-:Y:S01]  /*0800*/  FMUL.FTZ R21, R21, R26 ;  /* 0x0000001a15157220 */ /* 0x000fe20000410000 */
[----:B---3--:R-:W-:Y:S02]  /*0810*/  HADD2.F32 R4, -RZ, R3.H0_H0 ;  /* 0x20000003ff047230 */ /* 0x008fe40000004100 */
[----:B------:R-:W-:Y:S01]  /*0820*/  FMUL.FTZ R18, R27, R18 ;  /* 0x000000121b127220 */ /* 0x000fe20000410000 */
[----:B------:R-:W-:-:S02]  /*0830*/  HADD2.F32 R2, -RZ, R2.H0_H0 ;  /* 0x20000002ff027230 */ /* 0x000fc40000004100 */
[----:B------:R-:W-:Y:S01]  /*0840*/  FMUL.FTZ R21, R4, R21 ;  /* 0x0000001504157220 */ /* 0x000fe20000410000 */
[----:B------:R-:W-:Y:S02]  /*0850*/  HADD2.F32 R3, -RZ, R0.H0_H0 ;  /* 0x20000000ff037230 */ /* 0x000fe40000004100 */
[----:B------:R-:W-:Y:S02]  /*0860*/  FMUL.FTZ R2, R2, R19 ;  /* 0x0000001302027220 */ /* 0x000fe40000410000 */
[----:B------:R-:W-:Y:S01]  /*0870*/  F2FP.F16.F32.PACK_AB R18, R21, R18 ;  /* 0x000000121512723e */ /* 0x000fe200000000ff */
[----:B------:R-:W-:-:S03]  /*0880*/  FMUL.FTZ R3, R3, R20 ;  /* 0x0000001403037220 */ /* 0x000fc60000410000 */
[----:B------:R-:W-:Y:S01]  /*0890*/  PRMT R4, R18, 0x7610, R4 ;  /* 0x0000761012047816 */ /* 0x000fe20000000004 */
[----:B0-----:R-:W-:Y:S01]  /*08a0*/  @!P1 IMAD.WIDE R14, R22, 0x2, R14 ;  /* 0x00000002160e9825 */ /* 0x001fe200078e020e */
[----:B------:R-:W-:Y:S02]  /*08b0*/  F2FP.F16.F32.PACK_AB R2, R3, R2 ;  /* 0x000000020302723e */ /* 0x000fe400000000ff */
[----:B------:R-:W-:Y:S01]  /*08c0*/  PRMT R3, R18, 0x7632, R3 ;  /* 0x0000763212037816 */ /* 0x000fe20000000003 */
[----:B-1----:R-:W-:Y:S01]  /*08d0*/  @!P3 IMAD.WIDE R10, R25, 0x2, R10 ;  /* 0x00000002190ab825 */ /* 0x002fe200078e020a */
[----:B------:R-:W-:Y:S01]  /*08e0*/  PRMT R0, R2, 0x7632, R0 ;  /* 0x0000763202007816 */ /* 0x000fe20000000000 */
[----:B------:R0:W-:Y:S04]  /*08f0*/  @!P0 STG.E.U16 desc[UR6][R16.64], R4 ;  /* 0x0000000410008986 */ /* 0x0001e8000c101506 */
[----:B------:R0:W-:Y:S04]  /*0900*/  @!P1 STG.E.U16 desc[UR6][R14.64], R3 ;  /* 0x000000030e009986 */ /* 0x0001e8000c101506 */
[----:B------:R0:W-:Y:S04]  /*0910*/  @!P2 STG.E.U16 desc[UR6][R12.64], R2 ;  /* 0x000000020c00a986 */ /* 0x0001e8000c101506 */
[----:B------:R0:W-:Y:S01]  /*0920*/  @!P3 STG.E.U16 desc[UR6][R10.64], R0 ;  /* 0x000000000a00b986 */ /* 0x0001e2000c101506 */
[----:B------:R-:W-:-:S13]  /*0930*/  ISETP.GE.U32.AND P0, PT, R24, UR5, PT ;  /* 0x0000000518007c0c */ /* 0x000fda000bf06070 */
[----:B0-----:R-:W-:Y:S05]  /*0940*/  @!P0 BRA `(.L_x_105) ;  /* 0xfffffff800e48947 */ /* 0x001fea000383ffff */
[----:B------:R-:W-:Y:S05]  /*0950*/  EXIT ;  /* 0x000000000000794d */ /* 0x000fea0003800000 */
.L_x_106:
        /* <DEDUP_REMOVED lines=10> */
.L_x_314:


//--------------------- .text._Z17biasAddRelu_bpropIN3c104HalfELi4EEvPT_S3_iiS3_PVfPiS3_ --------------------------
	.section	.text._Z17biasAddRelu_bpropIN3c104HalfELi4EEvPT_S3_iiS3_PVfPiS3_,"ax",@progbits
	.align	128
        .global         _Z17biasAddRelu_bpropIN3c104HalfELi4EEvPT_S3_iiS3_PVfPiS3_
        .type           _Z17biasAddRelu_bpropIN3c104HalfELi4EEvPT_S3_iiS3_PVfPiS3_,@function
        .size           _Z17biasAddRelu_bpropIN3c104HalfELi4EEvPT_S3_iiS3_PVfPiS3_,(.L_x_315 - _Z17biasAddRelu_bpropIN3c104HalfELi4EEvPT_S3_iiS3_PVfPiS3_)
        .other          _Z17biasAddRelu_bpropIN3c104HalfELi4EEvPT_S3_iiS3_PVfPiS3_,@"STO_CUDA_ENTRY STV_DEFAULT"
_Z17biasAddRelu_bpropIN3c104HalfELi4EEvPT_S3_iiS3_PVfPiS3_:
.text._Z17biasAddRelu_bpropIN3c104HalfELi4EEvPT_S3_iiS3_PVfPiS3_:
        /* <DEDUP_REMOVED lines=8> */
[----:B------:R-:W4:Y:S01]  /*0080*/  LDCU.64 UR8, c[0x0][0x358] ;  /* 0x00006b00ff0877ac */ /* 0x000f220008000a00 */
[----:B------:R-:W0:Y:S06]  /*0090*/  LDCU UR6, c[0x0][0x390] ;  /* 0x00007200ff0677ac */ /* 0x000e2c0008000800 */
[----:B------:R-:W5:Y:S01]  /*00a0*/  S2UR UR4, SR_CTAID.Y ;  /* 0x00000000000479c3 */ /* 0x000f620000002600 */
[----:B------:R-:W0:Y:S01]  /*00b0*/  LDCU UR11, c[0x0][0x390] ;  /* 0x00007200ff0b77ac */ /* 0x000e220008000800 */
[----:B-1----:R-:W1:Y:S01]  /*00c0*/  I2F.U32.RP R4, UR13 ;  /* 0x0000000d00047d06 */ /* 0x002e620008209000 */
[----:B------:R-:W-:Y:S01]  /*00d0*/  ISETP.NE.U32.AND P2, PT, RZ, UR13, PT ;  /* 0x0000000dff007c0c */ /* 0x000fe2000bf45070 */
[----:B------:R-:W-:-:S02]  /*00e0*/  UIADD3 UR7, UPT, UPT, UR13, -0x1, URZ ;  /* 0xffffffff0d077890 */ /* 0x000fc4000fffe0ff */
[----:B--2---:R-:W-:Y:S01]  /*00f0*/  UIADD3 UR10, UPT, UPT, UR14, -0x1, URZ ;  /* 0xffffffff0e0a7890 */ /* 0x004fe2000fffe0ff */
[----:B------:R-:W2:Y:S03]  /*0100*/  LDCU UR12, c[0x0][0x390] ;  /* 0x00007200ff0c77ac */ /* 0x000ea60008000800 */
[----:B------:R-:W4:Y:S08]  /*0110*/  I2F.U32.RP R7, UR14 ;  /* 0x0000000e00077d06 */ /* 0x000f300008209000 */
[----:B-1----:R-:W1:Y:S08]  /*0120*/  MUFU.RCP R4, R4 ;  /* 0x0000000400047308 */ /* 0x002e700000001000 */
[----:B----4-:R-:W-:Y:S01]  /*0130*/  MUFU.RCP R7, R7 ;  /* 0x0000000700077308 */ /* 0x010fe20000001000 */
        /* <DEDUP_REMOVED lines=43> */
[----:B--2---:R-:W-:Y:S06]  /*03f0*/  @P0 BRA `(.L_x_108) ;  /* 0x0000000c004c0947 */ /* 0x004fec0003800000 */
        /* <DEDUP_REMOVED lines=11> */
[----:B------:R-:W-:Y:S01]  /*04b0*/  IADD3 R27, PT, PT, -R24, RZ, RZ ;  /* 0x000000ff181b7210 */ /* 0x000fe20007ffe1ff */
[----:B------:R-:W-:Y:S01]  /*04c0*/  BSSY.RELIABLE B0, `(.L_x_111) ;  /* 0x000006d000007945 */ /* 0x000fe20003800100 */
[----:B------:R-:W-:Y:S01]  /*04d0*/  IMAD R21, R21, R10, R7 ;  /* 0x0000000a15157224 */ /* 0x000fe200078e0207 */
[----:B------:R-:W-:Y:S02]  /*04e0*/  MOV R28, RZ ;  /* 0x000000ff001c7202 */ /* 0x000fe40000000f00 */
[----:B------:R-:W-:-:S13]  /*04f0*/  ISETP.GE.AND P0, PT, R27, RZ, PT ;  /* 0x000000ff1b00720c */ /* 0x000fda0003f06270 */
[----:B------:R-:W-:Y:S05]  /*0500*/  @P0 BRA `(.L_x_112) ;  /* 0x0000000400a00947 */ /* 0x000fea0003800000 */
[----:B------:R-:W-:Y:S01]  /*0510*/  IADD3 R14, PT, PT, -R27, RZ, RZ ;  /* 0x000000ff1b0e7210 */ /* 0x000fe20007ffe1ff */
[----:B------:R-:W-:Y:S01]  /*0520*/  BSSY.RECONVERGENT B3, `(.L_x_113) ;  /* 0x000003f000037945 */ /* 0x000fe20003800200 */
[----:B------:R-:W-:Y:S02]  /*0530*/  PLOP3.LUT P0, PT, PT, PT, PT, 0x80, 0x8 ;  /* 0x000000000008781c */ /* 0x000fe40003f0f070 */
[----:B------:R-:W-:-:S13]  /*0540*/  ISETP.GT.AND P1, PT, R14, 0x3, PT ;  /* 0x000000030e00780c */ /* 0x000fda0003f24270 */
[----:B------:R-:W-:Y:S05]  /*0550*/  @!P1 BRA `(.L_x_114) ;  /* 0x0000000000ec9947 */ /* 0x000fea0003800000 */
[----:B------:R-:W1:Y:S01]  /*0560*/  LDC.64 R16, c[0x0][0x398] ;  /* 0x0000e600ff107b82 */ /* 0x000e620000000a00 */
[----:B------:R-:W-:Y:S01]  /*0570*/  BSSY.RECONVERGENT B4, `(.L_x_115) ;  /* 0x0000038000047945 */ /* 0x000fe20003800200 */
[----:B------:R-:W-:-:S06]  /*0580*/  PLOP3.LUT P0, PT, PT, PT, PT, 0x8, 0x80 ;  /* 0x000000000080781c */ /* 0x000fcc0003f0e170 */
[----:B------:R-:W2:Y:S08]  /*0590*/  LDC.64 R18, c[0x0][0x380] ;  /* 0x0000e000ff127b82 */ /* 0x000eb00000000a00 */
[----:B------:R-:W3:Y:S02]  /*05a0*/  LDC.64 R14, c[0x0][0x388] ;  /* 0x0000e200ff0e7b82 */ /* 0x000ee40000000a00 */
.L_x_116:
[----:B--2-4-:R-:W-:-:S06]  /*05b0*/  IMAD.WIDE R22, R21, 0x2, R18 ;  /* 0x0000000215167825 */ /* 0x014fcc00078e0212 */
[----:B------:R-:W2:Y:S02]  /*05c0*/  LDG.E.U16 R22, desc[UR8][R22.64] ;  /* 0x0000000816167981 */ /* 0x000ea4000c1e1500 */
[----:B--2---:R-:W-:-:S05]  /*05d0*/  HADD2.F32 R10, -RZ, R22.H0_H0 ;  /* 0x20000016ff0a7230 */ /* 0x004fca0000004100 */
[----:B------:R-:W-:Y:S01]  /*05e0*/  FSETP.GT.FTZ.AND P1, PT, R10, RZ, PT ;  /* 0x000000ff0a00720b */ /* 0x000fe20003f34000 */
[----:B---3--:R-:W-:-:S12]  /*05f0*/  IMAD.WIDE R10, R21, 0x2, R14 ;  /* 0x00000002150a7825 */ /* 0x008fd800078e020e */
[----:B------:R2:W3:Y:S01]  /*0600*/  @P1 LDG.E.U16 R11, desc[UR8][R10.64] ;  /* 0x000000080a0b1981 */ /* 0x0004e2000c1e1500 */
[----:B-1----:R-:W-:Y:S01]  /*0610*/  IMAD.WIDE R22, R21, 0x2, R16 ;  /* 0x0000000215167825 */ /* 0x002fe200078e0210 */
[----:B--2---:R-:W-:-:S04]  /*0620*/  MOV R10, UR6 ;  /* 0x00000006000a7c02 */ /* 0x004fc80008000f00 */
[----:B------:R-:W-:Y:S02]  /*0630*/  IADD3 R21, PT, PT, R21, R10, RZ ;  /* 0x0000000a15157210 */ /* 0x000fe40007ffe0ff */
[----:B------:R-:W-:-:S05]  /*0640*/  @!P1 PRMT R11, RZ, 0x7610, R11 ;  /* 0x00007610ff0b9816 */ /* 0x000fca000000000b */
[----:B---3--:R1:W-:Y:S02]  /*0650*/  STG.E.U16 desc[UR8][R22.64], R11 ;  /* 0x0000000b16007986 */ /* 0x0083e4000c101508 */
[----:B-1----:R-:W-:-:S05]  /*0660*/  IMAD.WIDE R22, R21, 0x2, R18 ;  /* 0x0000000215167825 */ /* 0x002fca00078e0212 */
[----:B------:R1:W2:Y:S02]  /*0670*/  LDG.E.U16 R20, desc[UR8][R22.64] ;  /* 0x0000000816147981 */ /* 0x0002a4000c1e1500 */
[----:B-1----:R-:W-:-:S04]  /*0680*/  IMAD.WIDE R22, R21, 0x2, R14 ;  /* 0x0000000215167825 */ /* 0x002fc800078e020e */
[----:B--2---:R-:W-:-:S05]  /*0690*/  HADD2.F32 R20, -RZ, R20.H0_H0 ;  /* 0x20000014ff147230 */ /* 0x004fca0000004100 */
[----:B------:R-:W-:-:S13]  /*06a0*/  FSETP.GT.FTZ.AND P1, PT, R20, RZ, PT ;  /* 0x000000ff1400720b */ /* 0x000fda0003f34000 */
[----:B------:R-:W2:Y:S01]  /*06b0*/  @P1 LDG.E.U16 R26, desc[UR8][R22.64] ;  /* 0x00000008161a1981 */ /* 0x000ea2000c1e1500 */
[C---:B------:R-:W-:Y:S01]  /*06c0*/  IADD3 R29, PT, PT, R21.reuse, R10, RZ ;  /* 0x0000000a151d7210 */ /* 0x040fe20007ffe0ff */
[----:B------:R-:W-:Y:S01]  /*06d0*/  IMAD.WIDE R20, R21, 0x2, R16 ;  /* 0x0000000215147825 */ /* 0x000fe200078e0210 */
[----:B------:R-:W-:-:S05]  /*06e0*/  @!P1 PRMT R26, RZ, 0x7610, R26 ;  /* 0x00007610ff1a9816 */ /* 0x000fca000000001a */
[----:B--2---:R1:W-:Y:S02]  /*06f0*/  STG.E.U16 desc[UR8][R20.64], R26 ;  /* 0x0000001a14007986 */ /* 0x0043e4000c101508 */
[----:B-1----:R-:W-:-:S05]  /*0700*/  IMAD.WIDE R20, R29, 0x2, R18 ;  /* 0x000000021d147825 */ /* 0x002fca00078e0212 */
[----:B------:R-:W2:Y:S01]  /*0710*/  LDG.E.U16 R25, desc[UR8][R20.64] ;  /* 0x0000000814197981 */ /* 0x000ea2000c1e1500 */
[----:B------:R-:W-:-:S04]  /*0720*/  IMAD.WIDE R22, R29, 0x2, R14 ;  /* 0x000000021d167825 */ /* 0x000fc800078e020e */
[----:B--2---:R-:W-:-:S05]  /*0730*/  HADD2.F32 R25, -RZ, R25.H0_H0 ;  /* 0x20000019ff197230 */ /* 0x004fca0000004100 */
[----:B------:R-:W-:-:S13]  /*0740*/  FSETP.GT.FTZ.AND P1, PT, R25, RZ, PT ;  /* 0x000000ff1900720b */ /* 0x000fda0003f34000 */
[----:B------:R-:W2:Y:S01]  /*0750*/  @P1 LDG.E.U16 R25, desc[UR8][R22.64] ;  /* 0x0000000816191981 */ /* 0x000ea2000c1e1500 */
[----:B------:R-:W-:Y:S02]  /*0760*/  HADD2.F32 R11, -RZ, R11.H0_H0 ;  /* 0x2000000bff0b7230 */ /* 0x000fe40000004100 */
[----:B------:R-:W-:-:S04]  /*0770*/  IMAD.WIDE R20, R29, 0x2, R16 ;  /* 0x000000021d147825 */ /* 0x000fc800078e0210 */
[----:B------:R-:W-:Y:S01]  /*0780*/  FADD.FTZ R28, R11, R28 ;  /* 0x0000001c0b1c7221 */ /* 0x000fe20000010000 */
[----:B------:R-:W-:Y:S02]  /*0790*/  IADD3 R11, PT, PT, R29, R10, RZ ;  /* 0x0000000a1d0b7210 */ /* 0x000fe40007ffe0ff */
[----:B------:R-:W-:-:S05]  /*07a0*/  @!P1 PRMT R25, RZ, 0x7610, R25 ;  /* 0x00007610ff199816 */ /* 0x000fca0000000019 */
[----:B--2---:R1:W-:Y:S02]  /*07b0*/  STG.E.U16 desc[UR8][R20.64], R25 ;  /* 0x0000001914007986 */ /* 0x0043e4000c101508 */
[----:B-1----:R-:W-:-:S05]  /*07c0*/  IMAD.WIDE R20, R11, 0x2, R18 ;  /* 0x000000020b147825 */ /* 0x002fca00078e0212 */
[----:B------:R-:W2:Y:S01]  /*07d0*/  LDG.E.U16 R29, desc[UR8][R20.64] ;  /* 0x00000008141d7981 */ /* 0x000ea2000c1e1500 */
[----:B------:R-:W-:-:S04]  /*07e0*/  IMAD.WIDE R22, R11, 0x2, R14 ;  /* 0x000000020b167825 */ /* 0x000fc800078e020e */
[----:B--2---:R-:W-:-:S05]  /*07f0*/  HADD2.F32 R29, -RZ, R29.H0_H0 ;  /* 0x2000001dff1d7230 */ /* 0x004fca0000004100 */
[----:B------:R-:W-:-:S13]  /*0800*/  FSETP.GT.FTZ.AND P1, PT, R29, RZ, PT ;  /* 0x000000ff1d00720b */ /* 0x000fda0003f34000 */
[----:B------:R1:W2:Y:S01]  /*0810*/  @P1 LDG.E.U16 R29, desc[UR8][R22.64] ;  /* 0x00000008161d1981 */ /* 0x0002a2000c1e1500 */
[----:B------:R-:W-:Y:S01]  /*0820*/  IADD3 R27, PT, PT, R27, 0x4, RZ ;  /* 0x000000041b1b7810 */ /* 0x000fe20007ffe0ff */
[----:B------:R-:W-:Y:S01]  /*0830*/  HADD2.F32 R26, -RZ, R26.H0_H0 ;  /* 0x2000001aff1a7230 */ /* 0x000fe20000004100 */
[----:B------:R-:W-:Y:S01]  /*0840*/  IADD3 R21, PT, PT, R11, R10, RZ ;  /* 0x0000000a0b157210 */ /* 0x000fe20007ffe0ff */
[----:B------:R-:W-:-:S03]  /*0850*/  HADD2.F32 R25, -RZ, R25.H0_H0 ;  /* 0x20000019ff197230 */ /* 0x000fc60000004100 */
[----:B------:R-:W-:Y:S01]  /*0860*/  FADD.FTZ R26, R28, R26 ;  /* 0x0000001a1c1a7221 */ /* 0x000fe20000010000 */
[----:B-1----:R-:W-:-:S04]  /*0870*/  IMAD.WIDE R22, R11, 0x2, R16 ;  /* 0x000000020b167825 */ /* 0x002fc800078e0210 */
[----:B------:R-:W-:Y:S01]  /*0880*/  FADD.FTZ R25, R26, R25 ;  /* 0x000000191a197221 */ /* 0x000fe20000010000 */
[----:B------:R-:W-:Y:S02]  /*0890*/  @!P1 PRMT R29, RZ, 0x7610, R29 ;  /* 0x00007610ff1d9816 */ /* 0x000fe4000000001d */
[----:B------:R-:W-:-:S03]  /*08a0*/  ISETP.GE.AND P1, PT, R27, -0x3, PT ;  /* 0xfffffffd1b00780c */ /* 0x000fc60003f26270 */
[----:B--2---:R4:W-:Y:S01]  /*08b0*/  STG.E.U16 desc[UR8][R22.64], R29 ;  /* 0x0000001d16007986 */ /* 0x0049e2000c101508 */
[----:B------:R-:W-:-:S05]  /*08c0*/  HADD2.F32 R28, -RZ, R29.H0_H0 ;  /* 0x2000001dff1c7230 */ /* 0x000fca0000004100 */
[----:B------:R-:W-:-:S04]  /*08d0*/  FADD.FTZ R28, R25, R28 ;  /* 0x0000001c191c7221 */ /* 0x000fc80000010000 */
[----:B------:R-:W-:Y:S05]  /*08e0*/  @!P1 BRA `(.L_x_116) ;  /* 0xfffffffc00309947 */ /* 0x000fea000383ffff */
[----:B------:R-:W-:Y:S05]  /*08f0*/  BSYNC.RECONVERGENT B4 ;  /* 0x0000000000047941 */ /* 0x000fea0003800200 */
.L_x_115:
[----:B------:R-:W-:-:S07]  /*0900*/  MOV R11, R24 ;  /* 0x00000018000b7202 */ /* 0x000fce0000000f00 */
.L_x_114:
[----:B------:R-:W-:Y:S05]  /*0910*/  BSYNC.RECONVERGENT B3 ;  /* 0x0000000000037941 */ /* 0x000fea0003800200 */
.L_x_113:
[----:B------:R-:W-:Y:S01]  /*0920*/  IADD3 R14, PT, PT, -R27, RZ, RZ ;  /* 0x000000ff1b0e7210 */ /* 0x000fe20007ffe1ff */
[----:B------:R-:W-:Y:S03]  /*0930*/  BSSY.RECONVERGENT B3, `(.L_x_117) ;  /* 0x0000022000037945 */ /* 0x000fe60003800200 */
[----:B------:R-:W-:-:S13]  /*0940*/  ISETP.GT.AND P1, PT, R14, 0x1, PT ;  /* 0x000000010e00780c */ /* 0x000fda0003f24270 */
[----:B------:R-:W-:Y:S05]  /*0950*/  @!P1 BRA `(.L_x_118) ;  /* 0x00000000007c9947 */ /* 0x000fea0003800000 */
[----:B------:R-:W1:Y:S02]  /*0960*/  LDC.64 R18, c[0x0][0x380] ;  /* 0x0000e000ff127b82 */ /* 0x000e640000000a00 */
[----:B-1----:R-:W-:-:S05]  /*0970*/  IMAD.WIDE R16, R21, 0x2, R18 ;  /* 0x0000000215107825 */ /* 0x002fca00078e0212 */
[----:B------:R1:W2:Y:S02]  /*0980*/  LDG.E.U16 R11, desc[UR8][R16.64] ;  /* 0x00000008100b7981 */ /* 0x0002a4000c1e1500 */
[----:B-1----:R-:W1:Y:S02]  /*0990*/  LDC.64 R16, c[0x0][0x388] ;  /* 0x0000e200ff107b82 */ /* 0x002e640000000a00 */
[----:B-1----:R-:W-:-:S04]  /*09a0*/  IMAD.WIDE R14, R21, 0x2, R16 ;  /* 0x00000002150e7825 */ /* 0x002fc800078e0210 */
[----:B--2---:R-:W-:-:S05]  /*09b0*/  HADD2.F32 R11, -RZ, R11.H0_H0 ;  /* 0x2000000bff0b7230 */ /* 0x004fca0000004100 */
[----:B------:R-:W-:-:S13]  /*09c0*/  FSETP.GT.FTZ.AND P0, PT, R11, RZ, PT ;  /* 0x000000ff0b00720b */ /* 0x000fda0003f14000 */
[----:B------:R1:W2:Y:S01]  /*09d0*/  @P0 LDG.E.U16 R11, desc[UR8][R14.64] ;  /* 0x000000080e0b0981 */ /* 0x0002a2000c1e1500 */
[----:B----4-:R-:W-:-:S05]  /*09e0*/  IADD3 R23, PT, PT, R21, R10, RZ ;  /* 0x0000000a15177210 */ /* 0x010fca0007ffe0ff */
[----:B------:R-:W-:Y:S01]  /*09f0*/  IMAD.WIDE R18, R23, 0x2, R18 ;  /* 0x0000000217127825 */ /* 0x000fe200078e0212 */
[----:B-1----:R-:W1:Y:S03]  /*0a00*/  LDC.64 R14, c[0x0][0x398] ;  /* 0x0000e600ff0e7b82 */ /* 0x002e660000000a00 */
[----:B-1----:R-:W-:Y:S01]  /*0a10*/  IMAD.WIDE R20, R21, 0x2, R14 ;  /* 0x0000000215147825 */ /* 0x002fe200078e020e */
[----:B------:R-:W-:-:S05]  /*0a20*/  @!P0 PRMT R11, RZ, 0x7610, R11 ;  /* 0x00007610ff0b8816 */ /* 0x000fca000000000b */
[----:B--2---:R1:W-:Y:S04]  /*0a30*/  STG.E.U16 desc[UR8][R20.64], R11 ;  /* 0x0000000b14007986 */ /* 0x0043e8000c101508 */
[----:B------:R-:W2:Y:S01]  /*0a40*/  LDG.E.U16 R18, desc[UR8][R18.64] ;  /* 0x0000000812127981 */ /* 0x000ea2000c1e1500 */
[----:B------:R-:W-:-:S04]  /*0a50*/  IMAD.WIDE R16, R23, 0x2, R16 ;  /* 0x0000000217107825 */ /* 0x000fc800078e0210 */
[----:B--2---:R-:W-:-:S05]  /*0a60*/  HADD2.F32 R22, -RZ, R18.H0_H0 ;  /* 0x20000012ff167230 */ /* 0x004fca0000004100 */
[----:B------:R-:W-:-:S13]  /*0a70*/  FSETP.GT.FTZ.AND P0, PT, R22, RZ, PT ;  /* 0x000000ff1600720b */ /* 0x000fda0003f14000 */
[----:B------:R-:W2:Y:S01]  /*0a80*/  @P0 LDG.E.U16 R29, desc[UR8][R16.64] ;  /* 0x00000008101d0981 */ /* 0x000ea2000c1e1500 */
[----:B------:R-:W-:Y:S01]  /*0a90*/  IMAD.WIDE R14, R23, 0x2, R14 ;  /* 0x00000002170e7825 */ /* 0x000fe200078e020e */
[----:B------:R-:W-:Y:S02]  /*0aa0*/  IADD3 R27, PT, PT, R27, 0x1, RZ ;  /* 0x000000011b1b7810 */ /* 0x000fe40007ffe0ff */
[----:B-1----:R-:W-:Y:S01]  /*0ab0*/  IADD3 R21, PT, PT, R23, R10, RZ ;  /* 0x0000000a17157210 */ /* 0x002fe20007ffe0ff */
[----:B------:R-:W-:Y:S01]  /*0ac0*/  HADD2.F32 R25, -RZ, R11.H0_H0 ;  /* 0x2000000bff197230 */ /* 0x000fe20000004100 */
[----:B------:R-:W-:Y:S02]  /*0ad0*/  MOV R11, R24 ;  /* 0x00000018000b7202 */ /* 0x000fe40000000f00 */
[----:B------:R-:W-:Y:S02]  /*0ae0*/  IADD3 R27, PT, PT, R27, 0x1, RZ ;  /* 0x000000011b1b7810 */ /* 0x000fe40007ffe0ff */
[----:B------:R-:W-:Y:S01]  /*0af0*/  FADD.FTZ R25, R28, R25 ;  /* 0x000000191c197221 */ /* 0x000fe20000010000 */
[----:B------:R-:W-:-:S02]  /*0b00*/  @!P0 PRMT R29, RZ, 0x7610, R29 ;  /* 0x00007610ff1d8816 */ /* 0x000fc4000000001d */
[----:B------:R-:W-:-:S03]  /*0b10*/  PLOP3.LUT P0, PT, PT, PT, PT, 0x8, 0x80 ;  /* 0x000000000080781c */ /* 0x000fc60003f0e170 */
[----:B--2---:R1:W-:Y:S01]  /*0b20*/  STG.E.U16 desc[UR8][R14.64], R29 ;  /* 0x0000001d0e007986 */ /* 0x0043e2000c101508 */
[----:B------:R-:W-:-:S05]  /*0b30*/  HADD2.F32 R22, -RZ, R29.H0_H0 ;  /* 0x2000001dff167230 */ /* 0x000fca0000004100 */
[----:B------:R-:W-:-:S07]  /*0b40*/  FADD.FTZ R28, R25, R22 ;  /* 0x00000016191c7221 */ /* 0x000fce0000010000 */
.L_x_118:
[----:B------:R-:W-:Y:S05]  /*0b50*/  BSYNC.RECONVERGENT B3 ;  /* 0x0000000000037941 */ /* 0x000fea0003800200 */
.L_x_117:
[----:B------:R-:W-:-:S13]  /*0b60*/  ISETP.EQ.AND P1, PT, R27, RZ, PT ;  /* 0x000000ff1b00720c */ /* 0x000fda0003f22270 */
[----:B------:R-:W-:Y:S05]  /*0b70*/  @!P0 BREAK.RELIABLE P1, B0 ;  /* 0x0000000000008942 */ /* 0x000fea0000800100 */
[----:B------:R-:W-:Y:S05]  /*0b80*/  @!P0 BRA P1, `(.L_x_110) ;  /* 0x0000000000588947 */ /* 0x000fea0000800000 */
.L_x_112:
[----:B------:R-:W-:Y:S05]  /*0b90*/  BSYNC.RELIABLE B0 ;  /* 0x0000000000007941 */ /* 0x000fea0003800100 */
.L_x_111:
[----:B------:R-:W-:Y:S01]  /*0ba0*/  BSSY.RECONVERGENT B0, `(.L_x_119) ;  /* 0x0000013000007945 */ /* 0x000fe20003800200 */
.L_x_120:
[----:B--2---:R-:W2:Y:S02]  /*0bb0*/  LDC.64 R10, c[0x0][0x380] ;  /* 0x0000e000ff0a7b82 */ /* 0x004ea40000000a00 */
[----:B--2---:R-:W-:-:S06]  /*0bc0*/  IMAD.WIDE R18, R21, 0x2, R10 ;  /* 0x0000000215127825 */ /* 0x004fcc00078e020a */
[----:B------:R-:W2:Y:S01]  /*0bd0*/  LDC.64 R10, c[0x0][0x388] ;  /* 0x0000e200ff0a7b82 */ /* 0x000ea20000000a00 */
[----:B------:R-:W1:Y:S02]  /*0be0*/  LDG.E.U16 R18, desc[UR8][R18.64] ;  /* 0x0000000812127981 */ /* 0x000e64000c1e1500 */
[----:B-1----:R-:W-:-:S05]  /*0bf0*/  HADD2.F32 R14, -RZ, R18.H0_H0 ;  /* 0x20000012ff0e7230 */ /* 0x002fca0000004100 */
[----:B------:R-:W-:Y:S01]  /*0c00*/  FSETP.GT.FTZ.AND P0, PT, R14, RZ, PT ;  /* 0x000000ff0e00720b */ /* 0x000fe20003f14000 */
[----:B--2---:R-:W-:-:S12]  /*0c10*/  IMAD.WIDE R14, R21, 0x2, R10 ;  /* 0x00000002150e7825 */ /* 0x004fd800078e020a */
[----:B----4-:R-:W2:Y:S01]  /*0c20*/  @P0 LDG.E.U16 R23, desc[UR8][R14.64] ;  /* 0x000000080e170981 */ /* 0x010ea2000c1e1500 */
[----:B0-----:R-:W-:Y:S01]  /*0c30*/  IMAD.WIDE R16, R21, 0x2, R12 ;  /* 0x0000000215107825 */ /* 0x001fe200078e020c */
[----:B------:R-:W-:Y:S02]  /*0c40*/  IADD3 R27, PT, PT, R27, 0x1, RZ ;  /* 0x000000011b1b7810 */ /* 0x000fe40007ffe0ff */
[----:B------:R-:W-:-:S04]  /*0c50*/  MOV R10, UR11 ;  /* 0x0000000b000a7c02 */ /* 0x000fc80008000f00 */
[----:B------:R-:W-:Y:S02]  /*0c60*/  IADD3 R21, PT, PT, R21, R10, RZ ;  /* 0x0000000a15157210 */ /* 0x000fe40007ffe0ff */
[----:B------:R-:W-:Y:S02]  /*0c70*/  @!P0 PRMT R23, RZ, 0x7610, R23 ;  /* 0x00007610ff178816 */ /* 0x000fe40000000017 */
[----:B------:R-:W-:-:S03]  /*0c80*/  ISETP.NE.AND P0, PT, R27, RZ, PT ;  /* 0x000000ff1b00720c */ /* 0x000fc60003f05270 */
[----:B--2---:R2:W-:Y:S01]  /*0c90*/  STG.E.U16 desc[UR8][R16.64], R23 ;  /* 0x0000001710007986 */ /* 0x0045e2000c101508 */
[----:B------:R-:W-:-:S05]  /*0ca0*/  HADD2.F32 R11, -RZ, R23.H0_H0 ;  /* 0x20000017ff0b7230 */ /* 0x000fca0000004100 */
[----:B------:R-:W-:-:S04]  /*0cb0*/  FADD.FTZ R28, R11, R28 ;  /* 0x0000001c0b1c7221 */ /* 0x000fc80000010000 */
[----:B------:R-:W-:Y:S05]  /*0cc0*/  @P0 BRA `(.L_x_120) ;  /* 0xfffffffc00b80947 */ /* 0x000fea000383ffff */
[----:B------:R-:W-:Y:S05]  /*0cd0*/  BSYNC.RECONVERGENT B0 ;  /* 0x0000000000007941 */ /* 0x000fea0003800200 */
.L_x_119:
[----:B------:R-:W-:-:S07]  /*0ce0*/  MOV R11, R24 ;  /* 0x00000018000b7202 */ /* 0x000fce0000000f00 */
.L_x_110:
[----:B------:R-:W-:Y:S05]  /*0cf0*/  BSYNC.RECONVERGENT B1 ;  /* 0x0000000000017941 */ /* 0x000fea0003800200 */
.L_x_109:
[----:B0-----:R-:W-:Y:S01]  /*0d00*/  IADD3 R13, PT, PT, R11, 0x3, RZ ;  /* 0x000000030b0d7810 */ /* 0x001fe20007ffe0ff */
[----:B------:R-:W-:Y:S03]  /*0d10*/  BSSY.RECONVERGENT B0, `(.L_x_121) ;  /* 0x000003a000007945 */ /* 0x000fe60003800200 */
[----:B------:R-:W-:-:S13]  /*0d20*/  ISETP.GE.AND P0, PT, R13, R8, PT ;  /* 0x000000080d00720c */ /* 0x000fda0003f06270 */
[----:B------:R-:W-:Y:S05]  /*0d30*/  @P0 BRA `(.L_x_122) ;  /* 0x0000000000dc0947 */ /* 0x000fea0003800000 */
[----:B------:R-:W0:Y:S01]  /*0d40*/  LDC.64 R12, c[0x0][0x398] ;  /* 0x0000e600ff0c7b82 */ /* 0x000e220000000a00 */
[----:B------:R-:W-:-:S05]  /*0d50*/  IADD3 R9, PT, PT, R9, R11, R4 ;  /* 0x0000000b09097210 */ /* 0x000fca0007ffe004 */
[----:B------:R-:W-:Y:S02]  /*0d60*/  IMAD R9, R9, R10, R7 ;  /* 0x0000000a09097224 */ /* 0x000fe400078e0207 */
[----:B-1----:R-:W1:Y:S08]  /*0d70*/  LDC.64 R14, c[0x0][0x380] ;  /* 0x0000e000ff0e7b82 */ /* 0x002e700000000a00 */
[----:B--2---:R-:W2:Y:S02]  /*0d80*/  LDC.64 R16, c[0x0][0x388] ;  /* 0x0000e200ff107b82 */ /* 0x004ea40000000a00 */
.L_x_123:
[----:B-1-3--:R-:W-:-:S05]  /*0d90*/  IMAD.WIDE R18, R9, 0x2, R14 ;  /* 0x0000000209127825 */ /* 0x00afca00078e020e */
[----:B------:R-:W3:Y:S01]  /*0da0*/  LDG.E.U16 R4, desc[UR8][R18.64] ;  /* 0x0000000812047981 */ /* 0x000ee2000c1e1500 */
[----:B--2-4-:R-:W-:-:S04]  /*0db0*/  IMAD.WIDE R22, R9, 0x2, R16 ;  /* 0x0000000209167825 */ /* 0x014fc800078e0210 */
[----:B---3--:R-:W-:-:S05]  /*0dc0*/  HADD2.F32 R4, -RZ, R4.H0_H0 ;  /* 0x20000004ff047230 */ /* 0x008fca0000004100 */
[----:B------:R-:W-:-:S13]  /*0dd0*/  FSETP.GT.FTZ.AND P0, PT, R4, RZ, PT ;  /* 0x000000ff0400720b */ /* 0x000fda0003f14000 */
[----:B------:R-:W2:Y:S01]  /*0de0*/  @P0 LDG.E.U16 R4, desc[UR8][R22.64] ;  /* 0x0000000816040981 */ /* 0x000ea2000c1e1500 */
[----:B------:R-:W-:Y:S01]  /*0df0*/  MOV R10, UR12 ;  /* 0x0000000c000a7c02 */ /* 0x000fe20008000f00 */
[----:B0-----:R-:W-:-:S04]  /*0e00*/  IMAD.WIDE R26, R9, 0x2, R12 ;  /* 0x00000002091a7825 */ /* 0x001fc800078e020c */
[----:B------:R-:W-:Y:S01]  /*0e10*/  IMAD.WIDE R20, R10, 0x2, R18 ;  /* 0x000000020a147825 */ /* 0x000fe200078e0212 */
[----:B------:R-:W-:-:S05]  /*0e20*/  @!P0 PRMT R4, RZ, 0x7610, R4 ;  /* 0x00007610ff048816 */ /* 0x000fca0000000004 */
[----:B--2---:R0:W-:Y:S04]  /*0e30*/  STG.E.U16 desc[UR8][R26.64], R4 ;  /* 0x000000041a007986 */ /* 0x0041e8000c101508 */
[----:B------:R-:W2:Y:S01]  /*0e40*/  LDG.E.U16 R24, desc[UR8][R20.64] ;  /* 0x0000000814187981 */ /* 0x000ea2000c1e1500 */
[----:B------:R-:W-:-:S04]  /*0e50*/  IMAD.WIDE R18, R10, 0x2, R22 ;  /* 0x000000020a127825 */ /* 0x000fc800078e0216 */
[----:B--2---:R-:W-:-:S05]  /*0e60*/  HADD2.F32 R24, -RZ, R24.H0_H0 ;  /* 0x20000018ff187230 */ /* 0x004fca0000004100 */
[----:B------:R-:W-:-:S13]  /*0e70*/  FSETP.GT.FTZ.AND P0, PT, R24, RZ, PT ;  /* 0x000000ff1800720b */ /* 0x000fda0003f14000 */
[----:B------:R-:W-:-:S06]  /*0e80*/  @!P0 PRMT R29, RZ, 0x7610, R29 ;  /* 0x00007610ff1d8816 */ /* 0x000fcc000000001d */
[----:B------:R-:W2:Y:S01]  /*0e90*/  @P0 LDG.E.U16 R29, desc[UR8][R18.64] ;  /* 0x00000008121d0981 */ /* 0x000ea2000c1e1500 */
[----:B------:R-:W-:-:S04]  /*0ea0*/  IMAD.WIDE R24, R10, 0x2, R26 ;  /* 0x000000020a187825 */ /* 0x000fc800078e021a */
[C---:B------:R-:W-:Y:S01]  /*0eb0*/  IMAD.WIDE R22, R10.reuse, 0x2, R20 ;  /* 0x000000020a167825 */ /* 0x040fe200078e0214 */
[----:B--2---:R1:W-:Y:S04]  /*0ec0*/  STG.E.U16 desc[UR8][R24.64], R29 ;  /* 0x0000001d18007986 */ /* 0x0043e8000c101508 */
[----:B------:R-:W0:Y:S01]  /*0ed0*/  LDG.E.U16 R20, desc[UR8][R22.64] ;  /* 0x0000000816147981 */ /* 0x000e22000c1e1500 */
[----:B------:R-:W-:-:S04]  /*0ee0*/  IMAD.WIDE R18, R10, 0x2, R18 ;  /* 0x000000020a127825 */ /* 0x000fc800078e0212 */
[----:B0-----:R-:W-:-:S05]  /*0ef0*/  HADD2.F32 R26, -RZ, R20.H0_H0 ;  /* 0x20000014ff1a7230 */ /* 0x001fca0000004100 */
[----:B------:R-:W-:-:S13]  /*0f00*/  FSETP.GT.FTZ.AND P0, PT, R26, RZ, PT ;  /* 0x000000ff1a00720b */ /* 0x000fda0003f14000 */
[----:B------:R-:W-:-:S06]  /*0f10*/  @!P0 PRMT R27, RZ, 0x7610, R27 ;  /* 0x00007610ff1b8816 */ /* 0x000fcc000000001b */
[----:B------:R-:W2:Y:S01]  /*0f20*/  @P0 LDG.E.U16 R27, desc[UR8][R18.64] ;  /* 0x00000008121b0981 */ /* 0x000ea2000c1e1500 */
[----:B------:R-:W-:-:S04]  /*0f30*/  IMAD.WIDE R20, R10, 0x2, R24 ;  /* 0x000000020a147825 */ /* 0x000fc800078e0218 */
[C---:B------:R-:W-:Y:S01]  /*0f40*/  IMAD.WIDE R22, R10.reuse, 0x2, R22 ;  /* 0x000000020a167825 */ /* 0x040fe200078e0216 */
[----:B--2---:R0:W-:Y:S04]  /*0f50*/  STG.E.U16 desc[UR8][R20.64], R27 ;  /* 0x0000001b14007986 */ /* 0x0041e8000c101508 */
[----:B------:R-:W2:Y:S01]  /*0f60*/  LDG.E.U16 R26, desc[UR8][R22.64] ;  /* 0x00000008161a7981 */ /* 0x000ea2000c1e1500 */
[----:B-1----:R-:W-:-:S04]  /*0f70*/  IMAD.WIDE R24, R10, 0x2, R18 ;  /* 0x000000020a187825 */ /* 0x002fc800078e0212 */
[----:B--2---:R-:W-:-:S05]  /*0f80*/  HADD2.F32 R26, -RZ, R26.H0_H0 ;  /* 0x2000001aff1a7230 */ /* 0x004fca0000004100 */
[----:B------:R-:W-:-:S13]  /*0f90*/  FSETP.GT.FTZ.AND P0, PT, R26, RZ, PT ;  /* 0x000000ff1a00720b */ /* 0x000fda0003f14000 */
[----:B------:R-:W-:-:S06]  /*0fa0*/  @!P0 PRMT R26, RZ, 0x7610, R26 ;  /* 0x00007610ff1a8816 */ /* 0x000fcc000000001a */
[----:B------:R-:W2:Y:S01]  /*0fb0*/  @P0 LDG.E.U16 R26, desc[UR8][R24.64] ;  /* 0x00000008181a0981 */ /* 0x000ea2000c1e1500 */
[C---:B------:R-:W-:Y:S01]  /*0fc0*/  IMAD.WIDE R18, R10.reuse, 0x2, R20 ;  /* 0x000000020a127825 */ /* 0x040fe200078e0214 */
[C---:B0-----:R-:W-:Y:S02]  /*0fd0*/  IADD3 R21, PT, PT, R11.reuse, 0x7, RZ ;  /* 0x000000070b157810 */ /* 0x041fe40007ffe0ff */
[----:B------:R-:W-:Y:S01]  /*0fe0*/  IADD3 R11, PT, PT, R11, 0x4, RZ ;  /* 0x000000040b0b7810 */ /* 0x000fe20007ffe0ff */
[----:B------:R-:W-:Y:S01]  /*0ff0*/  HADD2.F32 R4, -RZ, R4.H0_H0 ;  /* 0x20000004ff047230 */ /* 0x000fe20000004100 */
[----:B------:R-:W-:Y:S01]  /*1000*/  ISETP.GE.AND P0, PT, R21, R8, PT ;  /* 0x000000081500720c */ /* 0x000fe20003f06270 */
[----:B------:R-:W-:Y:S01]  /*1010*/  HADD2.F32 R29, -RZ, R29.H0_H0 ;  /* 0x2000001dff1d7230 */ /* 0x000fe20000004100 */
[----:B------:R-:W-:Y:S01]  /*1020*/  LEA R9, R10, R9, 0x2 ;  /* 0x000000090a097211 */ /* 0x000fe200078e10ff */
[----:B------:R-:W-:Y:S02]  /*1030*/  HADD2.F32 R27, -RZ, R27.H0_H0 ;  /* 0x2000001bff1b7230 */ /* 0x000fe40000004100 */
[----:B------:R-:W-:-:S04]  /*1040*/  FADD.FTZ R4, R4, R28 ;  /* 0x0000001c04047221 */ /* 0x000fc80000010000 */
[----:B------:R-:W-:-:S04]  /*1050*/  FADD.FTZ R4, R4, R29 ;  /* 0x0000001d04047221 */ /* 0x000fc80000010000 */
[----:B------:R-:W-:Y:S01]  /*1060*/  FADD.FTZ R27, R4, R27 ;  /* 0x0000001b041b7221 */ /* 0x000fe20000010000 */
[----:B--2---:R3:W-:Y:S01]  /*1070*/  STG.E.U16 desc[UR8][R18.64], R26 ;  /* 0x0000001a12007986 */ /* 0x0047e2000c101508 */
[----:B------:R-:W-:-:S05]  /*1080*/  HADD2.F32 R28, -RZ, R26.H0_H0 ;  /* 0x2000001aff1c7230 */ /* 0x000fca0000004100 */
[----:B------:R-:W-:Y:S01]  /*1090*/  FADD.FTZ R28, R27, R28 ;  /* 0x0000001c1b1c7221 */ /* 0x000fe20000010000 */
[----:B------:R-:W-:Y:S06]  /*10a0*/  @!P0 BRA `(.L_x_123) ;  /* 0xfffffffc00388947 */ /* 0x000fec000383ffff */
.L_x_122:
[----:B------:R-:W-:Y:S05]  /*10b0*/  BSYNC.RECONVERGENT B0 ;  /* 0x0000000000007941 */ /* 0x000fea0003800200 */
.L_x_121:
[----:B------:R-:W0:Y:S01]  /*10c0*/  S2UR UR5, SR_CgaCtaId ;  /* 0x00000000000579c3 */ /* 0x000e220000008800 */
[----:B------:R-:W-:Y:S01]  /*10d0*/  UMOV UR4, 0x400 ;  /* 0x0000040000047882 */ /* 0x000fe20000000000 */
[----:B------:R-:W-:Y:S01]  /*10e0*/  IMAD R4, R0, R2, R5 ;  /* 0x0000000200047224 */ /* 0x000fe200078e0205 */
[----:B------:R-:W-:-:S04]  /*10f0*/  UIADD3 UR4, UPT, UPT, UR4, 0x4, URZ ;  /* 0x0000000404047890 */ /* 0x000fc8000fffe0ff */
[----:B0-----:R-:W-:-:S06]  /*1100*/  ULEA UR4, UR5, UR4, 0x18 ;  /* 0x0000000405047291 */ /* 0x001fcc000f8ec0ff */
[----:B------:R-:W-:-:S05]  /*1110*/  LEA R9, R4, UR4, 0x2 ;  /* 0x0000000404097c11 */ /* 0x000fca000f8e10ff */
[----:B------:R0:W-:Y:S02]  /*1120*/  STS [R9], R28 ;  /* 0x0000001c09007388 */ /* 0x0001e40000000800 */
.L_x_108:
[----:B------:R-:W-:Y:S05]  /*1130*/  BSYNC.RECONVERGENT B2 ;  /* 0x0000000000027941 */ /* 0x000fea0003800200 */
.L_x_107:
[----:B------:R-:W-:Y:S05]  /*1140*/  WARPSYNC.ALL ;  /* 0x0000000000007948 */ /* 0x000fea0003800000 */
[----:B------:R-:W-:Y:S01]  /*1150*/  BAR.SYNC.DEFER_BLOCKING 0x0 ;  /* 0x0000000000007b1d */ /* 0x000fe20000010000 */
[----:B------:R-:W-:-:S04]  /*1160*/  ISETP.GE.AND P0, PT, R7, R10, PT ;  /* 0x0000000a0700720c */ /* 0x000fc80003f06270 */
[----:B------:R-:W-:Y:S01]  /*1170*/  ISETP.NE.OR P0, PT, R2, RZ, P0 ;  /* 0x000000ff0200720c */ /* 0x000fe20000705670 */
[----:B------:R-:W-:-:S12]  /*1180*/  BSSY.RECONVERGENT B0, `(.L_x_124) ;  /* 0x0000067000007945 */ /* 0x000fd80003800200 */
        /* <DEDUP_REMOVED lines=8> */
[----:B------:R-:W5:Y:S01]  /*1210*/  S2UR UR6, SR_CgaCtaId ;  /* 0x00000000000679c3 */ /* 0x000f620000008800 */
[----:B------:R-:W-:Y:S01]  /*1220*/  UMOV UR4, 0x400 ;  /* 0x0000040000047882 */ /* 0x000fe20000000000 */
[----:B0-----:R-:W-:Y:S01]  /*1230*/  IADD3 R9, PT, PT, R0, R5, RZ ;  /* 0x0000000500097210 */ /* 0x001fe20007ffe0ff */
[----:B------:R-:W-:Y:S02]  /*1240*/  UIADD3 UR5, UPT, UPT, UR4, 0x4, URZ ;  /* 0x0000000404057890 */ /* 0x000fe4000fffe0ff */
[----:B------:R-:W-:Y:S02]  /*1250*/  ULOP3.LUT UR4, UR10, 0xfffffff8, URZ, 0xc0, !UPT ;  /* 0xfffffff80a047892 */ /* 0x000fe4000f8ec0ff */
[----:B-----5:R-:W-:Y:S02]  /*1260*/  ULEA UR6, UR6, UR5, 0x18 ;  /* 0x0000000506067291 */ /* 0x020fe4000f8ec0ff */
[----:B------:R-:W-:-:S03]  /*1270*/  UIADD3 UR5, UPT, UPT, -UR4, URZ, URZ ;  /* 0x000000ff04057290 */ /* 0x000fc6000fffe1ff */
[----:B------:R-:W-:Y:S01]  /*1280*/  UMOV UR4, URZ ;  /* 0x000000ff00047c82 */ /* 0x000fe20008000000 */
[----:B------:R-:W-:-:S08]  /*1290*/  LEA R9, R9, UR6, 0x2 ;  /* 0x0000000609097c11 */ /* 0x000fd0000f8e10ff */
.L_x_128:
[C---:B------:R-:W-:Y:S01]  /*12a0*/  LEA R13, R0.reuse, R9, 0x2 ;  /* 0x00000009000d7211 */ /* 0x040fe200078e10ff */
[----:B------:R0:W5:Y:S01]  /*12b0*/  LDS R11, [R9] ;  /* 0x00000000090b7984 */ /* 0x0001620000000800 */
[----:B------:R-:W-:Y:S02]  /*12c0*/  UIADD3 UR5, UPT, UPT, UR5, 0x8, URZ ;  /* 0x0000000805057890 */ /* 0x000fe4000fffe0ff */
[C---:B-1----:R-:W-:Y:S01]  /*12d0*/  LEA R15, R0.reuse, R13, 0x2 ;  /* 0x0000000d000f7211 */ /* 0x042fe200078e10ff */
[----:B------:R-:W1:Y:S01]  /*12e0*/  LDS R4, [R13] ;  /* 0x000000000d047984 */ /* 0x000e620000000800 */
[----:B------:R-:W-:Y:S02]  /*12f0*/  UISETP.NE.AND UP0, UPT, UR5, URZ, UPT ;  /* 0x000000ff0500728c */ /* 0x000fe4000bf05270 */
[C---:B--2---:R-:W-:Y:S01]  /*1300*/  LEA R17, R0.reuse, R15, 0x2 ;  /* 0x0000000f00117211 */ /* 0x044fe200078e10ff */
[----:B------:R-:W-:Y:S01]  /*1310*/  UIADD3 UR4, UPT, UPT, UR4, 0x8, URZ ;  /* 0x0000000804047890 */ /* 0x000fe2000fffe0ff */
[----:B------:R-:W2:Y:S01]  /*1320*/  LDS R15, [R15] ;  /* 0x000000000f0f7984 */ /* 0x000ea20000000800 */
[----:B0-----:R-:W-:-:S02]  /*1330*/  LEA R9, R0, R9, 0x5 ;  /* 0x0000000900097211 */ /* 0x001fc400078e28ff */
[C---:B---3--:R-:W-:Y:S02]  /*1340*/  LEA R19, R0.reuse, R17, 0x2 ;  /* 0x0000001100137211 */ /* 0x048fe400078e10ff */
[----:B------:R-:W0:Y:S02]  /*1350*/  LDS R17, [R17] ;  /* 0x0000000011117984 */ /* 0x000e240000000800 */
[C---:B------:R-:W-:Y:S02]  /*1360*/  LEA R21, R0.reuse, R19, 0x2 ;  /* 0x0000001300157211 */ /* 0x040fe400078e10ff */
[----:B------:R-:W3:Y:S02]  /*1370*/  LDS R19, [R19] ;  /* 0x0000000013137984 */ /* 0x000ee40000000800 */
[C---:B----4-:R-:W-:Y:S02]  /*1380*/  LEA R23, R0.reuse, R21, 0x2 ;  /* 0x0000001500177211 */ /* 0x050fe400078e10ff */
[----:B------:R-:W4:Y:S02]  /*1390*/  LDS R21, [R21] ;  /* 0x0000000015157984 */ /* 0x000f240000000800 */
[----:B------:R-:W-:-:S02]  /*13a0*/  LEA R8, R0, R23, 0x2 ;  /* 0x0000001700087211 */ /* 0x000fc400078e10ff */
[----:B------:R-:W4:Y:S04]  /*13b0*/  LDS R23, [R23] ;  /* 0x0000000017177984 */ /* 0x000f280000000800 */
[----:B------:R-:W4:Y:S01]  /*13c0*/  LDS R13, [R8] ;  /* 0x00000000080d7984 */ /* 0x000f220000000800 */
[----:B-----5:R-:W-:-:S04]  /*13d0*/  FADD.FTZ R11, R11, R28 ;  /* 0x0000001c0b0b7221 */ /* 0x020fc80000010000 */
[----:B-1----:R-:W-:-:S04]  /*13e0*/  FADD.FTZ R4, R11, R4 ;  /* 0x000000040b047221 */ /* 0x002fc80000010000 */
[----:B--2---:R-:W-:-:S04]  /*13f0*/  FADD.FTZ R4, R4, R15 ;  /* 0x0000000f04047221 */ /* 0x004fc80000010000 */
[----:B0-----:R-:W-:-:S04]  /*1400*/  FADD.FTZ R4, R4, R17 ;  /* 0x0000001104047221 */ /* 0x001fc80000010000 */
[----:B---3--:R-:W-:-:S04]  /*1410*/  FADD.FTZ R4, R4, R19 ;  /* 0x0000001304047221 */ /* 0x008fc80000010000 */
[----:B----4-:R-:W-:-:S04]  /*1420*/  FADD.FTZ R4, R4, R21 ;  /* 0x0000001504047221 */ /* 0x010fc80000010000 */
[----:B------:R-:W-:-:S04]  /*1430*/  FADD.FTZ R4, R4, R23 ;  /* 0x0000001704047221 */ /* 0x000fc80000010000 */
[----:B------:R-:W-:Y:S01]  /*1440*/  FADD.FTZ R28, R4, R13 ;  /* 0x0000000d041c7221 */ /* 0x000fe20000010000 */
[----:B------:R-:W-:Y:S06]  /*1450*/  BRA.U UP0, `(.L_x_128) ;  /* 0xfffffffd00907547 */ /* 0x000fec000b83ffff */
[----:B------:R-:W-:-:S12]  /*1460*/  UIADD3 UR4, UPT, UPT, UR4, 0x1, URZ ;  /* 0x0000000104047890 */ /* 0x000fd8000fffe0ff */
.L_x_127:
[----:B------:R-:W-:-:S09]  /*1470*/  UISETP.NE.AND UP0, UPT, UR11, URZ, UPT ;  /* 0x000000ff0b00728c */ /* 0x000fd2000bf05270 */
[----:B------:R-:W-:Y:S05]  /*1480*/  BRA.U !UP0, `(.L_x_126) ;  /* 0x0000000108c07547 */ /* 0x000fea000b800000 */
[----:B------:R-:W-:Y:S02]  /*1490*/  UISETP.GE.U32.AND UP0, UPT, UR11, 0x4, UPT ;  /* 0x000000040b00788c */ /* 0x000fe4000bf06070 */
[----:B------:R-:W-:-:S04]  /*14a0*/  ULOP3.LUT UR12, UR10, 0x3, URZ, 0xc0, !UPT ;  /* 0x000000030a0c7892 */ /* 0x000fc8000f8ec0ff */
[----:B------:R-:W-:-:S03]  /*14b0*/  UISETP.NE.AND UP1, UPT, UR12, URZ, UPT ;  /* 0x000000ff0c00728c */ /* 0x000fc6000bf25270 */
[----:B------:R-:W-:Y:S08]  /*14c0*/  BRA.U !UP0, `(.L_x_129) ;  /* 0x0000000108487547 */ /* 0x000ff0000b800000 */
[----:B------:R-:W5:Y:S01]  /*14d0*/  S2UR UR6, SR_CgaCtaId ;  /* 0x00000000000679c3 */ /* 0x000f620000008800 */
[----:B------:R-:W-:Y:S01]  /*14e0*/  UMOV UR5, 0x400 ;  /* 0x0000040000057882 */ /* 0x000fe20000000000 */
[----:B------:R-:W-:Y:S01]  /*14f0*/  IMAD R4, R0, UR4, R5 ;  /* 0x0000000400047c24 */ /* 0x000fe2000f8e0205 */
[----:B------:R-:W-:Y:S02]  /*1500*/  UIADD3 UR5, UPT, UPT, UR5, 0x4, URZ ;  /* 0x0000000405057890 */ /* 0x000fe4000fffe0ff */
[----:B------:R-:W-:Y:S02]  /*1510*/  UIADD3 UR4, UPT, UPT, UR4, 0x4, URZ ;  /* 0x0000000404047890 */ /* 0x000fe4000fffe0ff */
[----:B-----5:R-:W-:-:S06]  /*1520*/  ULEA UR5, UR6, UR5, 0x18 ;  /* 0x0000000506057291 */ /* 0x020fcc000f8ec0ff */
[----:B0-----:R-:W-:-:S04]  /*1530*/  LEA R9, R4, UR5, 0x2 ;  /* 0x0000000504097c11 */ /* 0x001fc8000f8e10ff */
[C---:B------:R-:W-:Y:S02]  /*1540*/  LEA R11, R0.reuse, R9, 0x2 ;  /* 0x00000009000b7211 */ /* 0x040fe400078e10ff */
[----:B------:R-:W0:Y:S02]  /*1550*/  LDS R9, [R9] ;  /* 0x0000000009097984 */ /* 0x000e240000000800 */
[C---:B------:R-:W-:Y:S02]  /*1560*/  LEA R13, R0.reuse, R11, 0x2 ;  /* 0x0000000b000d7211 */ /* 0x040fe400078e10ff */
[----:B------:R-:W5:Y:S02]  /*1570*/  LDS R11, [R11] ;  /* 0x000000000b0b7984 */ /* 0x000f640000000800 */
[----:B------:R-:W-:Y:S02]  /*1580*/  LEA R4, R0, R13, 0x2 ;  /* 0x0000000d00047211 */ /* 0x000fe400078e10ff */
[----:B------:R-:W2:Y:S04]  /*1590*/  LDS R13, [R13] ;  /* 0x000000000d0d7984 */ /* 0x000ea80000000800 */
[----:B-1----:R-:W1:Y:S01]  /*15a0*/  LDS R15, [R4] ;  /* 0x00000000040f7984 */ /* 0x002e620000000800 */
[----:B0-----:R-:W-:-:S04]  /*15b0*/  FADD.FTZ R28, R28, R9 ;  /* 0x000000091c1c7221 */ /* 0x001fc80000010000 */
[----:B-----5:R-:W-:-:S04]  /*15c0*/  FADD.FTZ R28, R28, R11 ;  /* 0x0000000b1c1c7221 */ /* 0x020fc80000010000 */
[----:B--2---:R-:W-:-:S04]  /*15d0*/  FADD.FTZ R28, R28, R13 ;  /* 0x0000000d1c1c7221 */ /* 0x004fc80000010000 */
[----:B-1----:R-:W-:-:S07]  /*15e0*/  FADD.FTZ R28, R28, R15 ;  /* 0x0000000f1c1c7221 */ /* 0x002fce0000010000 */
.L_x_129:
[----:B------:R-:W-:Y:S05]  /*15f0*/  BRA.U !UP1, `(.L_x_126) ;  /* 0x0000000109647547 */ /* 0x000fea000b800000 */
[----:B------:R-:W-:Y:S02]  /*1600*/  UISETP.NE.AND UP0, UPT, UR12, 0x1, UPT ;  /* 0x000000010c00788c */ /* 0x000fe4000bf05270 */
[----:B------:R-:W-:-:S04]  /*1610*/  ULOP3.LUT UR5, UR10, 0x1, URZ, 0xc0, !UPT ;  /* 0x000000010a057892 */ /* 0x000fc8000f8ec0ff */
[----:B------:R-:W-:-:S03]  /*1620*/  UISETP.NE.U32.AND UP1, UPT, UR5, 0x1, UPT ;  /* 0x000000010500788c */ /* 0x000fc6000bf25070 */
        /* <DEDUP_REMOVED lines=8> */
[----:B------:R-:W-:Y:S02]  /*16b0*/  LEA R4, R0, R9, 0x2 ;  /* 0x0000000900047211 */ /* 0x000fe400078e10ff */
[----:B------:R-:W0:Y:S04]  /*16c0*/  LDS R9, [R9] ;  /* 0x0000000009097984 */ /* 0x000e280000000800 */
[----:B------:R-:W5:Y:S01]  /*16d0*/  LDS R11, [R4] ;  /* 0x00000000040b7984 */ /* 0x000f620000000800 */
[----:B0-----:R-:W-:-:S04]  /*16e0*/  FADD.FTZ R28, R28, R9 ;  /* 0x000000091c1c7221 */ /* 0x001fc80000010000 */
[----:B-----5:R-:W-:-:S07]  /*16f0*/  FADD.FTZ R28, R28, R11 ;  /* 0x0000000b1c1c7221 */ /* 0x020fce0000010000 */
.L_x_130:
[----:B------:R-:W-:Y:S05]  /*1700*/  BRA.U UP1, `(.L_x_126) ;  /* 0x0000000101207547 */ /* 0x000fea000b800000 */
[----:B------:R-:W5:Y:S01]  /*1710*/  S2UR UR6, SR_CgaCtaId ;  /* 0x00000000000679c3 */ /* 0x000f620000008800 */
[----:B------:R-:W-:Y:S01]  /*1720*/  UMOV UR5, 0x400 ;  /* 0x0000040000057882 */ /* 0x000fe20000000000 */
[----:B------:R-:W-:Y:S01]  /*1730*/  IMAD R0, R0, UR4, R5 ;  /* 0x0000000400007c24 */ /* 0x000fe2000f8e0205 */
[----:B------:R-:W-:-:S04]  /*1740*/  UIADD3 UR5, UPT, UPT, UR5, 0x4, URZ ;  /* 0x0000000405057890 */ /* 0x000fc8000fffe0ff */
[----:B-----5:R-:W-:-:S06]  /*1750*/  ULEA UR5, UR6, UR5, 0x18 ;  /* 0x0000000506057291 */ /* 0x020fcc000f8ec0ff */
[----:B------:R-:W-:-:S05]  /*1760*/  LEA R0, R0, UR5, 0x2 ;  /* 0x0000000500007c11 */ /* 0x000fca000f8e10ff */
[----:B0-----:R-:W0:Y:S02]  /*1770*/  LDS R9, [R0] ;  /* 0x0000000000097984 */ /* 0x001e240000000800 */
[----:B0-----:R-:W-:-:S07]  /*1780*/  FADD.FTZ R28, R28, R9 ;  /* 0x000000091c1c7221 */ /* 0x001fce0000010000 */
.L_x_126:
[----:B------:R-:W5:Y:S01]  /*1790*/  LDCU.64 UR4, c[0x0][0x3a0] ;  /* 0x00007400ff0477ac */ /* 0x000f620008000a00 */
[----:B------:R-:W-:-:S04]  /*17a0*/  IADD3 R6, P0, PT, R7, R6, RZ ;  /* 0x0000000607067210 */ /* 0x000fc80007f1e0ff */
[----:B0-----:R-:W-:Y:S02]  /*17b0*/  LEA.HI.X.SX32 R9, R7, RZ, 0x1, P0 ;  /* 0x000000ff07097211 */ /* 0x001fe400000f0eff */
[----:B-----5:R-:W-:-:S04]  /*17c0*/  LEA R8, P0, R6, UR4, 0x2 ;  /* 0x0000000406087c11 */ /* 0x020fc8000f8010ff */
[----:B------:R-:W-:-:S05]  /*17d0*/  LEA.HI.X R9, R6, UR5, R9, 0x2, P0 ;  /* 0x0000000506097c11 */ /* 0x000fca00080f1409 */
[----:B------:R0:W-:Y:S04]  /*17e0*/  STG.E.STRONG.SYS desc[UR8][R8.64], R28 ;  /* 0x0000001c08007986 */ /* 0x0001e8000c115908 */
.L_x_125:
[----:B------:R-:W-:Y:S05]  /*17f0*/  BSYNC.RECONVERGENT B0 ;  /* 0x0000000000007941 */ /* 0x000fea0003800200 */
.L_x_124:
        /* <DEDUP_REMOVED lines=9> */
[----:B------:R-:W5:Y:S01]  /*1890*/  S2R R11, SR_LANEID ;  /* 0x00000000000b7919 */ /* 0x000f620000000000 */
[----:B------:R-:W-:Y:S01]  /*18a0*/  VOTEU.ANY UR4, UPT, PT ;  /* 0x0000000000047886 */ /* 0x000fe200038e0100 */
[----:B------:R-:W1:Y:S01]  /*18b0*/  LDC.64 R4, c[0x0][0x3a8] ;  /* 0x0000ea00ff047b82 */ /* 0x000e620000000a00 */
[----:B------:R-:W5:Y:S01]  /*18c0*/  FLO.U32 R6, UR4 ;  /* 0x0000000400067d00 */ /* 0x000f6200080e0000 */
[----:B0-----:R-:W0:Y:S01]  /*18d0*/  POPC R9, UR4 ;  /* 0x0000000400097d09 */ /* 0x001e220008000000 */
[----:B-1----:R-:W-:Y:S01]  /*18e0*/  IMAD.WIDE.U32 R4, R3, 0x4, R4 ;  /* 0x0000000403047825 */ /* 0x002fe200078e0004 */
[----:B-----5:R-:W-:-:S13]  /*18f0*/  ISETP.EQ.U32.AND P0, PT, R6, R11, PT ;  /* 0x0000000b0600720c */ /* 0x020fda0003f02070 */
[----:B0-----:R-:W5:Y:S01]  /*1900*/  @P0 ATOMG.E.ADD.STRONG.GPU PT, R5, desc[UR8][R4.64], R9 ;  /* 0x80000009040509a8 */ /* 0x001f6200081ef108 */
[----:B------:R-:W0:Y:S01]  /*1910*/  S2UR UR5, SR_CgaCtaId ;  /* 0x00000000000579c3 */ /* 0x000e220000008800 */
[----:B------:R-:W1:Y:S02]  /*1920*/  S2R R3, SR_LTMASK ;  /* 0x0000000000037919 */ /* 0x000e640000003900 */
[----:B-1----:R-:W-:Y:S01]  /*1930*/  LOP3.LUT R3, R3, UR4, RZ, 0xc0, !PT ;  /* 0x0000000403037c12 */ /* 0x002fe2000f8ec0ff */
[----:B------:R-:W-:Y:S02]  /*1940*/  UMOV UR4, 0x400 ;  /* 0x0000040000047882 */ /* 0x000fe40000000000 */
[----:B0-----:R-:W-:-:S03]  /*1950*/  ULEA UR4, UR5, UR4, 0x18 ;  /* 0x0000000405047291 */ /* 0x001fc6000f8ec0ff */
[----:B------:R-:W0:Y:S01]  /*1960*/  POPC R3, R3 ;  /* 0x0000000300037309 */ /* 0x000e220000000000 */
[----:B-----5:R-:W0:Y:S02]  /*1970*/  SHFL.IDX PT, R0, R5, R6, 0x1f ;  /* 0x00001f0605007589 */ /* 0x020e2400000e0000 */
[----:B0-----:R-:W-:-:S04]  /*1980*/  IADD3 R0, PT, PT, R0, R3, RZ ;  /* 0x0000000300007210 */ /* 0x001fc80007ffe0ff */
[----:B------:R-:W-:-:S04]  /*1990*/  ISETP.NE.AND P0, PT, R0, UR7, PT ;  /* 0x0000000700007c0c */ /* 0x000fc8000bf05270 */
[----:B------:R-:W-:-:S05]  /*19a0*/  SEL R0, RZ, 0x1, P0 ;  /* 0x00000001ff007807 */ /* 0x000fca0000000000 */
[----:B------:R0:W-:Y:S04]  /*19b0*/  STS.U8 [UR4], R0 ;  /* 0x00000000ff007988 */ /* 0x0001e80008000004 */
.L_x_132:
[----:B------:R-:W-:Y:S05]  /*19c0*/  BSYNC.RECONVERGENT B0 ;  /* 0x0000000000007941 */ /* 0x000fea0003800200 */
.L_x_131:
[----:B------:R-:W5:Y:S08]  /*19d0*/  S2UR UR5, SR_CgaCtaId ;  /* 0x00000000000579c3 */ /* 0x000f700000008800 */
[----:B------:R-:W-:Y:S06]  /*19e0*/  BAR.SYNC.DEFER_BLOCKING 0x0 ;  /* 0x0000000000007b1d */ /* 0x000fec0000010000 */
[----:B------:R-:W-:-:S02]  /*19f0*/  UMOV UR4, 0x400 ;  /* 0x0000040000047882 */ /* 0x000fc40000000000 */
[----:B-----5:R-:W-:-:S09]  /*1a00*/  ULEA UR4, UR5, UR4, 0x18 ;  /* 0x0000000405047291 */ /* 0x020fd2000f8ec0ff */
[----:B0-----:R-:W0:Y:S02]  /*1a10*/  LDS.U8 R0, [UR4] ;  /* 0x00000004ff007984 */ /* 0x001e240008000000 */
[----:B0-----:R-:W-:-:S04]  /*1a20*/  ISETP.NE.AND P0, PT, R0, RZ, PT ;  /* 0x000000ff0000720c */ /* 0x001fc80003f05270 */
        /* <DEDUP_REMOVED lines=13> */
.L_x_134:
[----:B------:R-:W0:Y:S02]  /*1b00*/  LDC.64 R4, c[0x0][0x3a0] ;  /* 0x0000e800ff047b82 */ /* 0x000e240000000a00 */
[----:B0-----:R-:W-:-:S05]  /*1b10*/  IMAD.WIDE R4, R11, 0x4, R4 ;  /* 0x000000040b047825 */ /* 0x001fca00078e0204 */
[----:B------:R-:W5:Y:S01]  /*1b20*/  LDG.E.STRONG.SYS R25, desc[UR8][R4.64] ;  /* 0x0000000804197981 */ /* 0x000f62000c1f5900 */
[----:B------:R-:W-:-:S05]  /*1b30*/  IMAD.WIDE R8, R10, 0x4, R4 ;  /* 0x000000040a087825 */ /* 0x000fca00078e0204 */
[----:B--2-4-:R0:W2:Y:S01]  /*1b40*/  LDG.E.STRONG.SYS R23, desc[UR8][R8.64] ;  /* 0x0000000808177981 */ /* 0x0140a2000c1f5900 */
[----:B------:R-:W-:-:S05]  /*1b50*/  IMAD.WIDE R12, R10, 0x4, R8 ;  /* 0x000000040a0c7825 */ /* 0x000fca00078e0208 */
[----:B------:R4:W2:Y:S01]  /*1b60*/  LDG.E.STRONG.SYS R22, desc[UR8][R12.64] ;  /* 0x000000080c167981 */ /* 0x0008a2000c1f5900 */
[----:B------:R-:W-:-:S05]  /*1b70*/  IMAD.WIDE R16, R10, 0x4, R12 ;  /* 0x000000040a107825 */ /* 0x000fca00078e020c */
[----:B------:R-:W2:Y:S01]  /*1b80*/  LDG.E.STRONG.SYS R21, desc[UR8][R16.64] ;  /* 0x0000000810157981 */ /* 0x000ea2000c1f5900 */
[----:B---3--:R-:W-:-:S05]  /*1b90*/  IMAD.WIDE R18, R10, 0x4, R16 ;  /* 0x000000040a127825 */ /* 0x008fca00078e0210 */
[----:B------:R-:W3:Y:S01]  /*1ba0*/  LDG.E.STRONG.SYS R20, desc[UR8][R18.64] ;  /* 0x0000000812147981 */ /* 0x000ee2000c1f5900 */
[----:B------:R-:W-:-:S05]  /*1bb0*/  IMAD.WIDE R2, R10, 0x4, R18 ;  /* 0x000000040a027825 */ /* 0x000fca00078e0212 */
[----:B------:R4:W3:Y:S01]  /*1bc0*/  LDG.E.STRONG.SYS R6, desc[UR8][R2.64] ;  /* 0x0000000802067981 */ /* 0x0008e2000c1f5900 */
[----:B------:R-:W-:-:S05]  /*1bd0*/  IMAD.WIDE R26, R10, 0x4, R2 ;  /* 0x000000040a1a7825 */ /* 0x000fca00078e0202 */
[----:B------:R4:W3:Y:S01]  /*1be0*/  LDG.E.STRONG.SYS R24, desc[UR8][R26.64] ;  /* 0x000000081a187981 */ /* 0x0008e2000c1f5900 */
[----:B-1----:R-:W-:-:S05]  /*1bf0*/  IMAD.WIDE R14, R10, 0x4, R26 ;  /* 0x000000040a0e7825 */ /* 0x002fca00078e021a */
[----:B------:R1:W3:Y:S01]  /*1c00*/  LDG.E.STRONG.SYS R28, desc[UR8][R14.64] ;  /* 0x000000080e1c7981 */ /* 0x0002e2000c1f5900 */
[----:B0-----:R-:W-:-:S04]  /*1c10*/  IMAD.WIDE R8, R10, 0x4, R14 ;  /* 0x000000040a087825 */ /* 0x001fc800078e020e */
[C---:B----4-:R-:W-:Y:S02]  /*1c20*/  IMAD.WIDE R12, R10.reuse, 0x4, R8 ;  /* 0x000000040a0c7825 */ /* 0x050fe400078e0208 */
[----:B------:R-:W4:Y:S02]  /*1c30*/  LDG.E.STRONG.SYS R8, desc[UR8][R8.64] ;  /* 0x0000000808087981 */ /* 0x000f24000c1f5900 */
[C---:B------:R-:W-:Y:S02]  /*1c40*/  IMAD.WIDE R2, R10.reuse, 0x4, R12 ;  /* 0x000000040a027825 */ /* 0x040fe400078e020c */
[----:B------:R-:W4:Y:S02]  /*1c50*/  LDG.E.STRONG.SYS R12, desc[UR8][R12.64] ;  /* 0x000000080c0c7981 */ /* 0x000f24000c1f5900 */
[C---:B------:R-:W-:Y:S02]  /*1c60*/  IMAD.WIDE R4, R10.reuse, 0x4, R2 ;  /* 0x000000040a047825 */ /* 0x040fe400078e0202 */
[----:B------:R-:W4:Y:S02]  /*1c70*/  LDG.E.STRONG.SYS R29, desc[UR8][R2.64] ;  /* 0x00000008021d7981 */ /* 0x000f24000c1f5900 */
[----:B------:R-:W-:-:S02]  /*1c80*/  IMAD.WIDE R16, R10, 0x4, R4 ;  /* 0x000000040a107825 */ /* 0x000fc400078e0204 */
[----:B------:R-:W4:Y:S02]  /*1c90*/  LDG.E.STRONG.SYS R4, desc[UR8][R4.64] ;  /* 0x0000000804047981 */ /* 0x000f24000c1f5900 */
[C---:B------:R-:W-:Y:S02]  /*1ca0*/  IMAD.WIDE R18, R10.reuse, 0x4, R16 ;  /* 0x000000040a127825 */ /* 0x040fe400078e0210 */
[----:B------:R-:W4:Y:S02]  /*1cb0*/  LDG.E.STRONG.SYS R16, desc[UR8][R16.64] ;  /* 0x0000000810107981 */ /* 0x000f24000c1f5900 */
[C---:B------:R-:W-:Y:S02]  /*1cc0*/  IMAD.WIDE R26, R10.reuse, 0x4, R18 ;  /* 0x000000040a1a7825 */ /* 0x040fe400078e0212 */
[----:B------:R-:W4:Y:S02]  /*1cd0*/  LDG.E.STRONG.SYS R18, desc[UR8][R18.64] ;  /* 0x0000000812127981 */ /* 0x000f24000c1f5900 */
[----:B-1----:R-:W-:-:S02]  /*1ce0*/  IMAD.WIDE R14, R10, 0x4, R26 ;  /* 0x000000040a0e7825 */ /* 0x002fc400078e021a */
[----:B------:R-:W4:Y:S04]  /*1cf0*/  LDG.E.STRONG.SYS R26, desc[UR8][R26.64] ;  /* 0x000000081a1a7981 */ /* 0x000f28000c1f5900 */
[----:B------:R-:W4:Y:S01]  /*1d00*/  LDG.E.STRONG.SYS R14, desc[UR8][R14.64] ;  /* 0x000000080e0e7981 */ /* 0x000f22000c1f5900 */
[----:B------:R-:W-:-:S04]  /*1d10*/  UIADD3 UR5, UPT, UPT, UR5, 0x10, URZ ;  /* 0x0000001005057890 */ /* 0x000fc8000fffe0ff */
[----:B------:R-:W-:Y:S01]  /*1d20*/  UISETP.NE.AND UP0, UPT, UR5, URZ, UPT ;  /* 0x000000ff0500728c */ /* 0x000fe2000bf05270 */
[----:B------:R-:W-:Y:S01]  /*1d30*/  LEA R11, R10, R11, 0x4 ;  /* 0x0000000b0a0b7211 */ /* 0x000fe200078e20ff */
[----:B-----5:R-:W-:-:S04]  /*1d40*/  FADD.FTZ R0, R25, R0 ;  /* 0x0000000019007221 */ /* 0x020fc80000010000 */
[----:B--2---:R-:W-:-:S04]  /*1d50*/  FADD.FTZ R23, R0, R23 ;  /* 0x0000001700177221 */ /* 0x004fc80000010000 */
[----:B------:R-:W-:-:S04]  /*1d60*/  FADD.FTZ R22, R23, R22 ;  /* 0x0000001617167221 */ /* 0x000fc80000010000 */
[----:B------:R-:W-:-:S04]  /*1d70*/  FADD.FTZ R21, R22, R21 ;  /* 0x0000001516157221 */ /* 0x000fc80000010000 */
[----:B---3--:R-:W-:-:S04]  /*1d80*/  FADD.FTZ R21, R21, R20 ;  /* 0x0000001415157221 */ /* 0x008fc80000010000 */
[----:B------:R-:W-:-:S04]  /*1d90*/  FADD.FTZ R21, R21, R6 ;  /* 0x0000000615157221 */ /* 0x000fc80000010000 */
[----:B------:R-:W-:-:S04]  /*1da0*/  FADD.FTZ R21, R21, R24 ;  /* 0x0000001815157221 */ /* 0x000fc80000010000 */
[----:B------:R-:W-:-:S04]  /*1db0*/  FADD.FTZ R21, R21, R28 ;  /* 0x0000001c15157221 */ /* 0x000fc80000010000 */
[----:B----4-:R-:W-:-:S04]  /*1dc0*/  FADD.FTZ R21, R21, R8 ;  /* 0x0000000815157221 */ /* 0x010fc80000010000 */
        /* <DEDUP_REMOVED lines=8> */
.L_x_133:
[----:B------:R-:W-:-:S09]  /*1e50*/  UISETP.NE.AND UP0, UPT, UR6, URZ, UPT ;  /* 0x000000ff0600728c */ /* 0x000fd2000bf05270 */
[----:B------:R-:W-:Y:S05]  /*1e60*/  BRA.U !UP0, `(.L_x_135) ;  /* 0x0000000108f87547 */ /* 0x000fea000b800000 */
[----:B------:R-:W-:Y:S02]  /*1e70*/  UISETP.GE.U32.AND UP0, UPT, UR6, 0x8, UPT ;  /* 0x000000080600788c */ /* 0x000fe4000bf06070 */
[----:B------:R-:W-:-:S04]  /*1e80*/  ULOP3.LUT UR7, UR13, 0x7, URZ, 0xc0, !UPT ;  /* 0x000000070d077892 */ /* 0x000fc8000f8ec0ff */
[----:B------:R-:W-:-:S03]  /*1e90*/  UISETP.NE.AND UP1, UPT, UR7, URZ, UPT ;  /* 0x000000ff0700728c */ /* 0x000fc6000bf25270 */
[----:B------:R-:W-:Y:S08]  /*1ea0*/  BRA.U !UP0, `(.L_x_136) ;  /* 0x00000001086c7547 */ /* 0x000ff0000b800000 */
[----:B------:R-:W0:Y:S01]  /*1eb0*/  LDC.64 R2, c[0x0][0x3a0] ;  /* 0x0000e800ff027b82 */ /* 0x000e220000000a00 */
[----:B------:R-:W-:-:S04]  /*1ec0*/  IMAD R5, R10, UR4, R7 ;  /* 0x000000040a057c24 */ /* 0x000fc8000f8e0207 */
[----:B0-----:R-:W-:-:S04]  /*1ed0*/  IMAD.WIDE R2, R5, 0x4, R2 ;  /* 0x0000000405027825 */ /* 0x001fc800078e0202 */
[C---:B------:R-:W-:Y:S02]  /*1ee0*/  IMAD.WIDE R4, R10.reuse, 0x4, R2 ;  /* 0x000000040a047825 */ /* 0x040fe400078e0202 */
[----:B------:R-:W5:Y:S02]  /*1ef0*/  LDG.E.STRONG.SYS R3, desc[UR8][R2.64] ;  /* 0x0000000802037981 */ /* 0x000f64000c1f5900 */
[C---:B------:R-:W-:Y:S02]  /*1f00*/  IMAD.WIDE R8, R10.reuse, 0x4, R4 ;  /* 0x000000040a087825 */ /* 0x040fe400078e0204 */
[----:B------:R-:W4:Y:S02]  /*1f10*/  LDG.E.STRONG.SYS R4, desc[UR8][R4.64] ;  /* 0x0000000804047981 */ /* 0x000f24000c1f5900 */
[C---:B------:R-:W-:Y:S02]  /*1f20*/  IMAD.WIDE R12, R10.reuse, 0x4, R8 ;  /* 0x000000040a0c7825 */ /* 0x040fe400078e0208 */
[----:B------:R-:W4:Y:S02]  /*1f30*/  LDG.E.STRONG.SYS R8, desc[UR8][R8.64] ;  /* 0x0000000808087981 */ /* 0x000f24000c1f5900 */
[----:B-1----:R-:W-:-:S02]  /*1f40*/  IMAD.WIDE R14, R10, 0x4, R12 ;  /* 0x000000040a0e7825 */ /* 0x002fc400078e020c */
[----:B------:R-:W4:Y:S02]  /*1f50*/  LDG.E.STRONG.SYS R12, desc[UR8][R12.64] ;  /* 0x000000080c0c7981 */ /* 0x000f24000c1f5900 */
[C---:B--2---:R-:W-:Y:S02]  /*1f60*/  IMAD.WIDE R16, R10.reuse, 0x4, R14 ;  /* 0x000000040a107825 */ /* 0x044fe400078e020e */
[----:B------:R-:W2:Y:S02]  /*1f70*/  LDG.E.STRONG.SYS R14, desc[UR8][R14.64] ;  /* 0x000000080e0e7981 */ /* 0x000ea4000c1f5900 */
[C---:B---3--:R-:W-:Y:S02]  /*1f80*/  IMAD.WIDE R18, R10.reuse, 0x4, R16 ;  /* 0x000000040a127825 */ /* 0x048fe400078e0210 */
[----:B------:R-:W3:Y:S02]  /*1f90*/  LDG.E.STRONG.SYS R16, desc[UR8][R16.64] ;  /* 0x0000000810107981 */ /* 0x000ee4000c1f5900 */
[----:B------:R-:W-:-:S02]  /*1fa0*/  IMAD.WIDE R20, R10, 0x4, R18 ;  /* 0x000000040a147825 */ /* 0x000fc400078e0212 */
[----:B------:R-:W3:Y:S04]  /*1fb0*/  LDG.E.STRONG.SYS R18, desc[UR8][R18.64] ;  /* 0x0000000812127981 */ /* 0x000ee8000c1f5900 */
[----:B------:R-:W3:Y:S01]  /*1fc0*/  LDG.E.STRONG.SYS R20, desc[UR8][R20.64] ;  /* 0x0000000814147981 */ /* 0x000ee2000c1f5900 */
[----:B------:R-:W-:Y:S01]  /*1fd0*/  UIADD3 UR4, UPT, UPT, UR4, 0x8, URZ ;  /* 0x0000000804047890 */ /* 0x000fe2000fffe0ff */
[----:B-----5:R-:W-:-:S04]  /*1fe0*/  FADD.FTZ R3, R0, R3 ;  /* 0x0000000300037221 */ /* 0x020fc80000010000 */
[----:B----4-:R-:W-:-:S04]  /*1ff0*/  FADD.FTZ R3, R3, R4 ;  /* 0x0000000403037221 */ /* 0x010fc80000010000 */
[----:B------:R-:W-:-:S04]  /*2000*/  FADD.FTZ R3, R3, R8 ;  /* 0x0000000803037221 */ /* 0x000fc80000010000 */
[----:B------:R-:W-:-:S04]  /*2010*/  FADD.FTZ R3, R3, R12 ;  /* 0x0000000c03037221 */ /* 0x000fc80000010000 */
[----:B--2---:R-:W-:-:S04]  /*2020*/  FADD.FTZ R3, R3, R14 ;  /* 0x0000000e03037221 */ /* 0x004fc80000010000 */
[----:B---3--:R-:W-:-:S04]  /*2030*/  FADD.FTZ R3, R3, R16 ;  /* 0x0000001003037221 */ /* 0x008fc80000010000 */
[----:B------:R-:W-:-:S04]  /*2040*/  FADD.FTZ R3, R3, R18 ;  /* 0x0000001203037221 */ /* 0x000fc80000010000 */
[----:B------:R-:W-:-:S07]  /*2050*/  FADD.FTZ R0, R3, R20 ;  /* 0x0000001403007221 */ /* 0x000fce0000010000 */
.L_x_136:
        /* <DEDUP_REMOVED lines=11> */
[----:B------:R-:W2:Y:S02]  /*2110*/  LDG.E.STRONG.SYS R5, desc[UR8][R4.64] ;  /* 0x0000000804057981 */ /* 0x000ea4000c1f5900 */
[----:B------:R-:W-:Y:S02]  /*2120*/  IMAD.WIDE R12, R10, 0x4, R8 ;  /* 0x000000040a0c7825 */ /* 0x000fe400078e0208 */
[----:B------:R-:W3:Y:S04]  /*2130*/  LDG.E.STRONG.SYS R9, desc[UR8][R8.64] ;  /* 0x0000000808097981 */ /* 0x000ee8000c1f5900 */
[----:B------:R-:W4:Y:S01]  /*2140*/  LDG.E.STRONG.SYS R13, desc[UR8][R12.64] ;  /* 0x000000080c0d7981 */ /* 0x000f22000c1f5900 */
[----:B------:R-:W-:Y:S01]  /*2150*/  UIADD3 UR4, UPT, UPT, UR4, 0x4, URZ ;  /* 0x0000000404047890 */ /* 0x000fe2000fffe0ff */
[----:B-----5:R-:W-:-:S04]  /*2160*/  FADD.FTZ R0, R0, R3 ;  /* 0x0000000300007221 */ /* 0x020fc80000010000 */
[----:B--2---:R-:W-:-:S04]  /*2170*/  FADD.FTZ R0, R0, R5 ;  /* 0x0000000500007221 */ /* 0x004fc80000010000 */
[----:B---3--:R-:W-:-:S04]  /*2180*/  FADD.FTZ R0, R0, R9 ;  /* 0x0000000900007221 */ /* 0x008fc80000010000 */
[----:B----4-:R-:W-:-:S07]  /*2190*/  FADD.FTZ R0, R0, R13 ;  /* 0x0000000d00007221 */ /* 0x010fce0000010000 */
.L_x_137:
[----:B------:R-:W-:Y:S05]  /*21a0*/  BRA.U !UP1, `(.L_x_135) ;  /* 0x0000000109287547 */ /* 0x000fea000b800000 */
[----:B------:R-:W0:Y:S01]  /*21b0*/  LDC.64 R4, c[0x0][0x3a0] ;  /* 0x0000e800ff047b82 */ /* 0x000e220000000a00 */
[----:B------:R-:W-:Y:S01]  /*21c0*/  IMAD R9, R10, UR4, R7 ;  /* 0x000000040a097c24 */ /* 0x000fe2000f8e0207 */
[----:B------:R-:W-:-:S12]  /*21d0*/  UIADD3 UR5, UPT, UPT, -UR5, URZ, URZ ;  /* 0x000000ff05057290 */ /* 0x000fd8000fffe1ff */
.L_x_138:
[----:B0-----:R-:W-:-:S06]  /*21e0*/  IMAD.WIDE R2, R9, 0x4, R4 ;  /* 0x0000000409027825 */ /* 0x001fcc00078e0204 */
[----:B------:R-:W5:Y:S01]  /*21f0*/  LDG.E.STRONG.SYS R3, desc[UR8][R2.64] ;  /* 0x0000000802037981 */ /* 0x000f62000c1f5900 */
[----:B------:R-:W-:Y:S01]  /*2200*/  UIADD3 UR5, UPT, UPT, UR5, 0x1, URZ ;  /* 0x0000000105057890 */ /* 0x000fe2000fffe0ff */
[----:B------:R-:W-:-:S03]  /*2210*/  IADD3 R9, PT, PT, R9, R10, RZ ;  /* 0x0000000a09097210 */ /* 0x000fc60007ffe0ff */
[----:B------:R-:W-:Y:S01]  /*2220*/  UISETP.NE.AND UP0, UPT, UR5, URZ, UPT ;  /* 0x000000ff0500728c */ /* 0x000fe2000bf05270 */
[----:B-----5:R-:W-:-:S08]  /*2230*/  FADD.FTZ R0, R3, R0 ;  /* 0x0000000003007221 */ /* 0x020fd00000010000 */
[----:B------:R-:W-:Y:S05]  /*2240*/  BRA.U UP0, `(.L_x_138) ;  /* 0xfffffffd00e47547 */ /* 0x000fea000b83ffff */
.L_x_135:
[----:B------:R-:W0:Y:S01]  /*2250*/  LDC.64 R2, c[0x0][0x3b0] ;  /* 0x0000ec00ff027b82 */ /* 0x000e220000000a00 */
[----:B------:R-:W-:Y:S01]  /*2260*/  F2FP.F16.F32.PACK_AB R0, RZ, R0 ;  /* 0x00000000ff00723e */ /* 0x000fe200000000ff */
[----:B0-----:R-:W-:-:S05]  /*2270*/  IMAD.WIDE R2, R7, 0x2, R2 ;  /* 0x0000000207027825 */ /* 0x001fca00078e0202 */
[----:B------:R-:W-:Y:S01]  /*2280*/  STG.E.U16 desc[UR8][R2.64], R0 ;  /* 0x0000000002007986 */ /* 0x000fe2000c101508 */
[----:B------:R-:W-:Y:S05]  /*2290*/  EXIT ;  /* 0x000000000000794d */ /* 0x000fea0003800000 */
.L_x_139:
        /* <DEDUP_REMOVED lines=14> */
.L_x_315:


//--------------------- .text._Z25biasAddRelu_bprop_alignedIN3c104HalfELi4EEvPT_S3_iiS3_PVfPiS3_ --------------------------
	.section	.text._Z25biasAddRelu_bprop_alignedIN3c104HalfELi4EEvPT_S3_iiS3_PVfPiS3_,"ax",@progbits
	.align	128
        .global         _Z25biasAddRelu_bprop_alignedIN3c104HalfELi4EEvPT_S3_iiS3_PVfPiS3_
        .type           _Z25biasAddRelu_bprop_alignedIN3c104HalfELi4EEvPT_S3_iiS3_PVfPiS3_,@function
        .size           _Z25biasAddRelu_bprop_alignedIN3c104HalfELi4EEvPT_S3_iiS3_PVfPiS3_,(.L_x_316 - _Z25biasAddRelu_bprop_alignedIN3c104HalfELi4EEvPT_S3_iiS3_PVfPiS3_)
        .other          _Z25biasAddRelu_bprop_alignedIN3c104HalfELi4EEvPT_S3_iiS3_PVfPiS3_,@"STO_CUDA_ENTRY STV_DEFAULT"
_Z25biasAddRelu_bprop_alignedIN3c104HalfELi4EEvPT_S3_iiS3_PVfPiS3_:
.text._Z25biasAddRelu_bprop_alignedIN3c104HalfELi4EEvPT_S3_iiS3_PVfPiS3_:
[----:B------:R-:W-:Y:S08]  /*0000*/  LDC R1, c[0x0][0x37c] ;  /* 0x0000df00ff017b82 */ /* 0x000ff00000000800 */
[----:B------:R-:W0:Y:S01]  /*0010*/  LDC R0, c[0x0][0x360] ;  /* 0x0000d800ff007b82 */ /* 0x000e220000000800 */
[----:B------:R-:W1:Y:S01]  /*0020*/  LDCU UR8, c[0x0][0x374] ;  /* 0x00006e80ff0877ac */ /* 0x000e620008000800 */
[----:B------:R-:W-:Y:S01]  /*0030*/  HFMA2 R2, -RZ, RZ, 0, 0 ;  /* 0x00000000ff027431 */ /* 0x000fe200000001ff */
[----:B------:R-:W0:Y:S01]  /*0040*/  S2R R7, SR_TID.X ;  /* 0x0000000000077919 */ /* 0x000e220000002100 */
[----:B------:R-:W-:Y:S01]  /*0050*/  BSSY.RECONVERGENT B0, `(.L_x_140) ;  /* 0x00000a7000007945 */ /* 0x000fe20003800200 */
[----:B------:R-:W2:Y:S01]  /*0060*/  LDCU UR15, c[0x0][0x364] ;  /* 0x00006c80ff0f77ac */ /* 0x000ea20008000800 */
[----:B------:R-:W-:-:S02]  /*0070*/  CS2R R10, SRZ ;  /* 0x00000000000a7805 */ /* 0x000fc4000001ff00 */
[----:B------:R-:W3:Y:S01]  /*0080*/  LDC.64 R14, c[0x0][0x390] ;  /* 0x0000e400ff0e7b82 */ /* 0x000ee20000000a00 */
[----:B------:R-:W4:Y:S01]  /*0090*/  LDCU.64 UR12, c[0x0][0x358] ;  /* 0x00006b00ff0c77ac */ /* 0x000f220008000a00 */
[----:B------:R-:W0:Y:S06]  /*00a0*/  LDCU UR5, c[0x0][0x390] ;  /* 0x00007200ff0577ac */ /* 0x000e2c0008000800 */
[----:B------:R-:W3:Y:S01]  /*00b0*/  S2UR UR4, SR_CTAID.Y ;  /* 0x00000000000479c3 */ /* 0x000ee20000002600 */
[----:B-1----:R-:W1:Y:S01]  /*00c0*/  I2F.U32.RP R4, UR8 ;  /* 0x0000000800047d06 */ /* 0x002e620008209000 */
[----:B------:R-:W-:-:S02]  /*00d0*/  UIADD3 UR9, UPT, UPT, UR8, -0x1, URZ ;  /* 0xffffffff08097890 */ /* 0x000fc4000fffe0ff */
[----:B------:R-:W-:Y:S01]  /*00e0*/  ISETP.NE.U32.AND P2, PT, RZ, UR8, PT ;  /* 0x00000008ff007c0c */ /* 0x000fe2000bf45070 */
[----:B--2---:R-:W-:-:S04]  /*00f0*/  UIADD3 UR10, UPT, UPT, UR15, -0x1, URZ ;  /* 0xffffffff0f0a7890 */ /* 0x004fc8000fffe0ff */
[----:B------:R-:W2:Y:S08]  /*0100*/  I2F.U32.RP R6, UR15 ;  /* 0x0000000f00067d06 */ /* 0x000eb00008209000 */
[----:B-1----:R-:W1:Y:S01]  /*0110*/  MUFU.RCP R4, R4 ;  /* 0x0000000400047308 */ /* 0x002e620000001000 */
[----:B---3--:R-:W-:-:S07]  /*0120*/  IMAD R12, R14, UR4, RZ ;  /* 0x000000040e0c7c24 */ /* 0x008fce000f8e02ff */
[----:B--2---:R-:W-:Y:S01]  /*0130*/  MUFU.RCP R6, R6 ;  /* 0x0000000600067308 */ /* 0x004fe20000001000 */
[----:B-1----:R-:W-:-:S07]  /*0140*/  IADD3 R3, PT, PT, R4, 0xffffffe, RZ ;  /* 0x0ffffffe04037810 */ /* 0x002fce0007ffe0ff */
[----:B------:R-:W1:Y:S02]  /*0150*/  F2I.FTZ.U32.TRUNC.NTZ R3, R3 ;  /* 0x0000000300037305 */ /* 0x000e64000021f000 */
[----:B-1----:R-:W-:-:S05]  /*0160*/  IADD3 R5, PT, PT, RZ, -R3, RZ ;  /* 0x80000003ff057210 */ /* 0x002fca0007ffe0ff */
[----:B------:R-:W-:-:S04]  /*0170*/  IMAD R5, R5, UR8, RZ ;  /* 0x0000000805057c24 */ /* 0x000fc8000f8e02ff */
[----:B------:R-:W-:Y:S01]  /*0180*/  IMAD.HI.U32 R5, R3, R5, R2 ;  /* 0x0000000503057227 */ /* 0x000fe200078e0002 */
[----:B------:R-:W-:-:S05]  /*0190*/  IADD3 R2, PT, PT, R15, UR9, RZ ;  /* 0x000000090f027c10 */ /* 0x000fca000fffe0ff */
        /* <DEDUP_REMOVED lines=14> */
[----:B------:R-:W0:Y:S01]  /*0280*/  S2R R5, SR_CTAID.X ;  /* 0x0000000000057919 */ /* 0x000e220000002500 */
[----:B------:R-:W-:Y:S02]  /*0290*/  @!P2 LOP3.LUT R4, RZ, UR8, RZ, 0x33, !PT ;  /* 0x00000008ff04ac12 */ /* 0x000fe4000f8e33ff */
[----:B------:R-:W-:Y:S02]  /*02a0*/  ISETP.NE.U32.AND P2, PT, RZ, UR15, PT ;  /* 0x0000000fff007c0c */ /* 0x000fe4000bf45070 */
[C---:B------:R-:W-:Y:S01]  /*02b0*/  IADD3 R2, PT, PT, R4.reuse, UR10, RZ ;  /* 0x0000000a04027c10 */ /* 0x040fe2000fffe0ff */
[----:B------:R-:W-:-:S04]  /*02c0*/  IMAD R16, R4, UR4, RZ ;  /* 0x0000000404107c24 */ /* 0x000fc8000f8e02ff */
[----:B------:R-:W-:Y:S01]  /*02d0*/  IMAD.HI.U32 R6, R3, R2, RZ ;  /* 0x0000000203067227 */ /* 0x000fe200078e00ff */
[----:B------:R-:W-:-:S04]  /*02e0*/  VIADDMNMX R4, R16, R4, R15, PT ;  /* 0x0000000410047246 */ /* 0x000fc8000380010f */
[----:B------:R-:W-:-:S05]  /*02f0*/  IADD3 R3, PT, PT, -R6, RZ, RZ ;  /* 0x000000ff06037210 */ /* 0x000fca0007ffe1ff */
[----:B------:R-:W-:Y:S02]  /*0300*/  IMAD R2, R3, UR15, R2 ;  /* 0x0000000f03027c24 */ /* 0x000fe4000f8e0202 */
[----:B------:R-:W1:Y:S03]  /*0310*/  S2R R3, SR_TID.Y ;  /* 0x0000000000037919 */ /* 0x000e660000002200 */
[----:B------:R-:W-:-:S13]  /*0320*/  ISETP.GE.U32.AND P0, PT, R2, UR15, PT ;  /* 0x0000000f02007c0c */ /* 0x000fda000bf06070 */
[----:B------:R-:W-:Y:S02]  /*0330*/  @P0 IADD3 R2, PT, PT, R2, -UR15, RZ ;  /* 0x8000000f02020c10 */ /* 0x000fe4000fffe0ff */
[----:B------:R-:W-:Y:S02]  /*0340*/  @P0 IADD3 R6, PT, PT, R6, 0x1, RZ ;  /* 0x0000000106060810 */ /* 0x000fe40007ffe0ff */
[----:B------:R-:W-:-:S13]  /*0350*/  ISETP.GE.U32.AND P1, PT, R2, UR15, PT ;  /* 0x0000000f02007c0c */ /* 0x000fda000bf26070 */
[----:B------:R-:W-:Y:S02]  /*0360*/  @P1 IADD3 R6, PT, PT, R6, 0x1, RZ ;  /* 0x0000000106061810 */ /* 0x000fe40007ffe0ff */
[----:B------:R-:W-:-:S05]  /*0370*/  @!P2 LOP3.LUT R6, RZ, UR15, RZ, 0x33, !PT ;  /* 0x0000000fff06ac12 */ /* 0x000fca000f8e33ff */
[----:B-1----:R-:W-:-:S05]  /*0380*/  IMAD R13, R6, R3, RZ ;  /* 0x00000003060d7224 */ /* 0x002fca00078e02ff */
[----:B------:R-:W-:-:S04]  /*0390*/  IADD3 R17, PT, PT, R16, R13, RZ ;  /* 0x0000000d10117210 */ /* 0x000fc80007ffe0ff */
[----:B------:R-:W-:Y:S01]  /*03a0*/  VIADDMNMX R2, R17, R6, R4, PT ;  /* 0x0000000611027246 */ /* 0x000fe20003800104 */
[----:B------:R-:W-:Y:S02]  /*03b0*/  HFMA2 R4, -RZ, RZ, 0, 0 ;  /* 0x00000000ff047431 */ /* 0x000fe400000001ff */
[----:B0-----:R-:W-:Y:S01]  /*03c0*/  IMAD R6, R5, R0, R7 ;  /* 0x0000000005067224 */ /* 0x001fe200078e0207 */
[----:B------:R-:W-:-:S04]  /*03d0*/  IADD3 R2, PT, PT, -R17, R2, RZ ;  /* 0x0000000211027210 */ /* 0x000fc80007ffe1ff */
[----:B------:R-:W-:-:S04]  /*03e0*/  SHF.R.S32.HI R9, RZ, 0x1f, R2 ;  /* 0x0000001fff097819 */ /* 0x000fc80000011402 */
[----:B------:R-:W-:-:S04]  /*03f0*/  LEA.HI R9, R9, R2, RZ, 0x2 ;  /* 0x0000000209097211 */ /* 0x000fc800078f10ff */
[----:B------:R-:W-:-:S04]  /*0400*/  LOP3.LUT R9, R9, 0xfffffffc, RZ, 0xc0, !PT ;  /* 0xfffffffc09097812 */ /* 0x000fc800078ec0ff */
[----:B------:R-:W-:Y:S02]  /*0410*/  IADD3 R15, PT, PT, R2, -R9, RZ ;  /* 0x80000009020f7210 */ /* 0x000fe40007ffe0ff */
[----:B------:R-:W-:Y:S02]  /*0420*/  CS2R R8, SRZ ;  /* 0x0000000000087805 */ /* 0x000fe4000001ff00 */
[----:B------:R-:W-:-:S13]  /*0430*/  ISETP.GE.AND P0, PT, R15, 0x1, PT ;  /* 0x000000010f00780c */ /* 0x000fda0003f06270 */
[----:B----4-:R-:W-:Y:S05]  /*0440*/  @!P0 BRA `(.L_x_141) ;  /* 0x00000004009c8947 */ /* 0x010fea0003800000 */
[----:B------:R-:W0:Y:S01]  /*0450*/  LDC.64 R8, c[0x0][0x380] ;  /* 0x0000e000ff087b82 */ /* 0x000e220000000a00 */
[----:B------:R-:W-:-:S05]  /*0460*/  IMAD R17, R17, R14, RZ ;  /* 0x0000000e11117224 */ /* 0x000fca00078e02ff */
[----:B------:R-:W-:Y:S02]  /*0470*/  SHF.R.S32.HI R4, RZ, 0x1f, R17 ;  /* 0x0000001fff047819 */ /* 0x000fe40000011411 */
[----:B------:R-:W1:Y:S02]  /*0480*/  LDC.64 R10, c[0x0][0x388] ;  /* 0x0000e200ff0a7b82 */ /* 0x000e640000000a00 */
[----:B------:R-:W-:-:S04]  /*0490*/  LEA.HI R21, R4, R17, RZ, 0x2 ;  /* 0x0000001104157211 */ /* 0x000fc800078f10ff */
[----:B------:R-:W-:-:S05]  /*04a0*/  LEA.HI.SX32 R21, R21, R6, 0x1e ;  /* 0x0000000615157211 */ /* 0x000fca00078ff2ff */
[----:B0-----:R-:W-:-:S06]  /*04b0*/  IMAD.WIDE R8, R21, 0x8, R8 ;  /* 0x0000000815087825 */ /* 0x001fcc00078e0208 */
[----:B------:R-:W2:Y:S01]  /*04c0*/  LDG.E.64 R8, desc[UR12][R8.64] ;  /* 0x0000000c08087981 */ /* 0x000ea2000c1e1b00 */
[----:B-1----:R-:W-:-:S06]  /*04d0*/  IMAD.WIDE R10, R21, 0x8, R10 ;  /* 0x00000008150a7825 */ /* 0x002fcc00078e020a */
[----:B------:R-:W3:Y:S01]  /*04e0*/  LDG.E.64 R10, desc[UR12][R10.64] ;  /* 0x0000000c0a0a7981 */ /* 0x000ee2000c1e1b00 */
[----:B------:R-:W-:Y:S02]  /*04f0*/  IADD3 R26, PT, PT, -R15, 0x1, RZ ;  /* 0x000000010f1a7810 */ /* 0x000fe40007ffe1ff */
[----:B------:R-:W-:Y:S02]  /*0500*/  IADD3 R17, PT, PT, R17, R14, RZ ;  /* 0x0000000e11117210 */ /* 0x000fe40007ffe0ff */
[--C-:B--2---:R-:W-:Y:S01]  /*0510*/  SHF.R.U64 R4, R8, 0x10, R9.reuse ;  /* 0x0000001008047819 */ /* 0x104fe20000001209 */
[----:B------:R-:W-:Y:S01]  /*0520*/  HADD2.F32 R18, -RZ, R9.H0_H0 ;  /* 0x20000009ff127230 */ /* 0x000fe20000004100 */
[----:B------:R-:W-:-:S03]  /*0530*/  SHF.R.U32.HI R19, RZ, 0x10, R9 ;  /* 0x00000010ff137819 */ /* 0x000fc60000011609 */
[----:B------:R-:W-:Y:S01]  /*0540*/  HADD2.F32 R4, -RZ, R4.H0_H0 ;  /* 0x20000004ff047230 */ /* 0x000fe20000004100 */
[----:B------:R-:W-:Y:S01]  /*0550*/  FSETP.GTU.FTZ.AND P2, PT, R18, RZ, PT ;  /* 0x000000ff1200720b */ /* 0x000fe20003f5c000 */
[----:B------:R-:W-:Y:S01]  /*0560*/  HADD2.F32 R19, -RZ, R19.H0_H0 ;  /* 0x20000013ff137230 */ /* 0x000fe20000004100 */
[--C-:B---3--:R-:W-:Y:S02]  /*0570*/  SHF.R.U64 R22, R10, 0x10, R11.reuse ;  /* 0x000000100a167819 */ /* 0x108fe4000000120b */
[----:B------:R-:W-:Y:S01]  /*0580*/  FSETP.GTU.FTZ.AND P1, PT, R4, RZ, PT ;  /* 0x000000ff0400720b */ /* 0x000fe20003f3c000 */
[----:B------:R-:W-:Y:S01]  /*0590*/  HADD2.F32 R4, -RZ, R8.H0_H0 ;  /* 0x20000008ff047230 */ /* 0x000fe20000004100 */
[----:B------:R-:W-:Y:S01]  /*05a0*/  FSETP.GTU.FTZ.AND P3, PT, R19, RZ, PT ;  /* 0x000000ff1300720b */ /* 0x000fe20003f7c000 */
[----:B------:R-:W0:Y:S01]  /*05b0*/  LDC.64 R8, c[0x0][0x398] ;  /* 0x0000e600ff087b82 */ /* 0x000e220000000a00 */
[----:B------:R-:W-:Y:S02]  /*05c0*/  SHF.R.U32.HI R23, RZ, 0x10, R11 ;  /* 0x00000010ff177819 */ /* 0x000fe4000001160b */
[----:B------:R-:W-:-:S02]  /*05d0*/  FSETP.GTU.FTZ.AND P0, PT, R4, RZ, PT ;  /* 0x000000ff0400720b */ /* 0x000fc40003f1c000 */
[----:B------:R-:W-:Y:S02]  /*05e0*/  PRMT R24, R11, 0x7610, R24 ;  /* 0x000076100b187816 */ /* 0x000fe40000000018 */
[----:B------:R-:W-:Y:S02]  /*05f0*/  PRMT R25, R10, 0x7610, R25 ;  /* 0x000076100a197816 */ /* 0x000fe40000000019 */
[----:B------:R-:W-:Y:S02]  /*0600*/  @!P2 PRMT R24, RZ, 0x7610, R24 ;  /* 0x00007610ff18a816 */ /* 0x000fe40000000018 */
[----:B------:R-:W-:Y:S02]  /*0610*/  @!P1 PRMT R22, RZ, 0x7610, R22 ;  /* 0x00007610ff169816 */ /* 0x000fe40000000016 */
[----:B------:R-:W-:Y:S02]  /*0620*/  @!P3 PRMT R23, RZ, 0x7610, R23 ;  /* 0x00007610ff17b816 */ /* 0x000fe40000000017 */
[----:B------:R-:W-:-:S02]  /*0630*/  LOP3.LUT R11, R22, 0xffff, RZ, 0xc0, !PT ;  /* 0x0000ffff160b7812 */ /* 0x000fc400078ec0ff */
[----:B------:R-:W-:Y:S02]  /*0640*/  PRMT R19, R24, 0x5410, R23 ;  /* 0x0000541018137816 */ /* 0x000fe40000000017 */
[----:B------:R-:W-:Y:S01]  /*0650*/  @!P0 PRMT R25, RZ, 0x7610, R25 ;  /* 0x00007610ff198816 */ /* 0x000fe20000000019 */
[----:B------:R-:W-:Y:S01]  /*0660*/  IMAD.WIDE.U32 R10, R11, 0x10000, RZ ;  /* 0x000100000b0a7825 */ /* 0x000fe200078e00ff */
[----:B------:R-:W-:Y:S02]  /*0670*/  ISETP.NE.AND P0, PT, R26, RZ, PT ;  /* 0x000000ff1a00720c */ /* 0x000fe40003f05270 */
[----:B------:R-:W-:Y:S01]  /*0680*/  MOV R4, R15 ;  /* 0x0000000f00047202 */ /* 0x000fe20000000f00 */
[----:B0-----:R-:W-:Y:S01]  /*0690*/  IMAD.WIDE R20, R21, 0x8, R8 ;  /* 0x0000000815147825 */ /* 0x001fe200078e0208 */
[----:B------:R-:W-:Y:S02]  /*06a0*/  LOP3.LUT R19, R19, R11, RZ, 0xfc, !PT ;  /* 0x0000000b13137212 */ /* 0x000fe400078efcff */
[----:B------:R-:W-:Y:S01]  /*06b0*/  LOP3.LUT R18, R10, 0xffff, R25, 0xf8, !PT ;  /* 0x0000ffff0a127812 */ /* 0x000fe200078ef819 */
[----:B------:R-:W-:-:S02]  /*06c0*/  HADD2.F32 R10, -RZ, R24.H0_H0 ;  /* 0x20000018ff0a7230 */ /* 0x000fc40000004100 */
[----:B------:R-:W-:Y:S02]  /*06d0*/  HADD2.F32 R8, -RZ, R25.H0_H0 ;  /* 0x20000019ff087230 */ /* 0x000fe40000004100 */
[----:B------:R0:W-:Y:S01]  /*06e0*/  STG.E.64 desc[UR12][R20.64], R18 ;  /* 0x0000001214007986 */ /* 0x0001e2000c101b0c */
[----:B------:R-:W-:Y:S02]  /*06f0*/  HADD2.F32 R11, -RZ, R23.H0_H0 ;  /* 0x20000017ff0b7230 */ /* 0x000fe40000004100 */
[----:B------:R-:W-:Y:S01]  /*0700*/  FADD.FTZ R10, RZ, R10 ;  /* 0x0000000aff0a7221 */ /* 0x000fe20000010000 */
[----:B------:R-:W-:Y:S02]  /*0710*/  HADD2.F32 R9, -RZ, R22.H0_H0 ;  /* 0x20000016ff097230 */ /* 0x000fe40000004100 */
[----:B------:R-:W-:Y:S01]  /*0720*/  FADD.FTZ R8, RZ, R8 ;  /* 0x00000008ff087221 */ /* 0x000fe20000010000 */
[----:B------:R-:W-:Y:S02]  /*0730*/  FADD.FTZ R11, RZ, R11 ;  /* 0x0000000bff0b7221 */ /* 0x000fe40000010000 */
[----:B------:R-:W-:Y:S01]  /*0740*/  FADD.FTZ R9, RZ, R9 ;  /* 0x00000009ff097221 */ /* 0x000fe20000010000 */
[----:B------:R-:W-:Y:S06]  /*0750*/  @!P0 BRA `(.L_x_141) ;  /* 0x0000000000d88947 */ /* 0x000fec0003800000 */
[----:B------:R-:W-:Y:S01]  /*0760*/  BSSY.RECONVERGENT B1, `(.L_x_142) ;  /* 0x0000034000017945 */ /* 0x000fe20003800200 */
[----:B------:R-:W-:-:S07]  /*0770*/  MOV R4, R26 ;  /* 0x0000001a00047202 */ /* 0x000fce0000000f00 */
.L_x_143:
[----:B01----:R-:W0:Y:S01]  /*0780*/  LDC.64 R18, c[0x0][0x380] ;  /* 0x0000e000ff127b82 */ /* 0x003e220000000a00 */
[----:B------:R-:W-:-:S04]  /*0790*/  SHF.R.S32.HI R14, RZ, 0x1f, R17 ;  /* 0x0000001fff0e7819 */ /* 0x000fc80000011411 */
[----:B------:R-:W-:-:S03]  /*07a0*/  LEA.HI R23, R14, R17, RZ, 0x2 ;  /* 0x000000110e177211 */ /* 0x000fc600078f10ff */
[----:B------:R-:W1:Y:S01]  /*07b0*/  LDC.64 R20, c[0x0][0x388] ;  /* 0x0000e200ff147b82 */ /* 0x000e620000000a00 */
[----:B------:R-:W-:-:S05]  /*07c0*/  LEA.HI.SX32 R23, R23, R6, 0x1e ;  /* 0x0000000617177211 */ /* 0x000fca00078ff2ff */
[----:B0-----:R-:W-:-:S06]  /*07d0*/  IMAD.WIDE R18, R23, 0x8, R18 ;  /* 0x0000000817127825 */ /* 0x001fcc00078e0212 */
[----:B------:R-:W2:Y:S01]  /*07e0*/  LDG.E.64 R18, desc[UR12][R18.64] ;  /* 0x0000000c12127981 */ /* 0x000ea2000c1e1b00 */
[----:B-1----:R-:W-:-:S06]  /*07f0*/  IMAD.WIDE R20, R23, 0x8, R20 ;  /* 0x0000000817147825 */ /* 0x002fcc00078e0214 */
[----:B------:R-:W3:Y:S01]  /*0800*/  LDG.E.64 R20, desc[UR12][R20.64] ;  /* 0x0000000c14147981 */ /* 0x000ee2000c1e1b00 */
[----:B------:R-:W-:Y:S02]  /*0810*/  IADD3 R4, PT, PT, R4, 0x1, RZ ;  /* 0x0000000104047810 */ /* 0x000fe40007ffe0ff */
[--C-:B--2---:R-:W-:Y:S02]  /*0820*/  SHF.R.U64 R24, R18, 0x10, R19.reuse ;  /* 0x0000001012187819 */ /* 0x104fe40000001213 */
[----:B------:R-:W-:Y:S02]  /*0830*/  MOV R14, R19 ;  /* 0x00000013000e7202 */ /* 0x000fe40000000f00 */
[----:B------:R-:W-:Y:S01]  /*0840*/  SHF.R.U32.HI R25, RZ, 0x10, R19 ;  /* 0x00000010ff197819 */ /* 0x000fe20000011613 */
[----:B------:R-:W-:Y:S02]  /*0850*/  HADD2.F32 R24, -RZ, R24.H0_H0 ;  /* 0x20000018ff187230 */ /* 0x000fe40000004100 */
[----:B------:R-:W-:Y:S01]  /*0860*/  HADD2.F32 R22, -RZ, R14.H0_H0 ;  /* 0x2000000eff167230 */ /* 0x000fe20000004100 */
[----:B---3--:R-:W-:Y:S01]  /*0870*/  MOV R27, R21 ;  /* 0x00000015001b7202 */ /* 0x008fe20000000f00 */
[----:B------:R-:W-:Y:S01]  /*0880*/  HADD2.F32 R14, -RZ, R25.H0_H0 ;  /* 0x20000019ff0e7230 */ /* 0x000fe20000004100 */
[----:B------:R-:W-:-:S02]  /*0890*/  FSETP.GTU.FTZ.AND P2, PT, R24, RZ, PT ;  /* 0x000000ff1800720b */ /* 0x000fc40003f5c000 */
[----:B------:R-:W-:Y:S01]  /*08a0*/  FSETP.GTU.FTZ.AND P1, PT, R22, RZ, PT ;  /* 0x000000ff1600720b */ /* 0x000fe20003f3c000 */
[----:B------:R-:W-:Y:S01]  /*08b0*/  HADD2.F32 R22, -RZ, R18.H0_H0 ;  /* 0x20000012ff167230 */ /* 0x000fe20000004100 */
[--C-:B------:R-:W-:Y:S01]  /*08c0*/  SHF.R.U64 R24, R20, 0x10, R21.reuse ;  /* 0x0000001014187819 */ /* 0x100fe20000001215 */
[----:B------:R-:W0:Y:S01]  /*08d0*/  LDC.64 R18, c[0x0][0x398] ;  /* 0x0000e600ff127b82 */ /* 0x000e220000000a00 */
[----:B------:R-:W-:Y:S02]  /*08e0*/  FSETP.GTU.FTZ.AND P0, PT, R14, RZ, PT ;  /* 0x000000ff0e00720b */ /* 0x000fe40003f1c000 */
[----:B------:R-:W-:Y:S02]  /*08f0*/  PRMT R14, R24, 0x7610, R14 ;  /* 0x00007610180e7816 */ /* 0x000fe4000000000e */
[----:B------:R-:W-:Y:S02]  /*0900*/  FSETP.GTU.FTZ.AND P3, PT, R22, RZ, PT ;  /* 0x000000ff1600720b */ /* 0x000fe40003f7c000 */
[----:B------:R-:W-:-:S02]  /*0910*/  SHF.R.U32.HI R22, RZ, 0x10, R21 ;  /* 0x00000010ff167819 */ /* 0x000fc40000011615 */
[----:B------:R-:W-:Y:S02]  /*0920*/  @!P2 PRMT R14, RZ, 0x7610, R14 ;  /* 0x00007610ff0ea816 */ /* 0x000fe4000000000e */
[----:B------:R-:W-:Y:S02]  /*0930*/  PRMT R25, R20, 0x7610, R25 ;  /* 0x0000761014197816 */ /* 0x000fe40000000019 */
[----:B------:R-:W-:Y:S01]  /*0940*/  LOP3.LUT R20, R14, 0xffff, RZ, 0xc0, !PT ;  /* 0x0000ffff0e147812 */ /* 0x000fe200078ec0ff */
[----:B------:R-:W-:Y:S01]  /*0950*/  HADD2.F32 R24, -RZ, R14.H0_H0 ;  /* 0x2000000eff187230 */ /* 0x000fe20000004100 */
[----:B------:R-:W-:Y:S02]  /*0960*/  @!P1 PRMT R27, RZ, 0x7610, R27 ;  /* 0x00007610ff1b9816 */ /* 0x000fe4000000001b */
[----:B------:R-:W-:Y:S01]  /*0970*/  @!P0 PRMT R22, RZ, 0x7610, R22 ;  /* 0x00007610ff168816 */ /* 0x000fe20000000016 */
[----:B------:R-:W-:Y:S01]  /*0980*/  IMAD.WIDE.U32 R20, R20, 0x10000, RZ ;  /* 0x0001000014147825 */ /* 0x000fe200078e00ff */
[----:B------:R-:W-:-:S03]  /*0990*/  @!P3 PRMT R25, RZ, 0x7610, R25 ;  /* 0x00007610ff19b816 */ /* 0x000fc60000000019 */
[----:B------:R-:W-:Y:S01]  /*09a0*/  FADD.FTZ R9, R24, R9 ;  /* 0x0000000918097221 */ /* 0x000fe20000010000 */
[----:B------:R-:W-:Y:S01]  /*09b0*/  PRMT R29, R27, 0x5410, R22 ;  /* 0x000054101b1d7816 */ /* 0x000fe20000000016 */
[----:B------:R-:W-:Y:S01]  /*09c0*/  HADD2.F32 R27, -RZ, R27.H0_H0 ;  /* 0x2000001bff1b7230 */ /* 0x000fe20000004100 */
[----:B------:R-:W-:Y:S01]  /*09d0*/  LOP3.LUT R20, R20, 0xffff, R25, 0xf8, !PT ;  /* 0x0000ffff14147812 */ /* 0x000fe200078ef819 */
[----:B0-----:R-:W-:Y:S01]  /*09e0*/  IMAD.WIDE R18, R23, 0x8, R18 ;  /* 0x0000000817127825 */ /* 0x001fe200078e0212 */
[----:B------:R-:W-:Y:S02]  /*09f0*/  LOP3.LUT R21, R29, R21, RZ, 0xfc, !PT ;  /* 0x000000151d157212 */ /* 0x000fe400078efcff */
[----:B------:R-:W-:Y:S01]  /*0a00*/  ISETP.NE.AND P0, PT, R4, RZ, PT ;  /* 0x000000ff0400720c */ /* 0x000fe20003f05270 */
[----:B------:R-:W-:Y:S01]  /*0a10*/  HADD2.F32 R22, -RZ, R22.H0_H0 ;  /* 0x20000016ff167230 */ /* 0x000fe20000004100 */
[----:B------:R-:W-:Y:S01]  /*0a20*/  MOV R14, UR5 ;  /* 0x00000005000e7c02 */ /* 0x000fe20008000f00 */
[----:B------:R1:W-:Y:S01]  /*0a30*/  STG.E.64 desc[UR12][R18.64], R20 ;  /* 0x0000001412007986 */ /* 0x0003e2000c101b0c */
[----:B------:R-:W-:-:S02]  /*0a40*/  HADD2.F32 R25, -RZ, R25.H0_H0 ;  /* 0x20000019ff197230 */ /* 0x000fc40000004100 */
[----:B------:R-:W-:Y:S01]  /*0a50*/  FADD.FTZ R10, R27, R10 ;  /* 0x0000000a1b0a7221 */ /* 0x000fe20000010000 */
[----:B------:R-:W-:Y:S01]  /*0a60*/  FADD.FTZ R11, R22, R11 ;  /* 0x0000000b160b7221 */ /* 0x000fe20000010000 */
[----:B------:R-:W-:Y:S01]  /*0a70*/  IADD3 R17, PT, PT, R17, R14, RZ ;  /* 0x0000000e11117210 */ /* 0x000fe20007ffe0ff */
[----:B------:R-:W-:-:S04]  /*0a80*/  FADD.FTZ R8, R25, R8 ;  /* 0x0000000819087221 */ /* 0x000fc80000010000 */
[----:B------:R-:W-:Y:S05]  /*0a90*/  @P0 BRA `(.L_x_143) ;  /* 0xfffffffc00380947 */ /* 0x000fea000383ffff */
[----:B------:R-:W-:Y:S05]  /*0aa0*/  BSYNC.RECONVERGENT B1 ;  /* 0x0000000000017941 */ /* 0x000fea0003800200 */
.L_x_142:
[----:B------:R-:W-:-:S07]  /*0ab0*/  MOV R4, R15 ;  /* 0x0000000f00047202 */ /* 0x000fce0000000f00 */
.L_x_141:
[----:B------:R-:W-:Y:S05]  /*0ac0*/  BSYNC.RECONVERGENT B0 ;  /* 0x0000000000007941 */ /* 0x000fea0003800200 */
.L_x_140:
[----:B------:R-:W-:Y:S01]  /*0ad0*/  IADD3 R15, PT, PT, R4, 0x3, RZ ;  /* 0x00000003040f7810 */ /* 0x000fe20007ffe0ff */
[----:B------:R-:W2:Y:S01]  /*0ae0*/  S2UR UR14, SR_CgaCtaId ;  /* 0x00000000000e79c3 */ /* 0x000ea20000008800 */
[----:B------:R-:W3:Y:S01]  /*0af0*/  LDCU UR4, c[0x0][0x390] ;  /* 0x00007200ff0477ac */ /* 0x000ee20008000800 */
[----:B------:R-:W-:Y:S01]  /*0b00*/  BSSY.RECONVERGENT B0, `(.L_x_144) ;  /* 0x00000b3000007945 */ /* 0x000fe20003800200 */
[----:B------:R-:W-:Y:S01]  /*0b10*/  ISETP.GE.AND P0, PT, R15, R2, PT ;  /* 0x000000020f00720c */ /* 0x000fe20003f06270 */
[----:B------:R-:W-:-:S12]  /*0b20*/  UMOV UR11, 0x400 ;  /* 0x00000400000b7882 */ /* 0x000fd80000000000 */
[----:B------:R-:W-:Y:S05]  /*0b30*/  @P0 BRA `(.L_x_145) ;  /* 0x0000000800bc0947 */ /* 0x000fea0003800000 */
[----:B------:R-:W-:Y:S02]  /*0b40*/  SHF.R.S32.HI R15, RZ, 0x1f, R14 ;  /* 0x0000001fff0f7819 */ /* 0x000fe4000001140e */
[----:B------:R-:W-:Y:S02]  /*0b50*/  IADD3 R13, PT, PT, R13, R4, R16 ;  /* 0x000000040d0d7210 */ /* 0x000fe40007ffe010 */
[----:B------:R-:W-:-:S03]  /*0b60*/  LEA.HI R15, R15, R14, RZ, 0x2 ;  /* 0x0000000e0f0f7211 */ /* 0x000fc600078f10ff */
[----:B------:R-:W-:Y:S01]  /*0b70*/  IMAD R13, R13, R14, RZ ;  /* 0x0000000e0d0d7224 */ /* 0x000fe200078e02ff */
[----:B01----:R-:W-:-:S07]  /*0b80*/  SHF.R.S32.HI R21, RZ, 0x2, R15 ;  /* 0x00000002ff157819 */ /* 0x003fce000001140f */
.L_x_146:
[----:B------:R-:W0:Y:S01]  /*0b90*/  LDC.64 R16, c[0x0][0x380] ;  /* 0x0000e000ff107b82 */ /* 0x000e220000000a00 */
[----:B------:R-:W-:-:S04]  /*0ba0*/  SHF.R.S32.HI R14, RZ, 0x1f, R13 ;  /* 0x0000001fff0e7819 */ /* 0x000fc8000001140d */
[----:B------:R-:W-:-:S03]  /*0bb0*/  LEA.HI R23, R14, R13, RZ, 0x2 ;  /* 0x0000000d0e177211 */ /* 0x000fc600078f10ff */
[----:B------:R-:W1:Y:S01]  /*0bc0*/  LDC.64 R18, c[0x0][0x388] ;  /* 0x0000e200ff127b82 */ /* 0x000e620000000a00 */
[----:B------:R-:W-:-:S05]  /*0bd0*/  LEA.HI.SX32 R23, R23, R6, 0x1e ;  /* 0x0000000617177211 */ /* 0x000fca00078ff2ff */
[----:B0-----:R-:W-:-:S05]  /*0be0*/  IMAD.WIDE R16, R23, 0x8, R16 ;  /* 0x0000000817107825 */ /* 0x001fca00078e0210 */
[----:B------:R0:W4:Y:S01]  /*0bf0*/  LDG.E.64 R24, desc[UR12][R16.64] ;  /* 0x0000000c10187981 */ /* 0x000122000c1e1b00 */
[----:B-1----:R-:W-:-:S05]  /*0c00*/  IMAD.WIDE R18, R23, 0x8, R18 ;  /* 0x0000000817127825 */ /* 0x002fca00078e0212 */
[----:B------:R1:W5:Y:S01]  /*0c10*/  LDG.E.64 R14, desc[UR12][R18.64] ;  /* 0x0000000c120e7981 */ /* 0x000362000c1e1b00 */
[----:B0-----:R-:W-:-:S04]  /*0c20*/  IMAD.WIDE R16, R21, 0x8, R16 ;  /* 0x0000000815107825 */ /* 0x001fc800078e0210 */
[----:B-1----:R-:W-:Y:S01]  /*0c30*/  IMAD.WIDE R18, R21, 0x8, R18 ;  /* 0x0000000815127825 */ /* 0x002fe200078e0212 */
[----:B----4-:R-:W-:Y:S02]  /*0c40*/  MOV R20, R25 ;  /* 0x0000001900147202 */ /* 0x010fe40000000f00 */
[--C-:B------:R-:W-:Y:S01]  /*0c50*/  SHF.R.U64 R26, R24, 0x10, R25.reuse ;  /* 0x00000010181a7819 */ /* 0x100fe20000001219 */
[----:B------:R-:W-:Y:S01]  /*0c60*/  HADD2.F32 R24, -RZ, R24.H0_H0 ;  /* 0x20000018ff187230 */ /* 0x000fe20000004100 */
[----:B------:R-:W-:Y:S01]  /*0c70*/  SHF.R.U32.HI R25, RZ, 0x10, R25 ;  /* 0x00000010ff197819 */ /* 0x000fe20000011619 */
[----:B------:R-:W-:Y:S02]  /*0c80*/  HADD2.F32 R22, -RZ, R20.H0_H0 ;  /* 0x20000014ff167230 */ /* 0x000fe40000004100 */
[----:B------:R-:W-:Y:S01]  /*0c90*/  HADD2.F32 R20, -RZ, R26.H0_H0 ;  /* 0x2000001aff147230 */ /* 0x000fe20000004100 */
[----:B-----5:R-:W-:Y:S02]  /*0ca0*/  SHF.R.U64 R26, R14, 0x10, R15 ;  /* 0x000000100e1a7819 */ /* 0x020fe4000000120f */
[----:B------:R-:W-:Y:S01]  /*0cb0*/  FSETP.GTU.FTZ.AND P2, PT, R22, RZ, PT ;  /* 0x000000ff1600720b */ /* 0x000fe20003f5c000 */
[----:B------:R-:W-:Y:S01]  /*0cc0*/  HADD2.F32 R22, -RZ, R25.H0_H0 ;  /* 0x20000019ff167230 */ /* 0x000fe20000004100 */
[----:B------:R-:W-:-:S02]  /*0cd0*/  FSETP.GTU.FTZ.AND P1, PT, R20, RZ, PT ;  /* 0x000000ff1400720b */ /* 0x000fc40003f3c000 */
[----:B------:R-:W-:Y:S02]  /*0ce0*/  MOV R20, R15 ;  /* 0x0000000f00147202 */ /* 0x000fe40000000f00 */
[----:B------:R-:W-:Y:S02]  /*0cf0*/  FSETP.GTU.FTZ.AND P3, PT, R22, RZ, PT ;  /* 0x000000ff1600720b */ /* 0x000fe40003f7c000 */
[----:B------:R-:W-:Y:S02]  /*0d00*/  PRMT R25, R20, 0x7610, R25 ;  /* 0x0000761014197816 */ /* 0x000fe40000000019 */
[----:B------:R-:W-:Y:S02]  /*0d10*/  FSETP.GTU.FTZ.AND P0, PT, R24, RZ, PT ;  /* 0x000000ff1800720b */ /* 0x000fe40003f1c000 */
[----:B------:R-:W-:Y:S02]  /*0d20*/  SHF.R.U32.HI R22, RZ, 0x10, R15 ;  /* 0x00000010ff167819 */ /* 0x000fe4000001160f */
[----:B------:R-:W-:-:S02]  /*0d30*/  @!P2 PRMT R25, RZ, 0x7610, R25 ;  /* 0x00007610ff19a816 */ /* 0x000fc40000000019 */
[----:B------:R-:W-:Y:S02]  /*0d40*/  @!P1 PRMT R26, RZ, 0x7610, R26 ;  /* 0x00007610ff1a9816 */ /* 0x000fe4000000001a */
[----:B------:R-:W-:Y:S01]  /*0d50*/  PRMT R20, R14, 0x7610, R20 ;  /* 0x000076100e147816 */ /* 0x000fe20000000014 */
[----:B------:R-:W-:Y:S01]  /*0d60*/  HADD2.F32 R15, -RZ, R25.H0_H0 ;  /* 0x20000019ff0f7230 */ /* 0x000fe20000004100 */
[----:B------:R-:W-:Y:S02]  /*0d70*/  LOP3.LUT R24, R26, 0xffff, RZ, 0xc0, !PT ;  /* 0x0000ffff1a187812 */ /* 0x000fe400078ec0ff */
[----:B------:R-:W-:Y:S02]  /*0d80*/  @!P3 PRMT R22, RZ, 0x7610, R22 ;  /* 0x00007610ff16b816 */ /* 0x000fe40000000016 */
[----:B------:R-:W-:Y:S01]  /*0d90*/  FADD.FTZ R10, R15, R10 ;  /* 0x0000000a0f0a7221 */ /* 0x000fe20000010000 */
[----:B------:R-:W-:Y:S01]  /*0da0*/  IMAD.WIDE.U32 R14, R24, 0x10000, RZ ;  /* 0x00010000180e7825 */ /* 0x000fe200078e00ff */
[----:B------:R-:W-:-:S02]  /*0db0*/  PRMT R25, R25, 0x5410, R22 ;  /* 0x0000541019197816 */ /* 0x000fc40000000016 */
[----:B------:R-:W-:Y:S02]  /*0dc0*/  @!P0 PRMT R20, RZ, 0x7610, R20 ;  /* 0x00007610ff148816 */ /* 0x000fe40000000014 */
[----:B------:R-:W-:Y:S02]  /*0dd0*/  LOP3.LUT R29, R25, R15, RZ, 0xfc, !PT ;  /* 0x0000000f191d7212 */ /* 0x000fe400078efcff */
[----:B------:R-:W-:Y:S02]  /*0de0*/  LOP3.LUT R28, R14, 0xffff, R20, 0xf8, !PT ;  /* 0x0000ffff0e1c7812 */ /* 0x000fe400078ef814 */
[----:B------:R-:W0:Y:S02]  /*0df0*/  LDC.64 R14, c[0x0][0x398] ;  /* 0x0000e600ff0e7b82 */ /* 0x000e240000000a00 */
[----:B0-----:R-:W-:-:S05]  /*0e00*/  IMAD.WIDE R14, R23, 0x8, R14 ;  /* 0x00000008170e7825 */ /* 0x001fca00078e020e */
[----:B------:R0:W-:Y:S04]  /*0e10*/  STG.E.64 desc[UR12][R14.64], R28 ;  /* 0x0000001c0e007986 */ /* 0x0001e8000c101b0c */
[----:B------:R1:W4:Y:S01]  /*0e20*/  LDG.E.64 R24, desc[UR12][R16.64] ;  /* 0x0000000c10187981 */ /* 0x000322000c1e1b00 */
[----:B------:R-:W-:-:S05]  /*0e30*/  HADD2.F32 R22, -RZ, R22.H0_H0 ;  /* 0x20000016ff167230 */ /* 0x000fca0000004100 */
[----:B------:R-:W-:Y:S02]  /*0e40*/  FADD.FTZ R11, R22, R11 ;  /* 0x0000000b160b7221 */ /* 0x000fe40000010000 */
[----:B------:R-:W5:Y:S01]  /*0e50*/  LDG.E.64 R22, desc[UR12][R18.64] ;  /* 0x0000000c12167981 */ /* 0x000f62000c1e1b00 */
[----:B------:R-:W-:Y:S02]  /*0e60*/  HADD2.F32 R27, -RZ, R20.H0_H0 ;  /* 0x20000014ff1b7230 */ /* 0x000fe40000004100 */
[----:B------:R-:W-:Y:S02]  /*0e70*/  HADD2.F32 R26, -RZ, R26.H0_H0 ;  /* 0x2000001aff1a7230 */ /* 0x000fe40000004100 */
[----:B0-----:R-:W-:-:S04]  /*0e80*/  IMAD.WIDE R14, R21, 0x8, R14 ;  /* 0x00000008150e7825 */ /* 0x001fc800078e020e */
[----:B------:R-:W-:Y:S01]  /*0e90*/  FADD.FTZ R20, R27, R8 ;  /* 0x000000081b147221 */ /* 0x000fe20000010000 */
[----:B------:R-:W-:Y:S01]  /*0ea0*/  FADD.FTZ R26, R26, R9 ;  /* 0x000000091a1a7221 */ /* 0x000fe20000010000 */
[----:B-1----:R-:W-:Y:S01]  /*0eb0*/  IMAD.WIDE R16, R21, 0x8, R16 ;  /* 0x0000000815107825 */ /* 0x002fe200078e0210 */
[----:B----4-:R-:W-:-:S03]  /*0ec0*/  SHF.R.U64 R8, R24, 0x10, R25 ;  /* 0x0000001018087819 */ /* 0x010fc60000001219 */
[----:B------:R-:W-:Y:S01]  /*0ed0*/  HADD2.F32 R24, -RZ, R24.H0_H0 ;  /* 0x20000018ff187230 */ /* 0x000fe20000004100 */
[----:B------:R-:W-:Y:S01]  /*0ee0*/  SHF.R.U32.HI R9, RZ, 0x10, R25 ;  /* 0x00000010ff097819 */ /* 0x000fe20000011619 */
[----:B------:R-:W-:-:S03]  /*0ef0*/  HADD2.F32 R8, -RZ, R8.H0_H0 ;  /* 0x20000008ff087230 */ /* 0x000fc60000004100 */
[----:B------:R-:W-:Y:S01]  /*0f00*/  FSETP.GTU.FTZ.AND P0, PT, R24, RZ, PT ;  /* 0x000000ff1800720b */ /* 0x000fe20003f1c000 */
[----:B------:R-:W-:Y:S01]  /*0f10*/  HADD2.F32 R9, -RZ, R9.H0_H0 ;  /* 0x20000009ff097230 */ /* 0x000fe20000004100 */
[--C-:B-----5:R-:W-:Y:S02]  /*0f20*/  SHF.R.U64 R24, R22, 0x10, R23.reuse ;  /* 0x0000001016187819 */ /* 0x120fe40000001217 */
[----:B------:R-:W-:Y:S02]  /*0f30*/  FSETP.GTU.FTZ.AND P1, PT, R8, RZ, PT ;  /* 0x000000ff0800720b */ /* 0x000fe40003f3c000 */
[----:B------:R-:W-:Y:S02]  /*0f40*/  MOV R8, R25 ;  /* 0x0000001900087202 */ /* 0x000fe40000000f00 */
[----:B------:R-:W-:Y:S02]  /*0f50*/  FSETP.GTU.FTZ.AND P3, PT, R9, RZ, PT ;  /* 0x000000ff0900720b */ /* 0x000fe40003f7c000 */
[----:B------:R-:W-:Y:S01]  /*0f60*/  MOV R9, R23 ;  /* 0x0000001700097202 */ /* 0x000fe20000000f00 */
[----:B------:R-:W-:Y:S01]  /*0f70*/  HADD2.F32 R8, -RZ, R8.H0_H0 ;  /* 0x20000008ff087230 */ /* 0x000fe20000004100 */
[----:B------:R-:W-:-:S04]  /*0f80*/  SHF.R.U32.HI R25, RZ, 0x10, R23 ;  /* 0x00000010ff197819 */ /* 0x000fc80000011617 */
[----:B------:R-:W-:Y:S02]  /*0f90*/  FSETP.GTU.FTZ.AND P2, PT, R8, RZ, PT ;  /* 0x000000ff0800720b */ /* 0x000fe40003f5c000 */
[----:B------:R-:W-:Y:S02]  /*0fa0*/  MOV R8, R22 ;  /* 0x0000001600087202 */ /* 0x000fe40000000f00 */
[----:B------:R-:W-:Y:S02]  /*0fb0*/  @!P1 PRMT R24, RZ, 0x7610, R24 ;  /* 0x00007610ff189816 */ /* 0x000fe40000000018 */
[----:B------:R-:W-:Y:S02]  /*0fc0*/  PRMT R22, R9, 0x7610, R22 ;  /* 0x0000761009167816 */ /* 0x000fe40000000016 */
[----:B------:R-:W-:Y:S02]  /*0fd0*/  PRMT R23, R8, 0x7610, R23 ;  /* 0x0000761008177816 */ /* 0x000fe40000000017 */
[----:B------:R-:W-:-:S02]  /*0fe0*/  LOP3.LUT R8, R24, 0xffff, RZ, 0xc0, !PT ;  /* 0x0000ffff18087812 */ /* 0x000fc400078ec0ff */
[----:B------:R-:W-:Y:S02]  /*0ff0*/  @!P3 PRMT R25, RZ, 0x7610, R25 ;  /* 0x00007610ff19b816 */ /* 0x000fe40000000019 */
[----:B------:R-:W-:Y:S01]  /*1000*/  @!P2 PRMT R22, RZ, 0x7610, R22 ;  /* 0x00007610ff16a816 */ /* 0x000fe20000000016 */
[----:B------:R-:W-:Y:S01]  /*1010*/  IMAD.WIDE.U32 R8, R8, 0x10000, RZ ;  /* 0x0001000008087825 */ /* 0x000fe200078e00ff */
[----:B------:R-:W-:Y:S02]  /*1020*/  @!P0 PRMT R23, RZ, 0x7610, R23 ;  /* 0x00007610ff178816 */ /* 0x000fe40000000017 */
[----:B------:R-:W-:Y:S02]  /*1030*/  PRMT R27, R22, 0x5410, R25 ;  /* 0x00005410161b7816 */ /* 0x000fe40000000019 */
[----:B------:R-:W-:Y:S02]  /*1040*/  LOP3.LUT R8, R8, 0xffff, R23, 0xf8, !PT ;  /* 0x0000ffff08087812 */ /* 0x000fe400078ef817 */
[----:B------:R-:W-:-:S05]  /*1050*/  LOP3.LUT R9, R27, R9, RZ, 0xfc, !PT ;  /* 0x000000091b097212 */ /* 0x000fca00078efcff */
[----:B------:R0:W-:Y:S04]  /*1060*/  STG.E.64 desc[UR12][R14.64], R8 ;  /* 0x000000080e007986 */ /* 0x0001e8000c101b0c */
[----:B------:R1:W4:Y:S01]  /*1070*/  LDG.E.64 R28, desc[UR12][R16.64] ;  /* 0x0000000c101c7981 */ /* 0x000322000c1e1b00 */
[----:B0-----:R-:W-:-:S05]  /*1080*/  IMAD.WIDE R8, R21, 0x8, R18 ;  /* 0x0000000815087825 */ /* 0x001fca00078e0212 */
[----:B------:R0:W5:Y:S01]  /*1090*/  LDG.E.64 R18, desc[UR12][R8.64] ;  /* 0x0000000c08127981 */ /* 0x000162000c1e1b00 */
[----:B------:R-:W-:Y:S02]  /*10a0*/  HADD2.F32 R27, -RZ, R22.H0_H0 ;  /* 0x20000016ff1b7230 */ /* 0x000fe40000004100 */
[----:B------:R-:W-:Y:S02]  /*10b0*/  HADD2.F32 R22, -RZ, R25.H0_H0 ;  /* 0x20000019ff167230 */ /* 0x000fe40000004100 */
[----:B------:R-:W-:Y:S02]  /*10c0*/  HADD2.F32 R23, -RZ, R23.H0_H0 ;  /* 0x20000017ff177230 */ /* 0x000fe40000004100 */
[----:B------:R-:W-:Y:S01]  /*10d0*/  FADD.FTZ R10, R10, R27 ;  /* 0x0000001b0a0a7221 */ /* 0x000fe20000010000 */
[----:B------:R-:W-:-:S04]  /*10e0*/  IMAD.WIDE R14, R21, 0x8, R14 ;  /* 0x00000008150e7825 */ /* 0x000fc800078e020e */
[----:B------:R-:W-:Y:S01]  /*10f0*/  FADD.FTZ R22, R11, R22 ;  /* 0x000000160b167221 */ /* 0x000fe20000010000 */
[----:B------:R-:W-:Y:S01]  /*1100*/  FADD.FTZ R20, R20, R23 ;  /* 0x0000001714147221 */ /* 0x000fe20000010000 */
[----:B------:R-:W-:Y:S02]  /*1110*/  HADD2.F32 R11, -RZ, R24.H0_H0 ;  /* 0x20000018ff0b7230 */ /* 0x000fe40000004100 */
[----:B-1----:R-:W-:-:S04]  /*1120*/  IMAD.WIDE R16, R21, 0x8, R16 ;  /* 0x0000000815107825 */ /* 0x002fc800078e0210 */
[----:B------:R-:W-:Y:S01]  /*1130*/  FADD.FTZ R26, R26, R11 ;  /* 0x0000000b1a1a7221 */ /* 0x000fe20000010000 */
[----:B0-----:R-:W-:Y:S01]  /*1140*/  IMAD.WIDE R8, R21, 0x8, R8 ;  /* 0x0000000815087825 */ /* 0x001fe200078e0208 */
[----:B----4-:R-:W-:Y:S02]  /*1150*/  MOV R11, R28 ;  /* 0x0000001c000b7202 */ /* 0x010fe40000000f00 */
[----:B------:R-:W-:Y:S02]  /*1160*/  MOV R23, R29 ;  /* 0x0000001d00177202 */ /* 0x000fe40000000f00 */
[----:B------:R-:W-:Y:S01]  /*1170*/  SHF.R.U32.HI R24, RZ, 0x10, R29 ;  /* 0x00000010ff187819 */ /* 0x000fe2000001161d */
[----:B------:R-:W-:Y:S02]  /*1180*/  HADD2.F32 R11, -RZ, R11.H0_H0 ;  /* 0x2000000bff0b7230 */ /* 0x000fe40000004100 */
[----:B------:R-:W-:Y:S02]  /*1190*/  HADD2.F32 R23, -RZ, R23.H0_H0 ;  /* 0x20000017ff177230 */ /* 0x000fe40000004100 */
[----:B------:R-:W-:Y:S01]  /*11a0*/  HADD2.F32 R24, -RZ, R24.H0_H0 ;  /* 0x20000018ff187230 */ /* 0x000fe20000004100 */
[----:B------:R-:W-:-:S02]  /*11b0*/  FSETP.GTU.FTZ.AND P0, PT, R11, RZ, PT ;  /* 0x000000ff0b00720b */ /* 0x000fc40003f1c000 */
[----:B------:R-:W-:Y:S02]  /*11c0*/  SHF.R.U64 R11, R28, 0x10, R29 ;  /* 0x000000101c0b7819 */ /* 0x000fe4000000121d */
[----:B------:R-:W-:Y:S02]  /*11d0*/  FSETP.GTU.FTZ.AND P2, PT, R23, RZ, PT ;  /* 0x000000ff1700720b */ /* 0x000fe40003f5c000 */
[----:B-----5:R-:W-:Y:S01]  /*11e0*/  MOV R23, R19 ;  /* 0x0000001300177202 */ /* 0x020fe20000000f00 */
[----:B------:R-:W-:Y:S01]  /*11f0*/  HADD2.F32 R11, -RZ, R11.H0_H0 ;  /* 0x2000000bff0b7230 */ /* 0x000fe20000004100 */
[----:B------:R-:W-:Y:S02]  /*1200*/  FSETP.GTU.FTZ.AND P3, PT, R24, RZ, PT ;  /* 0x000000ff1800720b */ /* 0x000fe40003f7c000 */
[----:B------:R-:W-:Y:S02]  /*1210*/  SHF.R.U64 R24, R18, 0x10, R19 ;  /* 0x0000001012187819 */ /* 0x000fe40000001213 */
[----:B------:R-:W-:-:S02]  /*1220*/  FSETP.GTU.FTZ.AND P1, PT, R11, RZ, PT ;  /* 0x000000ff0b00720b */ /* 0x000fc40003f3c000 */
[----:B------:R-:W-:Y:S02]  /*1230*/  PRMT R11, R23, 0x7610, R11 ;  /* 0x00007610170b7816 */ /* 0x000fe4000000000b */
[----:B------:R-:W-:Y:S02]  /*1240*/  MOV R23, R18 ;  /* 0x0000001200177202 */ /* 0x000fe40000000f00 */
[----:B------:R-:W-:Y:S02]  /*1250*/  @!P2 PRMT R11, RZ, 0x7610, R11 ;  /* 0x00007610ff0ba816 */ /* 0x000fe4000000000b */
[--C-:B------:R-:W-:Y:S02]  /*1260*/  SHF.R.U32.HI R18, RZ, 0x10, R19.reuse ;  /* 0x00000010ff127819 */ /* 0x100fe40000011613 */
[----:B------:R-:W-:Y:S01]  /*1270*/  PRMT R19, R24, 0x7610, R19 ;  /* 0x0000761018137816 */ /* 0x000fe20000000013 */
[----:B------:R-:W-:Y:S01]  /*1280*/  HADD2.F32 R25, -RZ, R11.H0_H0 ;  /* 0x2000000bff197230 */ /* 0x000fe20000004100 */
[----:B------:R-:W-:-:S02]  /*1290*/  @!P3 PRMT R18, RZ, 0x7610, R18 ;  /* 0x00007610ff12b816 */ /* 0x000fc40000000012 */
[----:B------:R-:W-:Y:S02]  /*12a0*/  @!P1 PRMT R19, RZ, 0x7610, R19 ;  /* 0x00007610ff139816 */ /* 0x000fe40000000013 */
[----:B------:R-:W-:Y:S01]  /*12b0*/  FADD.FTZ R24, R10, R25 ;  /* 0x000000190a187221 */ /* 0x000fe20000010000 */
[----:B------:R-:W-:Y:S02]  /*12c0*/  PRMT R25, R11, 0x5410, R18 ;  /* 0x000054100b197816 */ /* 0x000fe40000000012 */
[----:B------:R-:W-:Y:S02]  /*12d0*/  LOP3.LUT R10, R19, 0xffff, RZ, 0xc0, !PT ;  /* 0x0000ffff130a7812 */ /* 0x000fe400078ec0ff */
[----:B------:R-:W-:-:S03]  /*12e0*/  @!P0 PRMT R23, RZ, 0x7610, R23 ;  /* 0x00007610ff178816 */ /* 0x000fc60000000017 */
[----:B------:R-:W-:-:S05]  /*12f0*/  IMAD.WIDE.U32 R10, R10, 0x10000, RZ ;  /* 0x000100000a0a7825 */ /* 0x000fca00078e00ff */
[----:B------:R-:W-:Y:S02]  /*1300*/  LOP3.LUT R11, R25, R11, RZ, 0xfc, !PT ;  /* 0x0000000b190b7212 */ /* 0x000fe400078efcff */
[----:B------:R-:W-:-:S05]  /*1310*/  LOP3.LUT R10, R10, 0xffff, R23, 0xf8, !PT ;  /* 0x0000ffff0a0a7812 */ /* 0x000fca00078ef817 */
[----:B------:R0:W-:Y:S04]  /*1320*/  STG.E.64 desc[UR12][R14.64], R10 ;  /* 0x0000000a0e007986 */ /* 0x0001e8000c101b0c */
[----:B------:R-:W4:Y:S04]  /*1330*/  LDG.E.64 R16, desc[UR12][R16.64] ;  /* 0x0000000c10107981 */ /* 0x000f28000c1e1b00 */
[----:B------:R-:W5:Y:S01]  /*1340*/  LDG.E.64 R8, desc[UR12][R8.64] ;  /* 0x0000000c08087981 */ /* 0x000f62000c1e1b00 */
[----:B------:R-:W-:Y:S02]  /*1350*/  HADD2.F32 R23, -RZ, R23.H0_H0 ;  /* 0x20000017ff177230 */ /* 0x000fe40000004100 */
[----:B------:R-:W-:-:S02]  /*1360*/  HADD2.F32 R19, -RZ, R19.H0_H0 ;  /* 0x20000013ff137230 */ /* 0x000fc40000004100 */
[----:B0-----:R-:W-:-:S04]  /*1370*/  IMAD.WIDE R14, R21, 0x8, R14 ;  /* 0x00000008150e7825 */ /* 0x001fc800078e020e */
[----:B------:R-:W-:Y:S01]  /*1380*/  FADD.FTZ R20, R20, R23 ;  /* 0x0000001714147221 */ /* 0x000fe20000010000 */
[----:B------:R-:W-:Y:S01]  /*1390*/  FADD.FTZ R26, R26, R19 ;  /* 0x000000131a1a7221 */ /* 0x000fe20000010000 */
[--C-:B----4-:R-:W-:Y:S01]  /*13a0*/  SHF.R.U64 R25, R16, 0x10, R17.reuse ;  /* 0x0000001010197819 */ /* 0x110fe20000001211 */
[----:B------:R-:W-:Y:S01]  /*13b0*/  HADD2.F32 R16, -RZ, R16.H0_H0 ;  /* 0x20000010ff107230 */ /* 0x000fe20000004100 */
[----:B------:R-:W-:Y:S02]  /*13c0*/  MOV R27, R17 ;  /* 0x00000011001b7202 */ /* 0x000fe40000000f00 */
[----:B------:R-:W-:Y:S01]  /*13d0*/  SHF.R.U32.HI R28, RZ, 0x10, R17 ;  /* 0x00000010ff1c7819 */ /* 0x000fe20000011611 */
[----:B------:R-:W-:Y:S01]  /*13e0*/  HADD2.F32 R25, -RZ, R25.H0_H0 ;  /* 0x20000019ff197230 */ /* 0x000fe20000004100 */
[C---:B-----5:R-:W-:Y:S01]  /*13f0*/  SHF.R.U64 R11, R8.reuse, 0x10, R9 ;  /* 0x00000010080b7819 */ /* 0x060fe20000001209 */
[----:B------:R-:W-:Y:S01]  /*1400*/  HADD2.F32 R27, -RZ, R27.H0_H0 ;  /* 0x2000001bff1b7230 */ /* 0x000fe20000004100 */
[----:B------:R-:W-:Y:S01]  /*1410*/  PRMT R17, R8, 0x7610, R17 ;  /* 0x0000761008117816 */ /* 0x000fe20000000011 */
[----:B------:R-:W-:Y:S01]  /*1420*/  HADD2.F32 R10, -RZ, R28.H0_H0 ;  /* 0x2000001cff0a7230 */ /* 0x000fe20000004100 */
[----:B------:R-:W-:-:S02]  /*1430*/  FSETP.GTU.FTZ.AND P1, PT, R25, RZ, PT ;  /* 0x000000ff1900720b */ /* 0x000fc40003f3c000 */
[----:B------:R-:W-:Y:S02]  /*1440*/  FSETP.GTU.FTZ.AND P2, PT, R27, RZ, PT ;  /* 0x000000ff1b00720b */ /* 0x000fe40003f5c000 */
[----:B------:R-:W-:Y:S02]  /*1450*/  FSETP.GTU.FTZ.AND P3, PT, R10, RZ, PT ;  /* 0x000000ff0a00720b */ /* 0x000fe40003f7c000 */
[----:B------:R-:W-:Y:S02]  /*1460*/  MOV R25, R9 ;  /* 0x0000000900197202 */ /* 0x000fe40000000f00 */
[----:B------:R-:W-:Y:S02]  /*1470*/  SHF.R.U32.HI R10, RZ, 0x10, R9 ;  /* 0x00000010ff0a7819 */ /* 0x000fe40000011609 */
[----:B------:R-:W-:-:S03]  /*1480*/  FSETP.GTU.FTZ.AND P0, PT, R16, RZ, PT ;  /* 0x000000ff1000720b */ /* 0x000fc60003f1c000 */
[----:B------:R-:W-:Y:S02]  /*1490*/  @!P1 PRMT R11, RZ, 0x7610, R11 ;  /* 0x00007610ff0b9816 */ /* 0x000fe4000000000b */
[----:B------:R-:W-:Y:S02]  /*14a0*/  @!P2 PRMT R25, RZ, 0x7610, R25 ;  /* 0x00007610ff19a816 */ /* 0x000fe40000000019 */
[----:B------:R-:W-:Y:S02]  /*14b0*/  LOP3.LUT R8, R11, 0xffff, RZ, 0xc0, !PT ;  /* 0x0000ffff0b087812 */ /* 0x000fe400078ec0ff */
[----:B------:R-:W-:-:S03]  /*14c0*/  @!P3 PRMT R10, RZ, 0x7610, R10 ;  /* 0x00007610ff0ab816 */ /* 0x000fc6000000000a */
[----:B------:R-:W-:Y:S01]  /*14d0*/  IMAD.WIDE.U32 R8, R8, 0x10000, RZ ;  /* 0x0001000008087825 */ /* 0x000fe200078e00ff */
[----:B------:R-:W-:Y:S02]  /*14e0*/  PRMT R27, R25, 0x5410, R10 ;  /* 0x00005410191b7816 */ /* 0x000fe4000000000a */
[----:B------:R-:W-:Y:S01]  /*14f0*/  @!P0 PRMT R17, RZ, 0x7610, R17 ;  /* 0x00007610ff118816 */ /* 0x000fe20000000011 */
[----:B------:R-:W-:Y:S01]  /*1500*/  HADD2.F32 R25, -RZ, R25.H0_H0 ;  /* 0x20000019ff197230 */ /* 0x000fe20000004100 */
[----:B------:R-:W-:Y:S01]  /*1510*/  LOP3.LUT R9, R27, R9, RZ, 0xfc, !PT ;  /* 0x000000091b097212 */ /* 0x000fe200078efcff */
[----:B------:R-:W-:Y:S01]  /*1520*/  HADD2.F32 R27, -RZ, R18.H0_H0 ;  /* 0x20000012ff1b7230 */ /* 0x000fe20000004100 */
[----:B------:R-:W-:Y:S01]  /*1530*/  LOP3.LUT R8, R8, 0xffff, R17, 0xf8, !PT ;  /* 0x0000ffff08087812 */ /* 0x000fe200078ef811 */
[----:B------:R-:W-:Y:S02]  /*1540*/  HADD2.F32 R23, -RZ, R10.H0_H0 ;  /* 0x2000000aff177230 */ /* 0x000fe40000004100 */
[----:B------:R-:W-:Y:S01]  /*1550*/  FADD.FTZ R10, R24, R25 ;  /* 0x00000019180a7221 */ /* 0x000fe20000010000 */
[----:B------:R-:W-:-:S02]  /*1560*/  HADD2.F32 R17, -RZ, R17.H0_H0 ;  /* 0x20000011ff117230 */ /* 0x000fc40000004100 */
[----:B------:R-:W-:Y:S01]  /*1570*/  FADD.FTZ R22, R22, R27 ;  /* 0x0000001b16167221 */ /* 0x000fe20000010000 */
[C---:B------:R-:W-:Y:S01]  /*1580*/  IADD3 R27, PT, PT, R4.reuse, 0x7, RZ ;  /* 0x00000007041b7810 */ /* 0x040fe20007ffe0ff */
[----:B------:R0:W-:Y:S01]  /*1590*/  STG.E.64 desc[UR12][R14.64], R8 ;  /* 0x000000080e007986 */ /* 0x0001e2000c101b0c */
[----:B------:R-:W-:Y:S02]  /*15a0*/  IADD3 R4, PT, PT, R4, 0x4, RZ ;  /* 0x0000000404047810 */ /* 0x000fe40007ffe0ff */
[----:B------:R-:W-:Y:S01]  /*15b0*/  ISETP.GE.AND P0, PT, R27, R2, PT ;  /* 0x000000021b00720c */ /* 0x000fe20003f06270 */
[----:B0-----:R-:W-:Y:S01]  /*15c0*/  HADD2.F32 R9, -RZ, R11.H0_H0 ;  /* 0x2000000bff097230 */ /* 0x001fe20000004100 */
[----:B---3--:R-:W-:Y:S01]  /*15d0*/  MOV R14, UR4 ;  /* 0x00000004000e7c02 */ /* 0x008fe20008000f00 */
[----:B------:R-:W-:Y:S01]  /*15e0*/  FADD.FTZ R11, R22, R23 ;  /* 0x00000017160b7221 */ /* 0x000fe20000010000 */
[----:B------:R-:W-:Y:S02]  /*15f0*/  FADD.FTZ R8, R20, R17 ;  /* 0x0000001114087221 */ /* 0x000fe40000010000 */
[----:B------:R-:W-:Y:S01]  /*1600*/  FADD.FTZ R9, R26, R9 ;  /* 0x000000091a097221 */ /* 0x000fe20000010000 */
[----:B------:R-:W-:-:S06]  /*1610*/  LEA R13, R14, R13, 0x2 ;  /* 0x0000000d0e0d7211 */ /* 0x000fcc00078e10ff */
[----:B------:R-:W-:Y:S05]  /*1620*/  @!P0 BRA `(.L_x_146) ;  /* 0xfffffff400588947 */ /* 0x000fea000383ffff */
.L_x_145:
[----:B--23--:R-:W-:Y:S05]  /*1630*/  BSYNC.RECONVERGENT B0 ;  /* 0x0000000000007941 */ /* 0x00cfea0003800200 */
.L_x_144:
[----:B------:R-:W-:Y:S01]  /*1640*/  UIADD3 UR4, UPT, UPT, UR11, 0x4, URZ ;  /* 0x000000040b047890 */ /* 0x000fe2000fffe0ff */
[----:B------:R-:W-:Y:S01]  /*1650*/  ISETP.NE.AND P0, PT, R3, RZ, PT ;  /* 0x000000ff0300720c */ /* 0x000fe20003f05270 */
[----:B------:R-:W-:Y:S01]  /*1660*/  IMAD R2, R0, R3, R7 ;  /* 0x0000000300027224 */ /* 0x000fe200078e0207 */
[----:B------:R-:W-:Y:S01]  /*1670*/  BSSY.RECONVERGENT B0, `(.L_x_147) ;  /* 0x000014e000007945 */ /* 0x000fe20003800200 */
[----:B------:R-:W-:-:S06]  /*1680*/  ULEA UR5, UR14, UR4, 0x18 ;  /* 0x000000040e057291 */ /* 0x000fcc000f8ec0ff */
        /* <DEDUP_REMOVED lines=26> */
.L_x_153:
[----:B01----:R-:W0:Y:S01]  /*1830*/  LDS R19, [R13+0x8] ;  /* 0x000008000d137984 */ /* 0x003e220000000800 */
[C---:B------:R-:W-:Y:S01]  /*1840*/  LEA R23, R0.reuse, R13, 0x4 ;  /* 0x0000000d00177211 */ /* 0x040fe200078e20ff */
[----:B------:R-:W-:Y:S02]  /*1850*/  UIADD3 UR7, UPT, UPT, UR7, 0x10, URZ ;  /* 0x0000001007077890 */ /* 0x000fe4000fffe0ff */
[----:B------:R-:W1:Y:S01]  /*1860*/  LDS R16, [R13+0x4] ;  /* 0x000004000d107984 */ /* 0x000e620000000800 */
[C---:B------:R-:W-:Y:S01]  /*1870*/  LEA R29, R0.reuse, R23, 0x4 ;  /* 0x00000017001d7211 */ /* 0x040fe200078e20ff */
[----:B------:R-:W-:Y:S02]  /*1880*/  UISETP.GE.AND UP1, UPT, UR7, -0xc, UPT ;  /* 0xfffffff40700788c */ /* 0x000fe4000bf26270 */
[----:B------:R-:W3:Y:S01]  /*1890*/  LDS R15, [R13] ;  /* 0x000000000d0f7984 */ /* 0x000ee20000000800 */
[----:B------:R-:W-:Y:S01]  /*18a0*/  LEA R28, R0, R29, 0x4 ;  /* 0x0000001d001c7211 */ /* 0x000fe200078e20ff */
[----:B------:R-:W-:-:S02]  /*18b0*/  UIADD3 UR4, UPT, UPT, UR4, 0x10, URZ ;  /* 0x0000001004047890 */ /* 0x000fc4000fffe0ff */
[----:B------:R-:W4:Y:S04]  /*18c0*/  LDS R24, [R13+0xc] ;  /* 0x00000c000d187984 */ /* 0x000f280000000800 */
[----:B------:R-:W5:Y:S04]  /*18d0*/  LDS R4, [R23] ;  /* 0x0000000017047984 */ /* 0x000f680000000800 */
[----:B--2---:R-:W2:Y:S04]  /*18e0*/  LDS R2, [R23+0x4] ;  /* 0x0000040017027984 */ /* 0x004ea80000000800 */
[----:B------:R-:W2:Y:S04]  /*18f0*/  LDS R22, [R23+0xc] ;  /* 0x00000c0017167984 */ /* 0x000ea80000000800 */
[----:B------:R-:W-:Y:S04]  /*1900*/  LDS R18, [R29+0x8] ;  /* 0x000008001d127984 */ /* 0x000fe80000000800 */
[----:B------:R-:W2:Y:S04]  /*1910*/  LDS R20, [R29+0x4] ;  /* 0x000004001d147984 */ /* 0x000ea80000000800 */
[----:B------:R-:W2:Y:S01]  /*1920*/  LDS R21, [R29] ;  /* 0x000000001d157984 */ /* 0x000ea20000000800 */
[----:B0-----:R-:W-:-:S03]  /*1930*/  FADD.FTZ R10, R19, R10 ;  /* 0x0000000a130a7221 */ /* 0x001fc60000010000 */
[----:B------:R-:W-:Y:S01]  /*1940*/  LDS R25, [R28+0x8] ;  /* 0x000008001c197984 */ /* 0x000fe20000000800 */
[----:B-1----:R-:W-:-:S03]  /*1950*/  FADD.FTZ R17, R16, R9 ;  /* 0x0000000910117221 */ /* 0x002fc60000010000 */
[----:B------:R-:W0:Y:S01]  /*1960*/  LDS R19, [R23+0x8] ;  /* 0x0000080017137984 */ /* 0x000e220000000800 */
[----:B------:R-:W-:Y:S01]  /*1970*/  LEA R9, R0, R13, 0x6 ;  /* 0x0000000d00097211 */ /* 0x000fe200078e30ff */
[----:B---3--:R-:W-:Y:S02]  /*1980*/  FADD.FTZ R15, R15, R8 ;  /* 0x000000080f0f7221 */ /* 0x008fe40000010000 */
[----:B------:R-:W1:Y:S01]  /*1990*/  LDS R13, [R28+0x4] ;  /* 0x000004001c0d7984 */ /* 0x000e620000000800 */
[----:B----4-:R-:W-:-:S03]  /*19a0*/  FADD.FTZ R27, R24, R11 ;  /* 0x0000000b181b7221 */ /* 0x010fc60000010000 */
[----:B------:R3:W4:Y:S01]  /*19b0*/  LDS R8, [R29+0xc] ;  /* 0x00000c001d087984 */ /* 0x0007220000000800 */
[----:B-----5:R-:W-:-:S03]  /*19c0*/  FADD.FTZ R26, R15, R4 ;  /* 0x000000040f1a7221 */ /* 0x020fc60000010000 */
[----:B------:R-:W5:Y:S01]  /*19d0*/  LDS R16, [R28] ;  /* 0x000000001c107984 */ /* 0x000f620000000800 */
[----:B--2---:R-:W-:-:S03]  /*19e0*/  FADD.FTZ R17, R17, R2 ;  /* 0x0000000211117221 */ /* 0x004fc60000010000 */
[----:B------:R-:W2:Y:S01]  /*19f0*/  LDS R11, [R9+0x4] ;  /* 0x00000400090b7984 */ /* 0x000ea20000000800 */
[----:B---3--:R-:W-:Y:S01]  /*1a00*/  LEA R29, R0, R9, 0x4 ;  /* 0x00000009001d7211 */ /* 0x008fe200078e20ff */
[----:B------:R-:W-:Y:S02]  /*1a10*/  FADD.FTZ R27, R27, R22 ;  /* 0x000000161b1b7221 */ /* 0x000fe40000010000 */
[----:B------:R3:W2:Y:S04]  /*1a20*/  LDS R24, [R28+0xc] ;  /* 0x00000c001c187984 */ /* 0x0006a80000000800 */
[----:B------:R-:W2:Y:S01]  /*1a30*/  LDS R4, [R9+0x8] ;  /* 0x0000080009047984 */ /* 0x000ea20000000800 */
[----:B------:R-:W-:-:S03]  /*1a40*/  FADD.FTZ R20, R17, R20 ;  /* 0x0000001411147221 */ /* 0x000fc60000010000 */
[----:B------:R-:W2:Y:S01]  /*1a50*/  LDS R2, [R9+0xc] ;  /* 0x00000c0009027984 */ /* 0x000ea20000000800 */
[----:B---3--:R-:W-:Y:S01]  /*1a60*/  LEA R28, R0, R29, 0x4 ;  /* 0x0000001d001c7211 */ /* 0x008fe200078e20ff */
[----:B------:R-:W-:Y:S02]  /*1a70*/  FADD.FTZ R21, R26, R21 ;  /* 0x000000151a157221 */ /* 0x000fe40000010000 */
[----:B------:R3:W2:Y:S04]  /*1a80*/  LDS R23, [R9] ;  /* 0x0000000009177984 */ /* 0x0006a80000000800 */
[----:B------:R-:W2:Y:S01]  /*1a90*/  LDS R22, [R29+0x4] ;  /* 0x000004001d167984 */ /* 0x000ea20000000800 */
[----:B0-----:R-:W-:Y:S01]  /*1aa0*/  FADD.FTZ R19, R10, R19 ;  /* 0x000000130a137221 */ /* 0x001fe20000010000 */
[----:B---3--:R-:W-:-:S02]  /*1ab0*/  LEA R9, R0, R9, 0x6 ;  /* 0x0000000900097211 */ /* 0x008fc400078e30ff */
[----:B------:R-:W-:Y:S01]  /*1ac0*/  LDS R17, [R28+0x8] ;  /* 0x000008001c117984 */ /* 0x000fe20000000800 */
[----:B------:R-:W-:Y:S01]  /*1ad0*/  FADD.FTZ R18, R19, R18 ;  /* 0x0000001213127221 */ /* 0x000fe20000010000 */
[----:B-1----:R-:W-:Y:S02]  /*1ae0*/  FADD.FTZ R20, R20, R13 ;  /* 0x0000000d14147221 */ /* 0x002fe40000010000 */
[----:B------:R-:W0:Y:S01]  /*1af0*/  LDS R19, [R29+0x8] ;  /* 0x000008001d137984 */ /* 0x000e220000000800 */
[----:B----4-:R-:W-:Y:S01]  /*1b00*/  FADD.FTZ R27, R27, R8 ;  /* 0x000000081b1b7221 */ /* 0x010fe20000010000 */
[----:B------:R-:W-:Y:S01]  /*1b10*/  FADD.FTZ R13, R18, R25 ;  /* 0x00000019120d7221 */ /* 0x000fe20000010000 */
[----:B------:R-:W-:Y:S01]  /*1b20*/  LEA R8, R0, R28, 0x4 ;  /* 0x0000001c00087211 */ /* 0x000fe200078e20ff */
[----:B------:R-:W1:Y:S01]  /*1b30*/  LDS R18, [R28+0x4] ;  /* 0x000004001c127984 */ /* 0x000e620000000800 */
[----:B-----5:R-:W-:-:S03]  /*1b40*/  FADD.FTZ R16, R21, R16 ;  /* 0x0000001015107221 */ /* 0x020fc60000010000 */
[----:B------:R-:W3:Y:S01]  /*1b50*/  LDS R15, [R8+0x4] ;  /* 0x00000400080f7984 */ /* 0x000ee20000000800 */
[----:B--2---:R-:W-:-:S03]  /*1b60*/  FADD.FTZ R21, R20, R11 ;  /* 0x0000000b14157221 */ /* 0x004fc60000010000 */
[----:B------:R-:W2:Y:S01]  /*1b70*/  LDS R20, [R29+0xc] ;  /* 0x00000c001d147984 */ /* 0x000ea20000000800 */
[----:B------:R-:W-:-:S03]  /*1b80*/  FADD.FTZ R25, R27, R24 ;  /* 0x000000181b197221 */ /* 0x000fc60000010000 */
[----:B------:R4:W5:Y:S01]  /*1b90*/  LDS R24, [R29] ;  /* 0x000000001d187984 */ /* 0x0009620000000800 */
[----:B------:R-:W-:-:S03]  /*1ba0*/  FADD.FTZ R4, R13, R4 ;  /* 0x000000040d047221 */ /* 0x000fc60000010000 */
[----:B------:R-:W5:Y:S01]  /*1bb0*/  LDS R13, [R28+0xc] ;  /* 0x00000c001c0d7984 */ /* 0x000f620000000800 */
[----:B------:R-:W-:-:S03]  /*1bc0*/  FADD.FTZ R27, R25, R2 ;  /* 0x00000002191b7221 */ /* 0x000fc60000010000 */
[----:B------:R-:W5:Y:S01]  /*1bd0*/  LDS R11, [R28] ;  /* 0x000000001c0b7984 */ /* 0x000f620000000800 */
[----:B------:R-:W-:Y:S01]  /*1be0*/  FADD.FTZ R23, R16, R23 ;  /* 0x0000001710177221 */ /* 0x000fe20000010000 */
[----:B----4-:R-:W-:Y:S02]  /*1bf0*/  LEA R29, R0, R9, 0x4 ;  /* 0x00000009001d7211 */ /* 0x010fe400078e20ff */
[----:B------:R-:W4:Y:S01]  /*1c00*/  LDS R25, [R8+0xc] ;  /* 0x00000c0008197984 */ /* 0x000f220000000800 */
[----:B------:R-:W-:-:S03]  /*1c10*/  FADD.FTZ R21, R21, R22 ;  /* 0x0000001615157221 */ /* 0x000fc60000010000 */
[----:B------:R-:W4:Y:S04]  /*1c20*/  LDS R16, [R8] ;  /* 0x0000000008107984 */ /* 0x000f280000000800 */
[----:B------:R-:W4:Y:S01]  /*1c30*/  LDS R26, [R8+0x8] ;  /* 0x00000800081a7984 */ /* 0x000f220000000800 */
[----:B0-----:R-:W-:-:S03]  /*1c40*/  FADD.FTZ R22, R4, R19 ;  /* 0x0000001304167221 */ /* 0x001fc60000010000 */
[----:B------:R-:W0:Y:S01]  /*1c50*/  LDS R10, [R9+0x4] ;  /* 0x00000400090a7984 */ /* 0x000e220000000800 */
[----:B------:R-:W-:-:S03]  /*1c60*/  FADD.FTZ R17, R22, R17 ;  /* 0x0000001116117221 */ /* 0x000fc60000010000 */
[----:B------:R-:W0:Y:S01]  /*1c70*/  LDS R8, [R9] ;  /* 0x0000000009087984 */ /* 0x000e220000000800 */
[----:B-1----:R-:W-:-:S03]  /*1c80*/  FADD.FTZ R18, R21, R18 ;  /* 0x0000001215127221 */ /* 0x002fc60000010000 */
[----:B------:R-:W1:Y:S01]  /*1c90*/  LDS R2, [R9+0x8] ;  /* 0x0000080009027984 */ /* 0x000e620000000800 */
[----:B---3--:R-:W-:Y:S01]  /*1ca0*/  FADD.FTZ R15, R18, R15 ;  /* 0x0000000f120f7221 */ /* 0x008fe20000010000 */
[----:B------:R-:W-:Y:S02]  /*1cb0*/  LEA R18, R0, R29, 0x4 ;  /* 0x0000001d00127211 */ /* 0x000fe400078e20ff */
[----:B------:R-:W3:Y:S01]  /*1cc0*/  LDS R4, [R9+0xc] ;  /* 0x00000c0009047984 */ /* 0x000ee20000000800 */
[----:B--2---:R-:W-:Y:S01]  /*1cd0*/  FADD.FTZ R20, R27, R20 ;  /* 0x000000141b147221 */ /* 0x004fe20000010000 */
[----:B-----5:R-:W-:Y:S02]  /*1ce0*/  FADD.FTZ R24, R23, R24 ;  /* 0x0000001817187221 */ /* 0x020fe40000010000 */
[----:B------:R-:W-:Y:S01]  /*1cf0*/  LDS R21, [R18+0x4] ;  /* 0x0000040012157984 */ /* 0x000fe20000000800 */
[----:B------:R-:W-:-:S03]  /*1d00*/  FADD.FTZ R20, R20, R13 ;  /* 0x0000000d14147221 */ /* 0x000fc60000010000 */
[----:B------:R-:W2:Y:S01]  /*1d10*/  LDS R19, [R29] ;  /* 0x000000001d137984 */ /* 0x000ea20000000800 */
[----:B------:R-:W-:-:S03]  /*1d20*/  FADD.FTZ R11, R24, R11 ;  /* 0x0000000b180b7221 */ /* 0x000fc60000010000 */
[----:B------:R-:W5:Y:S01]  /*1d30*/  LDS R23, [R29+0xc] ;  /* 0x00000c001d177984 */ /* 0x000f620000000800 */
[----:B----4-:R-:W-:-:S03]  /*1d40*/  FADD.FTZ R27, R20, R25 ;  /* 0x00000019141b7221 */ /* 0x010fc60000010000 */
[----:B------:R-:W4:Y:S01]  /*1d50*/  LDS R24, [R29+0x8] ;  /* 0x000008001d187984 */ /* 0x000f220000000800 */
[----:B------:R-:W-:-:S03]  /*1d60*/  FADD.FTZ R13, R11, R16 ;  /* 0x000000100b0d7221 */ /* 0x000fc60000010000 */
[----:B------:R1:W4:Y:S01]  /*1d70*/  LDS R25, [R29+0x4] ;  /* 0x000004001d197984 */ /* 0x0003220000000800 */
[----:B------:R-:W-:-:S03]  /*1d80*/  FADD.FTZ R11, R17, R26 ;  /* 0x0000001a110b7221 */ /* 0x000fc60000010000 */
[----:B------:R-:W4:Y:S01]  /*1d90*/  LDS R20, [R18+0x8] ;  /* 0x0000080012147984 */ /* 0x000f220000000800 */
[----:B0-----:R-:W-:Y:S01]  /*1da0*/  FADD.FTZ R26, R15, R10 ;  /* 0x0000000a0f1a7221 */ /* 0x001fe20000010000 */
[C---:B------:R-:W-:Y:S02]  /*1db0*/  LEA R10, R0.reuse, R18, 0x4 ;  /* 0x00000012000a7211 */ /* 0x040fe400078e20ff */
[----:B------:R-:W0:Y:S01]  /*1dc0*/  LDS R22, [R18] ;  /* 0x0000000012167984 */ /* 0x000e220000000800 */
[----:B------:R-:W-:Y:S01]  /*1dd0*/  FADD.FTZ R8, R13, R8 ;  /* 0x000000080d087221 */ /* 0x000fe20000010000 */
[C---:B------:R-:W-:Y:S02]  /*1de0*/  LEA R13, R0.reuse, R9, 0x6 ;  /* 0x00000009000d7211 */ /* 0x040fe400078e30ff */
[----:B------:R-:W0:Y:S01]  /*1df0*/  LDS R16, [R10+0x4] ;  /* 0x000004000a107984 */ /* 0x000e220000000800 */
[----:B-1----:R-:W-:Y:S01]  /*1e00*/  FADD.FTZ R11, R11, R2 ;  /* 0x000000020b0b7221 */ /* 0x002fe20000010000 */
[----:B------:R-:W-:-:S02]  /*1e10*/  LEA R29, R0, R13, 0x4 ;  /* 0x0000000d001d7211 */ /* 0x000fc400078e20ff */
[----:B------:R-:W1:Y:S01]  /*1e20*/  LDS R18, [R18+0xc] ;  /* 0x00000c0012127984 */ /* 0x000e620000000800 */
[----:B---3--:R-:W-:Y:S01]  /*1e30*/  FADD.FTZ R28, R27, R4 ;  /* 0x000000041b1c7221 */ /* 0x008fe20000010000 */
[----:B------:R-:W-:Y:S02]  /*1e40*/  LEA R9, R0, R29, 0x4 ;  /* 0x0000001d00097211 */ /* 0x000fe400078e20ff */
[----:B------:R-:W3:Y:S04]  /*1e50*/  LDS R17, [R10] ;  /* 0x000000000a117984 */ /* 0x000ee80000000800 */
[----:B------:R-:W3:Y:S01]  /*1e60*/  LDS R15, [R10+0x8] ;  /* 0x000008000a0f7984 */ /* 0x000ee20000000800 */
[----:B--2---:R-:W-:-:S03]  /*1e70*/  FADD.FTZ R19, R8, R19 ;  /* 0x0000001308137221 */ /* 0x004fc60000010000 */
[----:B------:R-:W2:Y:S01]  /*1e80*/  LDS R10, [R10+0xc] ;  /* 0x00000c000a0a7984 */ /* 0x000ea20000000800 */
[----:B-----5:R-:W-:-:S03]  /*1e90*/  FADD.FTZ R23, R28, R23 ;  /* 0x000000171c177221 */ /* 0x020fc60000010000 */
[----:B------:R-:W5:Y:S01]  /*1ea0*/  LDS R4, [R13] ;  /* 0x000000000d047984 */ /* 0x000f620000000800 */
[----:B----4-:R-:W-:-:S03]  /*1eb0*/  FADD.FTZ R11, R11, R24 ;  /* 0x000000180b0b7221 */ /* 0x010fc60000010000 */
[----:B------:R-:W4:Y:S01]  /*1ec0*/  LDS R2, [R13+0x4] ;  /* 0x000004000d027984 */ /* 0x000f220000000800 */
[----:B------:R-:W-:-:S03]  /*1ed0*/  FADD.FTZ R26, R26, R25 ;  /* 0x000000191a1a7221 */ /* 0x000fc60000010000 */
[----:B------:R-:W4:Y:S01]  /*1ee0*/  LDS R8, [R13+0x8] ;  /* 0x000008000d087984 */ /* 0x000f220000000800 */
[----:B------:R-:W-:Y:S01]  /*1ef0*/  FADD.FTZ R21, R26, R21 ;  /* 0x000000151a157221 */ /* 0x000fe20000010000 */
[----:B------:R-:W-:Y:S02]  /*1f00*/  FADD.FTZ R20, R11, R20 ;  /* 0x000000140b147221 */ /* 0x000fe40000010000 */
[----:B------:R-:W-:Y:S01]  /*1f10*/  LDS R11, [R9+0x4] ;  /* 0x00000400090b7984 */ /* 0x000fe20000000800 */
[----:B0-----:R-:W-:-:S03]  /*1f20*/  FADD.FTZ R22, R19, R22 ;  /* 0x0000001613167221 */ /* 0x001fc60000010000 */
[----:B------:R-:W0:Y:S01]  /*1f30*/  LDS R19, [R29+0x4] ;  /* 0x000004001d137984 */ /* 0x000e220000000800 */
[----:B------:R-:W-:-:S03]  /*1f40*/  FADD.FTZ R27, R21, R16 ;  /* 0x00000010151b7221 */ /* 0x000fc60000010000 */
[----:B------:R3:W0:Y:S01]  /*1f50*/  LDS R21, [R13+0xc] ;  /* 0x00000c000d157984 */ /* 0x0006220000000800 */
[----:B-1----:R-:W-:-:S03]  /*1f60*/  FADD.FTZ R23, R23, R18 ;  /* 0x0000001217177221 */ /* 0x002fc60000010000 */
[----:B------:R-:W1:Y:S01]  /*1f70*/  LDS R18, [R29+0x8] ;  /* 0x000008001d127984 */ /* 0x000e620000000800 */
[----:B---3--:R-:W-:-:S03]  /*1f80*/  FADD.FTZ R25, R22, R17 ;  /* 0x0000001116197221 */ /* 0x008fc60000010000 */
[----:B------:R-:W3:Y:S01]  /*1f90*/  LDS R17, [R29+0xc] ;  /* 0x00000c001d117984 */ /* 0x000ee20000000800 */
[----:B------:R-:W-:Y:S01]  /*1fa0*/  LEA R13, R0, R13, 0x6 ;  /* 0x0000000d000d7211 */ /* 0x000fe200078e30ff */
[----:B------:R-:W-:Y:S02]  /*1fb0*/  FADD.FTZ R15, R20, R15 ;  /* 0x0000000f140f7221 */ /* 0x000fe40000010000 */
[----:B------:R-:W3:Y:S01]  /*1fc0*/  LDS R20, [R29] ;  /* 0x000000001d147984 */ /* 0x000ee20000000800 */
[----:B--2---:R-:W-:Y:S01]  /*1fd0*/  FADD.FTZ R22, R23, R10 ;  /* 0x0000000a17167221 */ /* 0x004fe20000010000 */
[----:B------:R-:W-:Y:S02]  /*1fe0*/  LEA R23, R0, R9, 0x4 ;  /* 0x0000000900177211 */ /* 0x000fe400078e20ff */
[----:B------:R-:W2:Y:S01]  /*1ff0*/  LDS R16, [R9] ;  /* 0x0000000009107984 */ /* 0x000ea20000000800 */
[----:B-----5:R-:W-:-:S03]  /*2000*/  FADD.FTZ R25, R25, R4 ;  /* 0x0000000419197221 */ /* 0x020fc60000010000 */
[----:B------:R-:W5:Y:S01]  /*2010*/  LDS R10, [R9+0x8] ;  /* 0x00000800090a7984 */ /* 0x000f620000000800 */
[----:B----4-:R-:W-:-:S03]  /*2020*/  FADD.FTZ R28, R27, R2 ;  /* 0x000000021b1c7221 */ /* 0x010fc60000010000 */
[----:B------:R-:W4:Y:S01]  /*2030*/  LDS R9, [R9+0xc] ;  /* 0x00000c0009097984 */ /* 0x000f220000000800 */
[----:B------:R-:W-:-:S03]  /*2040*/  FADD.FTZ R15, R15, R8 ;  /* 0x000000080f0f7221 */ /* 0x000fc60000010000 */
[----:B------:R-:W4:Y:S04]  /*2050*/  LDS R26, [R23+0x4] ;  /* 0x00000400171a7984 */ /* 0x000f280000000800 */
[----:B------:R-:W4:Y:S04]  /*2060*/  LDS R24, [R23] ;  /* 0x0000000017187984 */ /* 0x000f280000000800 */
[----:B------:R-:W4:Y:S01]  /*2070*/  LDS R4, [R23+0x8] ;  /* 0x0000080017047984 */ /* 0x000f220000000800 */
[----:B0-----:R-:W-:-:S03]  /*2080*/  FADD.FTZ R28, R28, R19 ;  /* 0x000000131c1c7221 */ /* 0x001fc60000010000 */
[----:B------:R-:W0:Y:S01]  /*2090*/  LDS R2, [R23+0xc] ;  /* 0x00000c0017027984 */ /* 0x000e220000000800 */
[----:B------:R-:W-:Y:S01]  /*20a0*/  FADD.FTZ R22, R22, R21 ;  /* 0x0000001516167221 */ /* 0x000fe20000010000 */
[----:B------:R-:W-:Y:S01]  /*20b0*/  FADD.FTZ R11, R28, R11 ;  /* 0x0000000b1c0b7221 */ /* 0x000fe20000010000 */
[----:B-1----:R-:W-:Y:S02]  /*20c0*/  FADD.FTZ R15, R15, R18 ;  /* 0x000000120f0f7221 */ /* 0x002fe40000010000 */
[----:B---3--:R-:W-:Y:S01]  /*20d0*/  FADD.FTZ R22, R22, R17 ;  /* 0x0000001116167221 */ /* 0x008fe20000010000 */
[----:B------:R-:W-:-:S04]  /*20e0*/  FADD.FTZ R25, R25, R20 ;  /* 0x0000001419197221 */ /* 0x000fc80000010000 */
[----:B--2---:R-:W-:Y:S01]  /*20f0*/  FADD.FTZ R25, R25, R16 ;  /* 0x0000001019197221 */ /* 0x004fe20000010000 */
[----:B-----5:R-:W-:Y:S01]  /*2100*/  FADD.FTZ R15, R15, R10 ;  /* 0x0000000a0f0f7221 */ /* 0x020fe20000010000 */
[----:B----4-:R-:W-:Y:S01]  /*2110*/  FADD.FTZ R17, R22, R9 ;  /* 0x0000000916117221 */ /* 0x010fe20000010000 */
[----:B------:R-:W-:Y:S01]  /*2120*/  FADD.FTZ R9, R11, R26 ;  /* 0x0000001a0b097221 */ /* 0x000fe20000010000 */
[----:B------:R-:W-:Y:S01]  /*2130*/  FADD.FTZ R8, R25, R24 ;  /* 0x0000001819087221 */ /* 0x000fe20000010000 */
[----:B------:R-:W-:Y:S01]  /*2140*/  FADD.FTZ R10, R15, R4 ;  /* 0x000000040f0a7221 */ /* 0x000fe20000010000 */
[----:B0-----:R-:W-:Y:S01]  /*2150*/  FADD.FTZ R11, R17, R2 ;  /* 0x00000002110b7221 */ /* 0x001fe20000010000 */
[----:B------:R-:W-:Y:S06]  /*2160*/  BRA.U !UP1, `(.L_x_153) ;  /* 0xfffffff509b07547 */ /* 0x000fec000b83ffff */
.L_x_152:
[----:B------:R-:W-:-:S04]  /*2170*/  UIADD3 UR16, UPT, UPT, -UR7, URZ, URZ ;  /* 0x000000ff07107290 */ /* 0x000fc8000fffe1ff */
[----:B------:R-:W-:-:S09]  /*2180*/  UISETP.GT.AND UP1, UPT, UR16, 0x4, UPT ;  /* 0x000000041000788c */ /* 0x000fd2000bf24270 */
[----:B------:R-:W-:Y:S05]  /*2190*/  BRA.U !UP1, `(.L_x_154) ;  /* 0x00000005092c7547 */ /* 0x000fea000b800000 */
[----:B------:R-:W3:Y:S01]  /*21a0*/  LDS R26, [R13+0x4] ;  /* 0x000004000d1a7984 */ /* 0x000ee20000000800 */
[C---:B------:R-:W-:Y:S01]  /*21b0*/  LEA R29, R0.reuse, R13, 0x4 ;  /* 0x0000000d001d7211 */ /* 0x040fe200078e20ff */
[----:B------:R-:W-:Y:S02]  /*21c0*/  UIADD3 UR7, UPT, UPT, UR7, 0x8, URZ ;  /* 0x0000000807077890 */ /* 0x000fe4000fffe0ff */
[----:B------:R-:W4:Y:S01]  /*21d0*/  LDS R15, [R13] ;  /* 0x000000000d0f7984 */ /* 0x000f220000000800 */
[----:B------:R-:W-:Y:S01]  /*21e0*/  LEA R28, R0, R29, 0x4 ;  /* 0x0000001d001c7211 */ /* 0x000fe200078e20ff */
[----:B------:R-:W-:Y:S02]  /*21f0*/  UIADD3 UR4, UPT, UPT, UR4, 0x8, URZ ;  /* 0x0000000804047890 */ /* 0x000fe4000fffe0ff */
[----:B------:R-:W5:Y:S01]  /*2200*/  LDS R27, [R13+0x8] ;  /* 0x000008000d1b7984 */ /* 0x000f620000000800 */
[----:B------:R-:W-:-:S03]  /*2210*/  UPLOP3.LUT UP0, UPT, UPT, UPT, UPT, 0x40, 0x4 ;  /* 0x000000000004789c */ /* 0x000fc60003f0e870 */
[----:B--2---:R2:W5:Y:S04]  /*2220*/  LDS R2, [R13+0xc] ;  /* 0x00000c000d027984 */ /* 0x0045680000000800 */
[----:B------:R-:W5:Y:S04]  /*2230*/  LDS R25, [R29+0x4] ;  /* 0x000004001d197984 */ /* 0x000f680000000800 */
[----:B01----:R-:W0:Y:S01]  /*2240*/  LDS R19, [R29] ;  /* 0x000000001d137984 */ /* 0x003e220000000800 */
[----:B--2---:R-:W-:-:S03]  /*2250*/  LEA R13, R0, R13, 0x6 ;  /* 0x0000000d000d7211 */ /* 0x004fc600078e30ff */
[----:B------:R-:W1:Y:S04]  /*2260*/  LDS R23, [R29+0xc] ;  /* 0x00000c001d177984 */ /* 0x000e680000000800 */
[----:B------:R2:W1:Y:S04]  /*2270*/  LDS R24, [R29+0x8] ;  /* 0x000008001d187984 */ /* 0x0004680000000800 */
[----:B------:R-:W1:Y:S04]  /*2280*/  LDS R21, [R28+0x4] ;  /* 0x000004001c157984 */ /* 0x000e680000000800 */
[----:B------:R-:W1:Y:S01]  /*2290*/  LDS R22, [R28] ;  /* 0x000000001c167984 */ /* 0x000e620000000800 */
[C---:B--2---:R-:W-:Y:S01]  /*22a0*/  LEA R29, R0.reuse, R13, 0x4 ;  /* 0x0000000d001d7211 */ /* 0x044fe200078e20ff */
[----:B---3--:R-:W-:Y:S01]  /*22b0*/  FADD.FTZ R26, R9, R26 ;  /* 0x0000001a091a7221 */ /* 0x008fe20000010000 */
[----:B------:R-:W-:Y:S01]  /*22c0*/  LEA R9, R0, R28, 0x4 ;  /* 0x0000001c00097211 */ /* 0x000fe200078e20ff */
[----:B------:R-:W2:Y:S01]  /*22d0*/  LDS R18, [R28+0xc] ;  /* 0x00000c001c127984 */ /* 0x000ea20000000800 */
[----:B----4-:R-:W-:-:S03]  /*22e0*/  FADD.FTZ R8, R8, R15 ;  /* 0x0000000f08087221 */ /* 0x010fc60000010000 */
[----:B------:R-:W3:Y:S01]  /*22f0*/  LDS R20, [R28+0x8] ;  /* 0x000008001c147984 */ /* 0x000ee20000000800 */
[----:B-----5:R-:W-:-:S03]  /*2300*/  FADD.FTZ R27, R10, R27 ;  /* 0x0000001b0a1b7221 */ /* 0x020fc60000010000 */
[----:B------:R-:W4:Y:S01]  /*2310*/  LDS R16, [R9+0x4] ;  /* 0x0000040009107984 */ /* 0x000f220000000800 */
[----:B------:R-:W-:-:S03]  /*2320*/  FADD.FTZ R10, R11, R2 ;  /* 0x000000020b0a7221 */ /* 0x000fc60000010000 */
[----:B------:R-:W5:Y:S01]  /*2330*/  LDS R17, [R9] ;  /* 0x0000000009117984 */ /* 0x000f620000000800 */
[----:B------:R-:W-:-:S03]  /*2340*/  FADD.FTZ R26, R26, R25 ;  /* 0x000000191a1a7221 */ /* 0x000fc60000010000 */
[----:B------:R-:W5:Y:S01]  /*2350*/  LDS R15, [R9+0x8] ;  /* 0x00000800090f7984 */ /* 0x000f620000000800 */
[----:B0-----:R-:W-:-:S03]  /*2360*/  FADD.FTZ R19, R8, R19 ;  /* 0x0000001308137221 */ /* 0x001fc60000010000 */
[----:B------:R-:W0:Y:S01]  /*2370*/  LDS R9, [R9+0xc] ;  /* 0x00000c0009097984 */ /* 0x000e220000000800 */
[----:B-1----:R-:W-:-:S03]  /*2380*/  FADD.FTZ R23, R10, R23 ;  /* 0x000000170a177221 */ /* 0x002fc60000010000 */
[----:B------:R-:W1:Y:S01]  /*2390*/  LDS R4, [R13] ;  /* 0x000000000d047984 */ /* 0x000e620000000800 */
[----:B------:R-:W-:-:S03]  /*23a0*/  FADD.FTZ R27, R27, R24 ;  /* 0x000000181b1b7221 */ /* 0x000fc60000010000 */
[----:B------:R-:W1:Y:S01]  /*23b0*/  LDS R2, [R13+0x4] ;  /* 0x000004000d027984 */ /* 0x000e620000000800 */
[----:B------:R-:W-:-:S03]  /*23c0*/  FADD.FTZ R21, R26, R21 ;  /* 0x000000151a157221 */ /* 0x000fc60000010000 */
[----:B------:R-:W1:Y:S01]  /*23d0*/  LDS R8, [R13+0x8] ;  /* 0x000008000d087984 */ /* 0x000e620000000800 */
[----:B------:R-:W-:-:S03]  /*23e0*/  FADD.FTZ R22, R19, R22 ;  /* 0x0000001613167221 */ /* 0x000fc60000010000 */
[----:B------:R-:W1:Y:S01]  /*23f0*/  LDS R19, [R29+0x4] ;  /* 0x000004001d137984 */ /* 0x000e620000000800 */
[----:B--2---:R-:W-:Y:S01]  /*2400*/  FADD.FTZ R18, R23, R18 ;  /* 0x0000001217127221 */ /* 0x004fe20000010000 */
[----:B---3--:R-:W-:Y:S01]  /*2410*/  FADD.FTZ R20, R27, R20 ;  /* 0x000000141b147221 */ /* 0x008fe20000010000 */
[----:B----4-:R-:W-:Y:S02]  /*2420*/  FADD.FTZ R27, R21, R16 ;  /* 0x00000010151b7221 */ /* 0x010fe40000010000 */
[----:B------:R2:W3:Y:S01]  /*2430*/  LDS R21, [R13+0xc] ;  /* 0x00000c000d157984 */ /* 0x0004e20000000800 */
[----:B-----5:R-:W-:-:S03]  /*2440*/  FADD.FTZ R25, R22, R17 ;  /* 0x0000001116197221 */ /* 0x020fc60000010000 */
[----:B------:R-:W4:Y:S01]  /*2450*/  LDS R17, [R29+0xc] ;  /* 0x00000c001d117984 */ /* 0x000f220000000800 */
[----:B------:R-:W-:-:S03]  /*2460*/  FADD.FTZ R15, R20, R15 ;  /* 0x0000000f140f7221 */ /* 0x000fc60000010000 */
[----:B------:R-:W5:Y:S01]  /*2470*/  LDS R20, [R29] ;  /* 0x000000001d147984 */ /* 0x000f620000000800 */
[----:B--2---:R-:W-:Y:S01]  /*2480*/  LEA R13, R0, R13, 0x6 ;  /* 0x0000000d000d7211 */ /* 0x004fe200078e30ff */
[----:B0-----:R-:W-:Y:S01]  /*2490*/  FADD.FTZ R22, R18, R9 ;  /* 0x0000000912167221 */ /* 0x001fe20000010000 */
[C---:B------:R-:W-:Y:S01]  /*24a0*/  LEA R9, R0.reuse, R29, 0x4 ;  /* 0x0000001d00097211 */ /* 0x040fe200078e20ff */
[----:B------:R-:W0:Y:S01]  /*24b0*/  LDS R18, [R29+0x8] ;  /* 0x000008001d127984 */ /* 0x000e220000000800 */
[----:B-1----:R-:W-:Y:S02]  /*24c0*/  FADD.FTZ R25, R25, R4 ;  /* 0x0000000419197221 */ /* 0x002fe40000010000 */
[----:B------:R-:W-:Y:S01]  /*24d0*/  LEA R23, R0, R9, 0x4 ;  /* 0x0000000900177211 */ /* 0x000fe200078e20ff */
[----:B------:R-:W1:Y:S01]  /*24e0*/  LDS R16, [R9] ;  /* 0x0000000009107984 */ /* 0x000e620000000800 */
[----:B------:R-:W-:-:S03]  /*24f0*/  FADD.FTZ R28, R27, R2 ;  /* 0x000000021b1c7221 */ /* 0x000fc60000010000 */
[----:B------:R-:W2:Y:S01]  /*2500*/  LDS R11, [R9+0x4] ;  /* 0x00000400090b7984 */ /* 0x000ea20000000800 */
[----:B------:R-:W-:-:S03]  /*2510*/  FADD.FTZ R15, R15, R8 ;  /* 0x000000080f0f7221 */ /* 0x000fc60000010000 */
[----:B------:R-:W2:Y:S01]  /*2520*/  LDS R10, [R9+0x8] ;  /* 0x00000800090a7984 */ /* 0x000ea20000000800 */
[----:B------:R-:W-:-:S03]  /*2530*/  FADD.FTZ R28, R28, R19 ;  /* 0x000000131c1c7221 */ /* 0x000fc60000010000 */
[----:B------:R-:W2:Y:S04]  /*2540*/  LDS R9, [R9+0xc] ;  /* 0x00000c0009097984 */ /* 0x000ea80000000800 */
[----:B------:R-:W2:Y:S04]  /*2550*/  LDS R26, [R23+0x4] ;  /* 0x00000400171a7984 */ /* 0x000ea80000000800 */
[----:B------:R-:W2:Y:S04]  /*2560*/  LDS R24, [R23] ;  /* 0x0000000017187984 */ /* 0x000ea80000000800 */
[----:B------:R-:W2:Y:S01]  /*2570*/  LDS R4, [R23+0x8] ;  /* 0x0000080017047984 */ /* 0x000ea20000000800 */
[----:B---3--:R-:W-:-:S03]  /*2580*/  FADD.FTZ R22, R22, R21 ;  /* 0x0000001516167221 */ /* 0x008fc60000010000 */
[----:B------:R-:W3:Y:S01]  /*2590*/  LDS R2, [R23+0xc] ;  /* 0x00000c0017027984 */ /* 0x000ee20000000800 */
[----:B----4-:R-:W-:Y:S01]  /*25a0*/  FADD.FTZ R22, R22, R17 ;  /* 0x0000001116167221 */ /* 0x010fe20000010000 */
[----:B-----5:R-:W-:Y:S01]  /*25b0*/  FADD.FTZ R25, R25, R20 ;  /* 0x0000001419197221 */ /* 0x020fe20000010000 */
[----:B0-----:R-:W-:-:S03]  /*25c0*/  FADD.FTZ R15, R15, R18 ;  /* 0x000000120f0f7221 */ /* 0x001fc60000010000 */
[----:B-1----:R-:W-:Y:S01]  /*25d0*/  FADD.FTZ R25, R25, R16 ;  /* 0x0000001019197221 */ /* 0x002fe20000010000 */
[----:B--2---:R-:W-:Y:S01]  /*25e0*/  FADD.FTZ R11, R28, R11 ;  /* 0x0000000b1c0b7221 */ /* 0x004fe20000010000 */
[----:B------:R-:W-:Y:S01]  /*25f0*/  FADD.FTZ R15, R15, R10 ;  /* 0x0000000a0f0f7221 */ /* 0x000fe20000010000 */
[----:B------:R-:W-:Y:S02]  /*2600*/  FADD.FTZ R17, R22, R9 ;  /* 0x0000000916117221 */ /* 0x000fe40000010000 */
[----:B------:R-:W-:Y:S01]  /*2610*/  FADD.FTZ R9, R11, R26 ;  /* 0x0000001a0b097221 */ /* 0x000fe20000010000 */
[----:B------:R-:W-:Y:S01]  /*2620*/  FADD.FTZ R8, R25, R24 ;  /* 0x0000001819087221 */ /* 0x000fe20000010000 */
[----:B------:R-:W-:Y:S01]  /*2630*/  FADD.FTZ R10, R15, R4 ;  /* 0x000000040f0a7221 */ /* 0x000fe20000010000 */
[----:B---3--:R-:W-:-:S07]  /*2640*/  FADD.FTZ R11, R17, R2 ;  /* 0x00000002110b7221 */ /* 0x008fce0000010000 */
.L_x_154:
[----:B------:R-:W-:-:S09]  /*2650*/  UISETP.NE.OR UP0, UPT, UR7, URZ, UP0 ;  /* 0x000000ff0700728c */ /* 0x000fd20008705670 */
[----:B------:R-:W-:Y:S05]  /*2660*/  BRA.U !UP0, `(.L_x_155) ;  /* 0x0000000108a07547 */ /* 0x000fea000b800000 */
.L_x_151:
[----:B------:R-:W3:Y:S01]  /*2670*/  LDS R25, [R13] ;  /* 0x000000000d197984 */ /* 0x000ee20000000800 */
[C---:B------:R-:W-:Y:S01]  /*2680*/  LEA R29, R0.reuse, R13, 0x4 ;  /* 0x0000000d001d7211 */ /* 0x040fe200078e20ff */
[----:B------:R-:W-:Y:S02]  /*2690*/  UIADD3 UR7, UPT, UPT, UR7, 0x4, URZ ;  /* 0x0000000407077890 */ /* 0x000fe4000fffe0ff */
[----:B------:R-:W4:Y:S01]  /*26a0*/  LDS R24, [R13+0x4] ;  /* 0x000004000d187984 */ /* 0x000f220000000800 */
[C---:B------:R-:W-:Y:S01]  /*26b0*/  LEA R28, R0.reuse, R29, 0x4 ;  /* 0x0000001d001c7211 */ /* 0x040fe200078e20ff */
[----:B------:R-:W-:Y:S02]  /*26c0*/  UISETP.NE.AND UP0, UPT, UR7, URZ, UPT ;  /* 0x000000ff0700728c */ /* 0x000fe4000bf05270 */
[----:B------:R-:W5:Y:S01]  /*26d0*/  LDS R15, [R13+0x8] ;  /* 0x000008000d0f7984 */ /* 0x000f620000000800 */
[----:B------:R-:W-:Y:S01]  /*26e0*/  LEA R23, R0, R28, 0x4 ;  /* 0x0000001c00177211 */ /* 0x000fe200078e20ff */
[----:B------:R-:W-:-:S02]  /*26f0*/  UIADD3 UR4, UPT, UPT, UR4, 0x4, URZ ;  /* 0x0000000404047890 */ /* 0x000fc4000fffe0ff */
[----:B--2---:R2:W5:Y:S04]  /*2700*/  LDS R2, [R13+0xc] ;  /* 0x00000c000d027984 */ /* 0x0045680000000800 */
[----:B------:R-:W5:Y:S04]  /*2710*/  LDS R4, [R29] ;  /* 0x000000001d047984 */ /* 0x000f680000000800 */
[----:B------:R-:W5:Y:S01]  /*2720*/  LDS R16, [R29+0x4] ;  /* 0x000004001d107984 */ /* 0x000f620000000800 */
[----:B--2---:R-:W-:-:S03]  /*2730*/  LEA R13, R0, R13, 0x6 ;  /* 0x0000000d000d7211 */ /* 0x004fc600078e30ff */
[----:B------:R-:W2:Y:S04]  /*2740*/  LDS R17, [R29+0x8] ;  /* 0x000008001d117984 */ /* 0x000ea80000000800 */
[----:B01----:R-:W0:Y:S04]  /*2750*/  LDS R18, [R29+0xc] ;  /* 0x00000c001d127984 */ /* 0x003e280000000800 */
[----:B------:R-:W1:Y:S04]  /*2760*/  LDS R19, [R28] ;  /* 0x000000001c137984 */ /* 0x000e680000000800 */
[----:B------:R-:W1:Y:S04]  /*2770*/  LDS R20, [R28+0x4] ;  /* 0x000004001c147984 */ /* 0x000e680000000800 */
[----:B------:R-:W1:Y:S01]  /*2780*/  LDS R21, [R28+0x8] ;  /* 0x000008001c157984 */ /* 0x000e620000000800 */
[----:B---3--:R-:W-:-:S03]  /*2790*/  FADD.FTZ R25, R25, R8 ;  /* 0x0000000819197221 */ /* 0x008fc60000010000 */
[----:B------:R-:W3:Y:S01]  /*27a0*/  LDS R22, [R28+0xc] ;  /* 0x00000c001c167984 */ /* 0x000ee20000000800 */
[----:B----4-:R-:W-:-:S03]  /*27b0*/  FADD.FTZ R27, R24, R9 ;  /* 0x00000009181b7221 */ /* 0x010fc60000010000 */
[----:B------:R-:W4:Y:S01]  /*27c0*/  LDS R8, [R23] ;  /* 0x0000000017087984 */ /* 0x000f220000000800 */
[----:B-----5:R-:W-:-:S03]  /*27d0*/  FADD.FTZ R10, R15, R10 ;  /* 0x0000000a0f0a7221 */ /* 0x020fc60000010000 */
[----:B------:R-:W5:Y:S01]  /*27e0*/  LDS R9, [R23+0x4] ;  /* 0x0000040017097984 */ /* 0x000f620000000800 */
[----:B------:R-:W-:-:S03]  /*27f0*/  FADD.FTZ R11, R2, R11 ;  /* 0x0000000b020b7221 */ /* 0x000fc60000010000 */
[----:B------:R-:W5:Y:S01]  /*2800*/  LDS R24, [R23+0x8] ;  /* 0x0000080017187984 */ /* 0x000f620000000800 */
[----:B------:R-:W-:-:S03]  /*2810*/  FADD.FTZ R4, R25, R4 ;  /* 0x0000000419047221 */ /* 0x000fc60000010000 */
[----:B------:R-:W5:Y:S01]  /*2820*/  LDS R26, [R23+0xc] ;  /* 0x00000c00171a7984 */ /* 0x000f620000000800 */
[----:B------:R-:W-:Y:S01]  /*2830*/  FADD.FTZ R27, R27, R16 ;  /* 0x000000101b1b7221 */ /* 0x000fe20000010000 */
[----:B--2---:R-:W-:Y:S01]  /*2840*/  FADD.FTZ R10, R10, R17 ;  /* 0x000000110a0a7221 */ /* 0x004fe20000010000 */
[----:B0-----:R-:W-:Y:S01]  /*2850*/  FADD.FTZ R11, R11, R18 ;  /* 0x000000120b0b7221 */ /* 0x001fe20000010000 */
[----:B-1----:R-:W-:Y:S01]  /*2860*/  FADD.FTZ R19, R4, R19 ;  /* 0x0000001304137221 */ /* 0x002fe20000010000 */
[----:B------:R-:W-:Y:S01]  /*2870*/  FADD.FTZ R20, R27, R20 ;  /* 0x000000141b147221 */ /* 0x000fe20000010000 */
[----:B------:R-:W-:Y:S01]  /*2880*/  FADD.FTZ R21, R10, R21 ;  /* 0x000000150a157221 */ /* 0x000fe20000010000 */
[----:B---3--:R-:W-:Y:S01]  /*2890*/  FADD.FTZ R11, R11, R22 ;  /* 0x000000160b0b7221 */ /* 0x008fe20000010000 */
[----:B----4-:R-:W-:Y:S01]  /*28a0*/  FADD.FTZ R8, R19, R8 ;  /* 0x0000000813087221 */ /* 0x010fe20000010000 */
[----:B-----5:R-:W-:Y:S01]  /*28b0*/  FADD.FTZ R9, R20, R9 ;  /* 0x0000000914097221 */ /* 0x020fe20000010000 */
[----:B------:R-:W-:Y:S01]  /*28c0*/  FADD.FTZ R10, R21, R24 ;  /* 0x00000018150a7221 */ /* 0x000fe20000010000 */
[----:B------:R-:W-:Y:S01]  /*28d0*/  FADD.FTZ R11, R11, R26 ;  /* 0x0000001a0b0b7221 */ /* 0x000fe20000010000 */
[----:B------:R-:W-:Y:S06]  /*28e0*/  BRA.U UP0, `(.L_x_151) ;  /* 0xfffffffd00607547 */ /* 0x000fec000b83ffff */
.L_x_155:
[----:B------:R-:W-:-:S12]  /*28f0*/  UIADD3 UR4, UPT, UPT, UR4, 0x1, URZ ;  /* 0x0000000104047890 */ /* 0x000fd8000fffe0ff */
.L_x_150:
[----:B------:R-:W-:-:S09]  /*2900*/  UISETP.NE.AND UP0, UPT, UR6, URZ, UPT ;  /* 0x000000ff0600728c */ /* 0x000fd2000bf05270 */
[----:B------:R-:W-:Y:S05]  /*2910*/  BRA.U !UP0, `(.L_x_149) ;  /* 0x0000000108407547 */ /* 0x000fea000b800000 */
[----:B--2---:R-:W-:Y:S01]  /*2920*/  IMAD R2, R0, UR4, R7 ;  /* 0x0000000400027c24 */ /* 0x004fe2000f8e0207 */
[----:B------:R-:W-:-:S04]  /*2930*/  UIADD3 UR6, UPT, UPT, -UR6, URZ, URZ ;  /* 0x000000ff06067290 */ /* 0x000fc8000fffe1ff */
[----:B------:R-:W-:-:S04]  /*2940*/  LEA R2, R2, UR5, 0x4 ;  /* 0x0000000502027c11 */ /* 0x000fc8000f8e20ff */
[----:B------:R-:W-:-:S07]  /*2950*/  IADD3 R13, PT, PT, R2, 0x8, RZ ;  /* 0x00000008020d7810 */ /* 0x000fce0007ffe0ff */
.L_x_156:
[----:B------:R-:W2:Y:S01]  /*2960*/  LDS R15, [R13+-0x8] ;  /* 0xfffff8000d0f7984 */ /* 0x000ea20000000800 */
[----:B------:R-:W-:-:S03]  /*2970*/  UIADD3 UR6, UPT, UPT, UR6, 0x1, URZ ;  /* 0x0000000106067890 */ /* 0x000fc6000fffe0ff */
[----:B------:R-:W3:Y:S01]  /*2980*/  LDS R2, [R13+-0x4] ;  /* 0xfffffc000d027984 */ /* 0x000ee20000000800 */
[----:B------:R-:W-:-:S03]  /*2990*/  UISETP.NE.AND UP0, UPT, UR6, URZ, UPT ;  /* 0x000000ff0600728c */ /* 0x000fc6000bf05270 */
[----:B------:R-:W4:Y:S04]  /*29a0*/  LDS R17, [R13] ;  /* 0x000000000d117984 */ /* 0x000f280000000800 */
[----:B------:R5:W0:Y:S02]  /*29b0*/  LDS R4, [R13+0x4] ;  /* 0x000004000d047984 */ /* 0x000a240000000800 */
[----:B-----5:R-:W-:Y:S01]  /*29c0*/  LEA R13, R0, R13, 0x4 ;  /* 0x0000000d000d7211 */ /* 0x020fe200078e20ff */
[----:B--2---:R-:W-:Y:S01]  /*29d0*/  FADD.FTZ R8, R15, R8 ;  /* 0x000000080f087221 */ /* 0x004fe20000010000 */
[----:B---3--:R-:W-:Y:S01]  /*29e0*/  FADD.FTZ R9, R2, R9 ;  /* 0x0000000902097221 */ /* 0x008fe20000010000 */
[----:B----4-:R-:W-:Y:S01]  /*29f0*/  FADD.FTZ R10, R17, R10 ;  /* 0x0000000a110a7221 */ /* 0x010fe20000010000 */
[----:B0-----:R-:W-:Y:S01]  /*2a00*/  FADD.FTZ R11, R4, R11 ;  /* 0x0000000b040b7221 */ /* 0x001fe20000010000 */
[----:B------:R-:W-:Y:S06]  /*2a10*/  BRA.U UP0, `(.L_x_156) ;  /* 0xfffffffd00d07547 */ /* 0x000fec000b83ffff */
.L_x_149:
[----:B------:R-:W-:-:S09]  /*2a20*/  UISETP.NE.AND UP0, UPT, UR8, 0x1, UPT ;  /* 0x000000010800788c */ /* 0x000fd2000bf05270 */
[----:B------:R-:W-:Y:S05]  /*2a30*/  BRA.U UP0, `(.L_x_157) ;  /* 0x0000000100307547 */ /* 0x000fea000b800000 */
[----:B------:R-:W3:Y:S01]  /*2a40*/  LDC.64 R4, c[0x0][0x3b0] ;  /* 0x0000ec00ff047b82 */ /* 0x000ee20000000a00 */
[----:B--2---:R-:W2:Y:S08]  /*2a50*/  F2F.F16.F32 R2, R9 ;  /* 0x0000000900027304 */ /* 0x004eb00000200800 */
[----:B------:R-:W-:Y:S01]  /*2a60*/  F2F.F16.F32 R10, R10 ;  /* 0x0000000a000a7304 */ /* 0x000fe20000200800 */
[----:B--2---:R-:W-:-:S07]  /*2a70*/  IMAD.WIDE.U32 R2, R2, 0x10000, RZ ;  /* 0x0001000002027825 */ /* 0x004fce00078e00ff */
[----:B------:R-:W2:Y:S08]  /*2a80*/  F2F.F16.F32 R11, R11 ;  /* 0x0000000b000b7304 */ /* 0x000eb00000200800 */
[----:B------:R-:W4:Y:S01]  /*2a90*/  F2F.F16.F32 R7, R8 ;  /* 0x0000000800077304 */ /* 0x000f220000200800 */
[----:B--2---:R-:W-:-:S04]  /*2aa0*/  PRMT R13, R10, 0x5410, R11 ;  /* 0x000054100a0d7816 */ /* 0x004fc8000000000b */
[----:B------:R-:W-:Y:S02]  /*2ab0*/  LOP3.LUT R3, R13, R3, RZ, 0xfc, !PT ;  /* 0x000000030d037212 */ /* 0x000fe400078efcff */
[----:B----4-:R-:W-:Y:S01]  /*2ac0*/  LOP3.LUT R2, R2, R7, RZ, 0xfc, !PT ;  /* 0x0000000702027212 */ /* 0x010fe200078efcff */
[----:B---3--:R-:W-:-:S05]  /*2ad0*/  IMAD.WIDE R6, R6, 0x8, R4 ;  /* 0x0000000806067825 */ /* 0x008fca00078e0204 */
[----:B------:R-:W-:Y:S01]  /*2ae0*/  STG.E.64 desc[UR12][R6.64], R2 ;  /* 0x0000000206007986 */ /* 0x000fe2000c101b0c */
[----:B------:R-:W-:Y:S05]  /*2af0*/  EXIT ;  /* 0x000000000000794d */ /* 0x000fea0003800000 */
.L_x_157:
[----:B------:R-:W3:Y:S02]  /*2b00*/  LDC.64 R16, c[0x0][0x3a0] ;  /* 0x0000e800ff107b82 */ /* 0x000ee40000000a00 */
[----:B---3--:R-:W-:-:S04]  /*2b10*/  LEA R16, P0, R12, R16, 0x2 ;  /* 0x000000100c107211 */ /* 0x008fc800078010ff */
[----:B------:R-:W-:-:S03]  /*2b20*/  LEA.HI.X R17, R12, R17, RZ, 0x2, P0 ;  /* 0x000000110c117211 */ /* 0x000fc600000f14ff */
[----:B------:R-:W-:-:S05]  /*2b30*/  IMAD.WIDE R12, R6, 0x10, R16 ;  /* 0x00000010060c7825 */ /* 0x000fca00078e0210 */
[----:B------:R3:W-:Y:S02]  /*2b40*/  STG.E.128 desc[UR12][R12.64], R8 ;  /* 0x000000080c007986 */ /* 0x0007e4000c101d0c */
.L_x_148:
[----:B------:R-:W-:Y:S05]  /*2b50*/  BSYNC.RECONVERGENT B0 ;  /* 0x0000000000007941 */ /* 0x000fea0003800200 */
.L_x_147:
        /* <DEDUP_REMOVED lines=9> */
[----:B--23--:R-:W2:Y:S01]  /*2bf0*/  S2R R11, SR_LANEID ;  /* 0x00000000000b7919 */ /* 0x00cea20000000000 */
[----:B------:R-:W-:Y:S01]  /*2c00*/  VOTEU.ANY UR4, UPT, PT ;  /* 0x0000000000047886 */ /* 0x000fe200038e0100 */
[----:B------:R-:W3:Y:S01]  /*2c10*/  LDC.64 R8, c[0x0][0x3a8] ;  /* 0x0000ea00ff087b82 */ /* 0x000ee20000000a00 */
[----:B------:R-:W2:Y:S01]  /*2c20*/  FLO.U32 R2, UR4 ;  /* 0x0000000400027d00 */ /* 0x000ea200080e0000 */
[----:B------:R-:W4:Y:S01]  /*2c30*/  POPC R7, UR4 ;  /* 0x0000000400077d09 */ /* 0x000f220008000000 */
[----:B---3--:R-:W-:Y:S01]  /*2c40*/  IMAD.WIDE.U32 R4, R5, 0x4, R8 ;  /* 0x0000000405047825 */ /* 0x008fe200078e0008 */
[----:B--2---:R-:W-:-:S13]  /*2c50*/  ISETP.EQ.U32.AND P0, PT, R2, R11, PT ;  /* 0x0000000b0200720c */ /* 0x004fda0003f02070 */
[----:B----4-:R-:W2:Y:S01]  /*2c60*/  @P0 ATOMG.E.ADD.STRONG.GPU PT, R5, desc[UR12][R4.64], R7 ;  /* 0x80000007040509a8 */ /* 0x010ea200081ef10c */
[----:B------:R-:W3:Y:S02]  /*2c70*/  S2R R8, SR_LTMASK ;  /* 0x0000000000087919 */ /* 0x000ee40000003900 */
[----:B---3--:R-:W-:Y:S01]  /*2c80*/  LOP3.LUT R8, R8, UR4, RZ, 0xc0, !PT ;  /* 0x0000000408087c12 */ /* 0x008fe2000f8ec0ff */
[----:B------:R-:W-:-:S03]  /*2c90*/  ULEA UR4, UR14, UR11, 0x18 ;  /* 0x0000000b0e047291 */ /* 0x000fc6000f8ec0ff */
[----:B------:R-:W3:Y:S01]  /*2ca0*/  POPC R9, R8 ;  /* 0x0000000800097309 */ /* 0x000ee20000000000 */
[----:B--2---:R-:W3:Y:S02]  /*2cb0*/  SHFL.IDX PT, R0, R5, R2, 0x1f ;  /* 0x00001f0205007589 */ /* 0x004ee400000e0000 */
[----:B---3--:R-:W-:-:S04]  /*2cc0*/  IADD3 R0, PT, PT, R0, R9, RZ ;  /* 0x0000000900007210 */ /* 0x008fc80007ffe0ff */
[----:B------:R-:W-:-:S04]  /*2cd0*/  ISETP.NE.AND P0, PT, R0, UR9, PT ;  /* 0x0000000900007c0c */ /* 0x000fc8000bf05270 */
[----:B------:R-:W-:-:S05]  /*2ce0*/  SEL R0, RZ, 0x1, P0 ;  /* 0x00000001ff007807 */ /* 0x000fca0000000000 */
[----:B------:R4:W-:Y:S04]  /*2cf0*/  STS.U8 [UR4], R0 ;  /* 0x00000000ff007988 */ /* 0x0009e80008000004 */
.L_x_159:
[----:B------:R-:W-:Y:S05]  /*2d00*/  BSYNC.RECONVERGENT B0 ;  /* 0x0000000000007941 */ /* 0x000fea0003800200 */
.L_x_158:
[----:B------:R-:W-:Y:S01]  /*2d10*/  BAR.SYNC.DEFER_BLOCKING 0x0 ;  /* 0x0000000000007b1d */ /* 0x000fe20000010000 */
[----:B------:R-:W-:-:S09]  /*2d20*/  ULEA UR4, UR14, UR11, 0x18 ;  /* 0x0000000b0e047291 */ /* 0x000fd2000f8ec0ff */
[----:B----4-:R-:W4:Y:S02]  /*2d30*/  LDS.U8 R0, [UR4] ;  /* 0x00000004ff007984 */ /* 0x010f240008000000 */
[----:B----4-:R-:W-:-:S04]  /*2d40*/  ISETP.NE.AND P0, PT, R0, RZ, PT ;  /* 0x000000ff0000720c */ /* 0x010fc80003f05270 */
[----:B------:R-:W-:-:S13]  /*2d50*/  ISETP.NE.OR P0, PT, R3, RZ, !P0 ;  /* 0x000000ff0300720c */ /* 0x000fda0004705670 */
[----:B------:R-:W-:Y:S05]  /*2d60*/  @P0 EXIT ;  /* 0x000000000000094d */ /* 0x000fea0003800000 */
[----:B------:R-:W-:Y:S01]  /*2d70*/  UISETP.GE.U32.AND UP0, UPT, UR8, 0x4, UPT ;  /* 0x000000040800788c */ /* 0x000fe2000bf06070 */
[----:B------:R-:W-:Y:S01]  /*2d80*/  HFMA2 R5, -RZ, RZ, 0, 0 ;  /* 0x00000000ff057431 */ /* 0x000fe200000001ff */
[----:B--2---:R-:W-:Y:S02]  /*2d90*/  CS2R R2, SRZ ;  /* 0x0000000000027805 */ /* 0x004fe4000001ff00 */
[----:B------:R-:W-:Y:S01]  /*2da0*/  MOV R0, RZ ;  /* 0x000000ff00007202 */ /* 0x000fe20000000f00 */
[----:B------:R-:W-:Y:S01]  /*2db0*/  ULOP3.LUT UR5, UR8, 0x3, URZ, 0xc0, !UPT ;  /* 0x0000000308057892 */ /* 0x000fe2000f8ec0ff */
[----:B------:R-:W-:-:S03]  /*2dc0*/  UMOV UR4, URZ ;  /* 0x000000ff00047c82 */ /* 0x000fc60008000000 */
[----:B------:R-:W-:Y:S08]  /*2dd0*/  BRA.U !UP0, `(.L_x_160) ;  /* 0x0000000108cc7547 */ /* 0x000ff0000b800000 */
[----:B---3--:R-:W2:Y:S01]  /*2de0*/  LDC.64 R12, c[0x0][0x3a0] ;  /* 0x0000e800ff0c7b82 */ /* 0x008ea20000000a00 */
[----:B------:R-:W3:Y:S01]  /*2df0*/  LDCU UR7, c[0x0][0x390] ;  /* 0x00007200ff0777ac */ /* 0x000ee20008000800 */
[C---:B------:R-:W-:Y:S01]  /*2e00*/  SHF.L.U32 R29, R14.reuse, 0x1, RZ ;  /* 0x000000010e1d7819 */ /* 0x040fe200000006ff */
[----:B------:R-:W-:Y:S01]  /*2e10*/  IMAD R15, R14, 0x3, RZ ;  /* 0x000000030e0f7824 */ /* 0x000fe200078e02ff */
[----:B------:R-:W-:Y:S01]  /*2e20*/  MOV R2, RZ ;  /* 0x000000ff00027202 */ /* 0x000fe20000000f00 */
[----:B------:R-:W-:Y:S01]  /*2e30*/  ULOP3.LUT UR6, UR8, 0xfffffffc, URZ, 0xc0, !UPT ;  /* 0xfffffffc08067892 */ /* 0x000fe2000f8ec0ff */
[----:B------:R-:W-:Y:S01]  /*2e40*/  MOV R7, RZ ;  /* 0x000000ff00077202 */ /* 0x000fe20000000f00 */
[----:B------:R-:W-:Y:S02]  /*2e50*/  ULOP3.LUT UR4, UR8, 0xfffc, URZ, 0xc0, !UPT ;  /* 0x0000fffc08047892 */ /* 0x000fe4000f8ec0ff */
[----:B------:R-:W-:Y:S01]  /*2e60*/  UIADD3 UR6, UPT, UPT, -UR6, URZ, URZ ;  /* 0x000000ff06067290 */ /* 0x000fe2000fffe1ff */
[----:B---3--:R-:W-:-:S11]  /*2e70*/  MOV R4, UR7 ;  /* 0x0000000700047c02 */ /* 0x008fd60008000f00 */
.L_x_161:
[----:B------:R-:W-:Y:S02]  /*2e80*/  SHF.R.S32.HI R11, RZ, 0x1f, R4 ;  /* 0x0000001fff0b7819 */ /* 0x000fe40000011404 */
[----:B------:R-:W-:Y:S02]  /*2e90*/  LEA.HI.SX32 R9, R7, R6, 0x1e ;  /* 0x0000000607097211 */ /* 0x000fe400078ff2ff */
[----:B------:R-:W-:Y:S02]  /*2ea0*/  SHF.R.S32.HI R8, RZ, 0x1f, R29 ;  /* 0x0000001fff087819 */ /* 0x000fe4000001141d */
[----:B------:R-:W-:Y:S02]  /*2eb0*/  LEA.HI R11, R11, R4, RZ, 0x2 ;  /* 0x000000040b0b7211 */ /* 0x000fe400078f10ff */
[----:B------:R-:W-:Y:S02]  /*2ec0*/  SHF.R.S32.HI R10, RZ, 0x1f, R15 ;  /* 0x0000001fff0a7819 */ /* 0x000fe4000001140f */
[----:B------:R-:W-:Y:S01]  /*2ed0*/  LEA.HI R17, R8, R29, RZ, 0x2 ;  /* 0x0000001d08117211 */ /* 0x000fe200078f10ff */
[----:B--2---:R-:W-:Y:S01]  /*2ee0*/  IMAD.WIDE R8, R9, 0x10, R12 ;  /* 0x0000001009087825 */ /* 0x004fe200078e020c */
[----:B------:R-:W-:-:S02]  /*2ef0*/  LEA.HI.SX32 R11, R11, R6, 0x1e ;  /* 0x000000060b0b7211 */ /* 0x000fc400078ff2ff */
[----:B01----:R-:W-:Y:S02]  /*2f00*/  LEA.HI R19, R10, R15, RZ, 0x2 ;  /* 0x0000000f0a137211 */ /* 0x003fe400078f10ff */
[-C--:B------:R-:W-:Y:S01]  /*2f10*/  LEA.HI.SX32 R21, R17, R6.reuse, 0x1e ;  /* 0x0000000611157211 */ /* 0x080fe200078ff2ff */
[--C-:B------:R-:W-:Y:S01]  /*2f20*/  IMAD.WIDE R16, R11, 0x10, R12.reuse ;  /* 0x000000100b107825 */ /* 0x100fe200078e020c */
[----:B------:R-:W-:Y:S01]  /*2f30*/  LEA.HI.SX32 R25, R19, R6, 0x1e ;  /* 0x0000000613197211 */ /* 0x000fe200078ff2ff */
[----:B------:R-:W2:Y:S02]  /*2f40*/  LDG.E.128 R8, desc[UR12][R8.64] ;  /* 0x0000000c08087981 */ /* 0x000ea4000c1e1d00 */
        /* <DEDUP_REMOVED lines=28> */
.L_x_160:
[----:B------:R-:W-:-:S09]  /*3110*/  UISETP.NE.AND UP0, UPT, UR5, URZ, UPT ;  /* 0x000000ff0500728c */ /* 0x000fd2000bf05270 */
[----:B------:R-:W-:Y:S05]  /*3120*/  BRA.U !UP0, `(.L_x_162) ;  /* 0x0000000108407547 */ /* 0x000fea000b800000 */
[----:B---3--:R-:W2:Y:S01]  /*3130*/  LDC.64 R12, c[0x0][0x3a0] ;  /* 0x0000e800ff0c7b82 */ /* 0x008ea20000000a00 */
[----:B------:R-:W-:Y:S01]  /*3140*/  IMAD R7, R14, UR4, RZ ;  /* 0x000000040e077c24 */ /* 0x000fe2000f8e02ff */
[----:B------:R-:W-:-:S12]  /*3150*/  UIADD3 UR5, UPT, UPT, -UR5, URZ, URZ ;  /* 0x000000ff05057290 */ /* 0x000fd8000fffe1ff */
.L_x_163:
[----:B------:R-:W-:-:S04]  /*3160*/  SHF.R.S32.HI R4, RZ, 0x1f, R7 ;  /* 0x0000001fff047819 */ /* 0x000fc80000011407 */
[----:B------:R-:W-:-:S04]  /*3170*/  LEA.HI R9, R4, R7, RZ, 0x2 ;  /* 0x0000000704097211 */ /* 0x000fc800078f10ff */
[----:B------:R-:W-:-:S05]  /*3180*/  LEA.HI.SX32 R9, R9, R6, 0x1e ;  /* 0x0000000609097211 */ /* 0x000fca00078ff2ff */
[----:B--2---:R-:W-:-:S06]  /*3190*/  IMAD.WIDE R8, R9, 0x10, R12 ;  /* 0x0000001009087825 */ /* 0x004fcc00078e020c */
[----:B------:R-:W2:Y:S01]  /*31a0*/  LDG.E.128 R8, desc[UR12][R8.64] ;  /* 0x0000000c08087981 */ /* 0x000ea2000c1e1d00 */
[----:B------:R-:W-:Y:S01]  /*31b0*/  UIADD3 UR5, UPT, UPT, UR5, 0x1, URZ ;  /* 0x0000000105057890 */ /* 0x000fe2000fffe0ff */
[----:B------:R-:W-:-:S03]  /*31c0*/  IADD3 R7, PT, PT, R7, R14, RZ ;  /* 0x0000000e07077210 */ /* 0x000fc60007ffe0ff */
[----:B------:R-:W-:Y:S01]  /*31d0*/  UISETP.NE.AND UP0, UPT, UR5, URZ, UPT ;  /* 0x000000ff0500728c */ /* 0x000fe2000bf05270 */
[----:B--2---:R-:W-:Y:S01]  /*31e0*/  FADD.FTZ R3, R8, R3 ;  /* 0x0000000308037221 */ /* 0x004fe20000010000 */
[----:B------:R-:W-:Y:S01]  /*31f0*/  FADD.FTZ R0, R9, R0 ;  /* 0x0000000009007221 */ /* 0x000fe20000010000 */
[----:B------:R-:W-:Y:S01]  /*3200*/  FADD.FTZ R5, R10, R5 ;  /* 0x000000050a057221 */ /* 0x000fe20000010000 */
[----:B------:R-:W-:-:S05]  /*3210*/  FADD.FTZ R2, R11, R2 ;  /* 0x000000020b027221 */ /* 0x000fca0000010000 */
[----:B------:R-:W-:Y:S05]  /*3220*/  BRA.U UP0, `(.L_x_163) ;  /* 0xfffffffd00cc7547 */ /* 0x000fea000b83ffff */
.L_x_162:
[----:B---3--:R-:W2:Y:S01]  /*3230*/  LDC.64 R10, c[0x0][0x3b0] ;  /* 0x0000ec00ff0a7b82 */ /* 0x008ea20000000a00 */
[----:B------:R-:W3:Y:S08]  /*3240*/  F2F.F16.F32 R8, R0 ;  /* 0x0000000000087304 */ /* 0x000ef00000200800 */
[----:B------:R-:W-:Y:S01]  /*3250*/  F2F.F16.F32 R5, R5 ;  /* 0x0000000500057304 */ /* 0x000fe20000200800 */
[----:B---3--:R-:W-:-:S07]  /*3260*/  IMAD.WIDE.U32 R8, R8, 0x10000, RZ ;  /* 0x0001000008087825 */ /* 0x008fce00078e00ff */
[----:B------:R-:W3:Y:S01]  /*3270*/  F2F.F16.F32 R2, R2 ;  /* 0x0000000200027304 */ /* 0x000ee20000200800 */
[----:B--2---:R-:W-:-:S07]  /*3280*/  IMAD.WIDE R10, R6, 0x8, R10 ;  /* 0x00000008060a7825 */ /* 0x004fce00078e020a */
[----:B------:R-:W2:Y:S01]  /*3290*/  F2F.F16.F32 R3, R3 ;  /* 0x0000000300037304 */ /* 0x000ea20000200800 */
[----:B---3--:R-:W-:-:S04]  /*32a0*/  PRMT R7, R5, 0x5410, R2 ;  /* 0x0000541005077816 */ /* 0x008fc80000000002 */
[----:B------:R-:W-:Y:S02]  /*32b0*/  LOP3.LUT R9, R7, R9, RZ, 0xfc, !PT ;  /* 0x0000000907097212 */ /* 0x000fe400078efcff */
[----:B--2---:R-:W-:-:S05]  /*32c0*/  LOP3.LUT R8, R8, R3, RZ, 0xfc, !PT ;  /* 0x0000000308087212 */ /* 0x004fca00078efcff */
[----:B------:R-:W-:Y:S01]  /*32d0*/  STG.E.64 desc[UR12][R10.64], R8 ;  /* 0x000000080a007986 */ /* 0x000fe2000c101b0c */
[----:B------:R-:W-:Y:S05]  /*32e0*/  EXIT ;  /* 0x000000000000794d */ /* 0x000fea0003800000 */
.L_x_164:
        /* <DEDUP_REMOVED lines=9> */
.L_x_316:


//--------------------- .text._Z13biasAdd_bpropIN3c104HalfELi4EEvPT_iiPVfPiS3_ --------------------------
	.section	.text._Z13biasAdd_bpropIN3c104HalfELi4EEvPT_iiPVfPiS3_,"ax",@progbits
	.align	128
        .global         _Z13biasAdd_bpropIN3c104HalfELi4EEvPT_iiPVfPiS3_
        .type           _Z13biasAdd_bpropIN3c104HalfELi4EEvPT_iiPVfPiS3_,@function
        .size           _Z13biasAdd_bpropIN3c104HalfELi4EEvPT_iiPVfPiS3_,(.L_x_317 - _Z13biasAdd_bpropIN3c104HalfELi4EEvPT_iiPVfPiS3_)
        .other          _Z13biasAdd_bpropIN3c104HalfELi4EEvPT_iiPVfPiS3_,@"STO_CUDA_ENTRY STV_DEFAULT"
_Z13biasAdd_bpropIN3c104HalfELi4EEvPT_iiPVfPiS3_:
.text._Z13biasAdd_bpropIN3c104HalfELi4EEvPT_iiPVfPiS3_:
[----:B------:R-:W-:Y:S08]  /*0000*/  LDC R1, c[0x0][0x37c] ;  /* 0x0000df00ff017b82 */ /* 0x000ff00000000800 */
[----:B------:R-:W0:Y:S01]  /*0010*/  LDC R14, c[0x0][0x360] ;  /* 0x0000d800ff0e7b82 */ /* 0x000e220000000800 */
[----:B------:R-:W1:Y:S01]  /*0020*/  LDCU UR13, c[0x0][0x374] ;  /* 0x00006e80ff0d77ac */ /* 0x000e620008000800 */
[----:B------:R-:W0:Y:S01]  /*0030*/  S2R R12, SR_CTAID.X ;  /* 0x00000000000c7919 */ /* 0x000e220000002500 */
[----:B------:R-:W-:Y:S01]  /*0040*/  BSSY.RECONVERGENT B0, `(.L_x_165) ;  /* 0x000007d000007945 */ /* 0x000fe20003800200 */
[----:B------:R-:W2:Y:S01]  /*0050*/  LDCU UR14, c[0x0][0x364] ;  /* 0x00006c80ff0e77ac */ /* 0x000ea20008000800 */
[----:B------:R-:W0:Y:S03]  /*0060*/  S2R R13, SR_TID.X ;  /* 0x00000000000d7919 */ /* 0x000e260000002100 */
[----:B------:R-:W3:Y:S01]  /*0070*/  LDC.64 R2, c[0x0][0x388] ;  /* 0x0000e200ff027b82 */ /* 0x000ee20000000a00 */
[----:B------:R-:W4:Y:S01]  /*0080*/  LDCU.64 UR8, c[0x0][0x358] ;  /* 0x00006b00ff0877ac */ /* 0x000f220008000a00 */
[----:B------:R-:W0:Y:S06]  /*0090*/  LDCU.64 UR16, c[0x0][0x380] ;  /* 0x00007000ff1077ac */ /* 0x000e2c0008000a00 */
[----:B------:R-:W3:Y:S01]  /*00a0*/  S2UR UR4, SR_CTAID.Y ;  /* 0x00000000000479c3 */ /* 0x000ee20000002600 */
[----:B------:R-:W0:Y:S01]  /*00b0*/  LDCU.64 UR18, c[0x0][0x380] ;  /* 0x00007000ff1277ac */ /* 0x000e220008000a00 */
[----:B-1----:R-:W1:Y:S01]  /*00c0*/  I2F.U32.RP R0, UR13 ;  /* 0x0000000d00007d06 */ /* 0x002e620008209000 */
[----:B------:R-:W-:Y:S01]  /*00d0*/  ISETP.NE.U32.AND P2, PT, RZ, UR13, PT ;  /* 0x0000000dff007c0c */ /* 0x000fe2000bf45070 */
[----:B------:R-:W-:-:S02]  /*00e0*/  UIADD3 UR7, UPT, UPT, UR13, -0x1, URZ ;  /* 0xffffffff0d077890 */ /* 0x000fc4000fffe0ff */
[----:B--2---:R-:W-:-:S04]  /*00f0*/  UIADD3 UR10, UPT, UPT, UR14, -0x1, URZ ;  /* 0xffffffff0e0a7890 */ /* 0x004fc8000fffe0ff */
[----:B------:R-:W2:Y:S08]  /*0100*/  I2F.U32.RP R7, UR14 ;  /* 0x0000000e00077d06 */ /* 0x000eb00008209000 */
[----:B-1----:R-:W1:Y:S01]  /*0110*/  MUFU.RCP R0, R0 ;  /* 0x0000000000007308 */ /* 0x002e620000001000 */
[----:B---3--:R-:W-:-:S07]  /*0120*/  IMAD R15, R2, UR4, RZ ;  /* 0x00000004020f7c24 */ /* 0x008fce000f8e02ff */
[----:B--2---:R-:W-:Y:S01]  /*0130*/  MUFU.RCP R7, R7 ;  /* 0x0000000700077308 */ /* 0x004fe20000001000 */
[----:B-1----:R-:W-:Y:S02]  /*0140*/  IADD3 R4, PT, PT, R0, 0xffffffe, RZ ;  /* 0x0ffffffe00047810 */ /* 0x002fe40007ffe0ff */
[----:B------:R-:W-:-:S05]  /*0150*/  IADD3 R0, PT, PT, R3, UR7, RZ ;  /* 0x0000000703007c10 */ /* 0x000fca000fffe0ff */
[----:B------:R1:W2:Y:S02]  /*0160*/  F2I.FTZ.U32.TRUNC.NTZ R5, R4 ;  /* 0x0000000400057305 */ /* 0x0002a4000021f000 */
[----:B-1----:R-:W-:Y:S01]  /*0170*/  HFMA2 R4, -RZ, RZ, 0, 0 ;  /* 0x00000000ff047431 */ /* 0x002fe200000001ff */
[----:B--2---:R-:W-:-:S05]  /*0180*/  IADD3 R9, PT, PT, RZ, -R5, RZ ;  /* 0x80000005ff097210 */ /* 0x004fca0007ffe0ff */
[----:B------:R-:W-:-:S04]  /*0190*/  IMAD R9, R9, UR13, RZ ;  /* 0x0000000d09097c24 */ /* 0x000fc8000f8e02ff */
[----:B------:R-:W-:Y:S01]  /*01a0*/  IMAD.HI.U32 R5, R5, R9, R4 ;  /* 0x0000000905057227 */ /* 0x000fe200078e0004 */
[----:B------:R-:W-:-:S05]  /*01b0*/  IADD3 R4, PT, PT, R7, 0xffffffe, RZ ;  /* 0x0ffffffe07047810 */ /* 0x000fca0007ffe0ff */
[----:B------:R-:W-:-:S05]  /*01c0*/  IMAD.HI.U32 R6, R5, R0, RZ ;  /* 0x0000000005067227 */ /* 0x000fca00078e00ff */
[----:B------:R-:W-:-:S05]  /*01d0*/  IADD3 R5, PT, PT, -R6, RZ, RZ ;  /* 0x000000ff06057210 */ /* 0x000fca0007ffe1ff */
[----:B------:R-:W-:Y:S02]  /*01e0*/  IMAD R0, R5, UR13, R0 ;  /* 0x0000000d05007c24 */ /* 0x000fe4000f8e0200 */
[----:B------:R1:W2:Y:S03]  /*01f0*/  F2I.FTZ.U32.TRUNC.NTZ R5, R4 ;  /* 0x0000000400057305 */ /* 0x0002a6000021f000 */
[----:B------:R-:W-:Y:S02]  /*0200*/  ISETP.GE.U32.AND P0, PT, R0, UR13, PT ;  /* 0x0000000d00007c0c */ /* 0x000fe4000bf06070 */
[----:B-1----:R-:W-:Y:S02]  /*0210*/  MOV R4, RZ ;  /* 0x000000ff00047202 */ /* 0x002fe40000000f00 */
[----:B--2---:R-:W-:-:S09]  /*0220*/  IADD3 R7, PT, PT, RZ, -R5, RZ ;  /* 0x80000005ff077210 */ /* 0x004fd20007ffe0ff */
[----:B------:R-:W-:Y:S02]  /*0230*/  @P0 IADD3 R0, PT, PT, R0, -UR13, RZ ;  /* 0x8000000d00000c10 */ /* 0x000fe4000fffe0ff */
[----:B------:R-:W-:Y:S01]  /*0240*/  @P0 IADD3 R6, PT, PT, R6, 0x1, RZ ;  /* 0x0000000106060810 */ /* 0x000fe20007ffe0ff */
[----:B------:R-:W-:Y:S01]  /*0250*/  IMAD R7, R7, UR14, RZ ;  /* 0x0000000e07077c24 */ /* 0x000fe2000f8e02ff */
[----:B------:R-:W-:-:S03]  /*0260*/  ISETP.GE.U32.AND P1, PT, R0, UR13, PT ;  /* 0x0000000d00007c0c */ /* 0x000fc6000bf26070 */
[----:B------:R-:W-:-:S10]  /*0270*/  IMAD.HI.U32 R5, R5, R7, R4 ;  /* 0x0000000705057227 */ /* 0x000fd400078e0004 */
[----:B------:R-:W-:Y:S02]  /*0280*/  @P1 IADD3 R6, PT, PT, R6, 0x1, RZ ;  /* 0x0000000106061810 */ /* 0x000fe40007ffe0ff */
        /* <DEDUP_REMOVED lines=12> */
[----:B------:R-:W-:Y:S01]  /*0350*/  ISETP.GE.U32.AND P1, PT, R4, UR14, PT ;  /* 0x0000000e04007c0c */ /* 0x000fe2000bf26070 */
[----:B0-----:R-:W-:-:S05]  /*0360*/  IMAD R4, R12, R14, R13 ;  /* 0x0000000e0c047224 */ /* 0x001fca00078e020d */
[----:B------:R-:W-:-:S07]  /*0370*/  ISETP.GE.AND P0, PT, R4, R2, PT ;  /* 0x000000020400720c */ /* 0x000fce0003f06270 */
[----:B------:R-:W-:Y:S02]  /*0380*/  @P1 IADD3 R5, PT, PT, R5, 0x1, RZ ;  /* 0x0000000105051810 */ /* 0x000fe40007ffe0ff */
[----:B------:R-:W-:-:S05]  /*0390*/  @!P2 LOP3.LUT R5, RZ, UR14, RZ, 0x33, !PT ;  /* 0x0000000eff05ac12 */ /* 0x000fca000f8e33ff */
[----:B-1----:R-:W-:-:S05]  /*03a0*/  IMAD R9, R5, R0, RZ ;  /* 0x0000000005097224 */ /* 0x002fca00078e02ff */
[----:B------:R-:W-:-:S04]  /*03b0*/  IADD3 R6, PT, PT, R8, R9, RZ ;  /* 0x0000000908067210 */ /* 0x000fc80007ffe0ff */
[----:B------:R-:W-:Y:S01]  /*03c0*/  VIADDMNMX R7, R6, R5, R3, PT ;  /* 0x0000000506077246 */ /* 0x000fe20003800103 */
[----:B------:R-:W-:Y:S01]  /*03d0*/  HFMA2 R3, -RZ, RZ, 0, 0 ;  /* 0x00000000ff037431 */ /* 0x000fe200000001ff */
        /* <DEDUP_REMOVED lines=11> */
[----:B------:R-:W-:Y:S01]  /*0490*/  HFMA2 R3, -RZ, RZ, 0, 0 ;  /* 0x00000000ff037431 */ /* 0x000fe200000001ff */
[----:B------:R-:W-:Y:S01]  /*04a0*/  BSSY.RECONVERGENT B2, `(.L_x_169) ;  /* 0x000000e000027945 */ /* 0x000fe20003800200 */
[----:B------:R-:W-:Y:S02]  /*04b0*/  MOV R11, R6 ;  /* 0x00000006000b7202 */ /* 0x000fe40000000f00 */
[----:B------:R-:W-:Y:S02]  /*04c0*/  SHF.R.S32.HI R5, RZ, 0x1f, R4 ;  /* 0x0000001fff057819 */ /* 0x000fe40000011404 */
[----:B------:R-:W-:-:S07]  /*04d0*/  IADD3 R17, PT, PT, -R10, RZ, RZ ;  /* 0x000000ff0a117210 */ /* 0x000fce0007ffe1ff */
.L_x_170:
[----:B------:R-:W-:-:S03]  /*04e0*/  IMAD.WIDE R18, R11, R2, R4 ;  /* 0x000000020b127225 */ /* 0x000fc600078e0204 */
[----:B------:R-:W-:-:S04]  /*04f0*/  LEA R6, P1, R18, UR16, 0x1 ;  /* 0x0000001012067c11 */ /* 0x000fc8000f8208ff */
[----:B------:R-:W-:-:S05]  /*0500*/  LEA.HI.X R7, R18, UR17, R19, 0x1, P1 ;  /* 0x0000001112077c11 */ /* 0x000fca00088f0c13 */
[----:B------:R-:W2:Y:S01]  /*0510*/  LDG.E.U16 R6, desc[UR8][R6.64] ;  /* 0x0000000806067981 */ /* 0x000ea2000c1e1500 */
[----:B------:R-:W-:Y:S02]  /*0520*/  IADD3 R17, PT, PT, R17, 0x1, RZ ;  /* 0x0000000111117810 */ /* 0x000fe40007ffe0ff */
[----:B------:R-:W-:Y:S02]  /*0530*/  IADD3 R11, PT, PT, R11, 0x1, RZ ;  /* 0x000000010b0b7810 */ /* 0x000fe40007ffe0ff */
[----:B------:R-:W-:Y:S01]  /*0540*/  ISETP.NE.AND P1, PT, R17, RZ, PT ;  /* 0x000000ff1100720c */ /* 0x000fe20003f25270 */
[----:B--2---:R-:W-:-:S05]  /*0550*/  HADD2.F32 R18, -RZ, R6.H0_H0 ;  /* 0x20000006ff127230 */ /* 0x004fca0000004100 */
[----:B------:R-:W-:-:S07]  /*0560*/  FADD.FTZ R3, R18, R3 ;  /* 0x0000000312037221 */ /* 0x000fce0000010000 */
[----:B------:R-:W-:Y:S05]  /*0570*/  @P1 BRA `(.L_x_170) ;  /* 0xfffffffc00d81947 */ /* 0x000fea000383ffff */
[----:B------:R-:W-:Y:S05]  /*0580*/  BSYNC.RECONVERGENT B2 ;  /* 0x0000000000027941 */ /* 0x000fea0003800200 */
.L_x_169:
[----:B------:R-:W-:-:S07]  /*0590*/  MOV R17, R10 ;  /* 0x0000000a00117202 */ /* 0x000fce0000000f00 */
.L_x_168:
[----:B------:R-:W-:Y:S05]  /*05a0*/  BSYNC.RECONVERGENT B1 ;  /* 0x0000000000017941 */ /* 0x000fea0003800200 */
.L_x_167:
[----:B------:R-:W-:Y:S01]  /*05b0*/  IADD3 R7, PT, PT, R17, 0x3, RZ ;  /* 0x0000000311077810 */ /* 0x000fe20007ffe0ff */
[----:B------:R-:W-:Y:S03]  /*05c0*/  BSSY.RECONVERGENT B1, `(.L_x_171) ;  /* 0x000001d000017945 */ /* 0x000fe60003800200 */
[----:B------:R-:W-:-:S13]  /*05d0*/  ISETP.GE.AND P1, PT, R7, R16, PT ;  /* 0x000000100700720c */ /* 0x000fda0003f26270 */
[----:B------:R-:W-:Y:S05]  /*05e0*/  @P1 BRA `(.L_x_172) ;  /* 0x0000000000681947 */ /* 0x000fea0003800000 */
[----:B------:R-:W-:Y:S02]  /*05f0*/  IADD3 R21, PT, PT, R9, R17, R8 ;  /* 0x0000001109157210 */ /* 0x000fe40007ffe008 */
[----:B------:R-:W-:Y:S02]  /*0600*/  SHF.R.S32.HI R7, RZ, 0x1f, R4 ;  /* 0x0000001fff077819 */ /* 0x000fe40000011404 */
[----:B------:R-:W-:-:S07]  /*0610*/  MOV R6, R4 ;  /* 0x0000000400067202 */ /* 0x000fce0000000f00 */
.L_x_173:
[----:B------:R-:W-:-:S03]  /*0620*/  IMAD.WIDE R8, R21, R2, R6 ;  /* 0x0000000215087225 */ /* 0x000fc600078e0206 */
[----:B------:R-:W-:-:S04]  /*0630*/  LEA R22, P1, R8, UR18, 0x1 ;  /* 0x0000001208167c11 */ /* 0x000fc8000f8208ff */
[----:B------:R-:W-:-:S03]  /*0640*/  LEA.HI.X R23, R8, UR19, R9, 0x1, P1 ;  /* 0x0000001308177c11 */ /* 0x000fc600088f0c09 */
[C---:B------:R-:W-:Y:S02]  /*0650*/  IMAD.WIDE R10, R2.reuse, 0x2, R22 ;  /* 0x00000002020a7825 */ /* 0x040fe400078e0216 */
[----:B------:R-:W2:Y:S02]  /*0660*/  LDG.E.U16 R22, desc[UR8][R22.64] ;  /* 0x0000000816167981 */ /* 0x000ea4000c1e1500 */
[C---:B------:R-:W-:Y:S02]  /*0670*/  IMAD.WIDE R8, R2.reuse, 0x2, R10 ;  /* 0x0000000202087825 */ /* 0x040fe400078e020a */
[----:B------:R-:W3:Y:S02]  /*0680*/  LDG.E.U16 R10, desc[UR8][R10.64] ;  /* 0x000000080a0a7981 */ /* 0x000ee4000c1e1500 */
[----:B------:R-:W-:Y:S02]  /*0690*/  IMAD.WIDE R18, R2, 0x2, R8 ;  /* 0x0000000202127825 */ /* 0x000fe400078e0208 */
[----:B------:R-:W4:Y:S04]  /*06a0*/  LDG.E.U16 R8, desc[UR8][R8.64] ;  /* 0x0000000808087981 */ /* 0x000f28000c1e1500 */
[----:B------:R-:W5:Y:S01]  /*06b0*/  LDG.E.U16 R18, desc[UR8][R18.64] ;  /* 0x0000000812127981 */ /* 0x000f62000c1e1500 */
[----:B------:R-:W-:-:S02]  /*06c0*/  IADD3 R27, PT, PT, R17, 0x7, RZ ;  /* 0x00000007111b7810 */ /* 0x000fc40007ffe0ff */
[----:B------:R-:W-:Y:S02]  /*06d0*/  IADD3 R17, PT, PT, R17, 0x4, RZ ;  /* 0x0000000411117810 */ /* 0x000fe40007ffe0ff */
[----:B------:R-:W-:Y:S02]  /*06e0*/  ISETP.GE.AND P1, PT, R27, R16, PT ;  /* 0x000000101b00720c */ /* 0x000fe40003f26270 */
[----:B------:R-:W-:Y:S01]  /*06f0*/  IADD3 R21, PT, PT, R21, 0x4, RZ ;  /* 0x0000000415157810 */ /* 0x000fe20007ffe0ff */
[----:B--2---:R-:W-:-:S05]  /*0700*/  HADD2.F32 R20, -RZ, R22.H0_H0 ;  /* 0x20000016ff147230 */ /* 0x004fca0000004100 */
[----:B------:R-:W-:Y:S01]  /*0710*/  FADD.FTZ R20, R20, R3 ;  /* 0x0000000314147221 */ /* 0x000fe20000010000 */
[----:B---3--:R-:W-:-:S05]  /*0720*/  HADD2.F32 R25, -RZ, R10.H0_H0 ;  /* 0x2000000aff197230 */ /* 0x008fca0000004100 */
[----:B------:R-:W-:Y:S01]  /*0730*/  FADD.FTZ R20, R20, R25 ;  /* 0x0000001914147221 */ /* 0x000fe20000010000 */
[----:B----4-:R-:W-:Y:S02]  /*0740*/  HADD2.F32 R3, -RZ, R8.H0_H0 ;  /* 0x20000008ff037230 */ /* 0x010fe40000004100 */
[----:B-----5:R-:W-:-:S03]  /*0750*/  HADD2.F32 R10, -RZ, R18.H0_H0 ;  /* 0x20000012ff0a7230 */ /* 0x020fc60000004100 */
[----:B------:R-:W-:-:S04]  /*0760*/  FADD.FTZ R3, R20, R3 ;  /* 0x0000000314037221 */ /* 0x000fc80000010000 */
[----:B------:R-:W-:Y:S01]  /*0770*/  FADD.FTZ R3, R3, R10 ;  /* 0x0000000a03037221 */ /* 0x000fe20000010000 */
[----:B------:R-:W-:Y:S06]  /*0780*/  @!P1 BRA `(.L_x_173) ;  /* 0xfffffffc00a49947 */ /* 0x000fec000383ffff */
.L_x_172:
[----:B------:R-:W-:Y:S05]  /*0790*/  BSYNC.RECONVERGENT B1 ;  /* 0x0000000000017941 */ /* 0x000fea0003800200 */
.L_x_171:
[----:B------:R-:W0:Y:S01]  /*07a0*/  S2UR UR5, SR_CgaCtaId ;  /* 0x00000000000579c3 */ /* 0x000e220000008800 */
[----:B------:R-:W-:Y:S01]  /*07b0*/  UMOV UR4, 0x400 ;  /* 0x0000040000047882 */ /* 0x000fe20000000000 */
[----:B------:R-:W-:Y:S01]  /*07c0*/  IMAD R6, R14, R0, R13 ;  /* 0x000000000e067224 */ /* 0x000fe200078e020d */
[----:B------:R-:W-:-:S04]  /*07d0*/  UIADD3 UR4, UPT, UPT, UR4, 0x4, URZ ;  /* 0x0000000404047890 */ /* 0x000fc8000fffe0ff */
[----:B0-----:R-:W-:-:S06]  /*07e0*/  ULEA UR4, UR5, UR4, 0x18 ;  /* 0x0000000405047291 */ /* 0x001fcc000f8ec0ff */
[----:B------:R-:W-:-:S05]  /*07f0*/  LEA R6, R6, UR4, 0x2 ;  /* 0x0000000406067c11 */ /* 0x000fca000f8e10ff */
[----:B------:R0:W-:Y:S02]  /*0800*/  STS [R6], R3 ;  /* 0x0000000306007388 */ /* 0x0001e40000000800 */
.L_x_166:
[----:B------:R-:W-:Y:S05]  /*0810*/  BSYNC.RECONVERGENT B0 ;  /* 0x0000000000007941 */ /* 0x000fea0003800200 */
.L_x_165:
        /* <DEDUP_REMOVED lines=20> */
.L_x_178:
        /* <DEDUP_REMOVED lines=29> */
.L_x_177:
        /* <DEDUP_REMOVED lines=24> */
.L_x_179:
        /* <DEDUP_REMOVED lines=13> */
[----:B------:R-:W0:Y:S05]  /*0d80*/  LDS R6, [R7] ;  /* 0x0000000007067984 */ /* 0x000e2a0000000800 */
[----:B------:R-:W1:Y:S01]  /*0d90*/  LDS R8, [R8] ;  /* 0x0000000008087984 */ /* 0x000e620000000800 */
[----:B0-----:R-:W-:-:S04]  /*0da0*/  FADD.FTZ R3, R3, R6 ;  /* 0x0000000603037221 */ /* 0x001fc80000010000 */
[----:B-1----:R-:W-:-:S07]  /*0db0*/  FADD.FTZ R3, R3, R8 ;  /* 0x0000000803037221 */ /* 0x002fce0000010000 */
.L_x_180:
        /* <DEDUP_REMOVED lines=9> */
.L_x_176:
[----:B------:R-:W0:Y:S01]  /*0e50*/  LDCU.64 UR4, c[0x0][0x390] ;  /* 0x00007200ff0477ac */ /* 0x000e220008000a00 */
[----:B------:R-:W-:-:S04]  /*0e60*/  IADD3 R15, P0, PT, R4, R15, RZ ;  /* 0x0000000f040f7210 */ /* 0x000fc80007f1e0ff */
[----:B------:R-:W-:Y:S02]  /*0e70*/  LEA.HI.X.SX32 R8, R4, RZ, 0x1, P0 ;  /* 0x000000ff04087211 */ /* 0x000fe400000f0eff */
[----:B0-----:R-:W-:-:S04]  /*0e80*/  LEA R6, P0, R15, UR4, 0x2 ;  /* 0x000000040f067c11 */ /* 0x001fc8000f8010ff */
[----:B------:R-:W-:-:S05]  /*0e90*/  LEA.HI.X R7, R15, UR5, R8, 0x2, P0 ;  /* 0x000000050f077c11 */ /* 0x000fca00080f1408 */
[----:B------:R1:W-:Y:S04]  /*0ea0*/  STG.E.STRONG.SYS desc[UR8][R6.64], R3 ;  /* 0x0000000306007986 */ /* 0x0003e8000c115908 */
.L_x_175:
[----:B------:R-:W-:Y:S05]  /*0eb0*/  BSYNC.RECONVERGENT B0 ;  /* 0x0000000000007941 */ /* 0x000fea0003800200 */
.L_x_174:
        /* <DEDUP_REMOVED lines=28> */
.L_x_182:
[----:B------:R-:W-:Y:S05]  /*1080*/  BSYNC.RECONVERGENT B0 ;  /* 0x0000000000007941 */ /* 0x000fea0003800200 */
.L_x_181:
[----:B------:R-:W3:Y:S08]  /*1090*/  S2UR UR5, SR_CgaCtaId ;  /* 0x00000000000579c3 */ /* 0x000ef00000008800 */
[----:B------:R-:W-:Y:S06]  /*10a0*/  BAR.SYNC.DEFER_BLOCKING 0x0 ;  /* 0x0000000000007b1d */ /* 0x000fec0000010000 */
[----:B------:R-:W-:-:S02]  /*10b0*/  UMOV UR4, 0x400 ;  /* 0x0000040000047882 */ /* 0x000fc40000000000 */
[----:B---3--:R-:W-:-:S09]  /*10c0*/  ULEA UR4, UR5, UR4, 0x18 ;  /* 0x0000000405047291 */ /* 0x008fd2000f8ec0ff */
[----:B012---:R-:W0:Y:S02]  /*10d0*/  LDS.U8 R3, [UR4] ;  /* 0x00000004ff037984 */ /* 0x007e240008000000 */
        /* <DEDUP_REMOVED lines=14> */
.L_x_184:
        /* <DEDUP_REMOVED lines=53> */
.L_x_183:
        /* <DEDUP_REMOVED lines=10> */
[----:B------:R-:W2:Y:S02]  /*15b0*/  LDG.E.STRONG.SYS R7, desc[UR8][R6.64] ;  /* 0x0000000806077981 */ /* 0x000ea4000c1f5900 */
[C---:B------:R-:W-:Y:S02]  /*15c0*/  IMAD.WIDE R10, R2.reuse, 0x4, R8 ;  /* 0x00000004020a7825 */ /* 0x040fe400078e0208 */
        /* <DEDUP_REMOVED lines=21> */
.L_x_186:
        /* <DEDUP_REMOVED lines=20> */
.L_x_187:
[----:B------:R-:W-:Y:S05]  /*1860*/  BRA.U !UP1, `(.L_x_185) ;  /* 0x0000000109287547 */ /* 0x000fea000b800000 */
[----:B------:R-:W0:Y:S01]  /*1870*/  LDC.64 R8, c[0x0][0x390] ;  /* 0x0000e400ff087b82 */ /* 0x000e220000000a00 */
[----:B------:R-:W-:Y:S01]  /*1880*/  IMAD R3, R2, UR4, R4 ;  /* 0x0000000402037c24 */ /* 0x000fe2000f8e0204 */
[----:B------:R-:W-:-:S12]  /*1890*/  UIADD3 UR5, UPT, UPT, -UR5, URZ, URZ ;  /* 0x000000ff05057290 */ /* 0x000fd8000fffe1ff */
.L_x_188:
[----:B0-----:R-:W-:-:S06]  /*18a0*/  IMAD.WIDE R6, R3, 0x4, R8 ;  /* 0x0000000403067825 */ /* 0x001fcc00078e0208 */
[----:B------:R-:W2:Y:S01]  /*18b0*/  LDG.E.STRONG.SYS R7, desc[UR8][R6.64] ;  /* 0x0000000806077981 */ /* 0x000ea2000c1f5900 */
[----:B------:R-:W-:Y:S01]  /*18c0*/  UIADD3 UR5, UPT, UPT, UR5, 0x1, URZ ;  /* 0x0000000105057890 */ /* 0x000fe2000fffe0ff */
[----:B------:R-:W-:-:S03]  /*18d0*/  IADD3 R3, PT, PT, R3, R2, RZ ;  /* 0x0000000203037210 */ /* 0x000fc60007ffe0ff */
[----:B------:R-:W-:Y:S01]  /*18e0*/  UISETP.NE.AND UP0, UPT, UR5, URZ, UPT ;  /* 0x000000ff0500728c */ /* 0x000fe2000bf05270 */
[----:B--2---:R-:W-:-:S08]  /*18f0*/  FADD.FTZ R0, R7, R0 ;  /* 0x0000000007007221 */ /* 0x004fd00000010000 */
[----:B------:R-:W-:Y:S05]  /*1900*/  BRA.U UP0, `(.L_x_188) ;  /* 0xfffffffd00e47547 */ /* 0x000fea000b83ffff */
.L_x_185:
[----:B------:R-:W0:Y:S01]  /*1910*/  LDC.64 R2, c[0x0][0x3a0] ;  /* 0x0000e800ff027b82 */ /* 0x000e220000000a00 */
[----:B------:R-:W-:Y:S01]  /*1920*/  F2FP.F16.F32.PACK_AB R0, RZ, R0 ;  /* 0x00000000ff00723e */ /* 0x000fe200000000ff */
[----:B0-----:R-:W-:-:S05]  /*1930*/  IMAD.WIDE R4, R4, 0x2, R2 ;  /* 0x0000000204047825 */ /* 0x001fca00078e0202 */
[----:B------:R-:W-:Y:S01]  /*1940*/  STG.E.U16 desc[UR8][R4.64], R0 ;  /* 0x0000000004007986 */ /* 0x000fe2000c101508 */
[----:B------:R-:W-:Y:S05]  /*1950*/  EXIT ;  /* 0x000000000000794d */ /* 0x000fea0003800000 */
.L_x_189:
        /* <DEDUP_REMOVED lines=10> */
.L_x_317:


//--------------------- .text._Z10Relu_fpropIN3c104HalfEEvPT_jj --------------------------
	.section	.text._Z10Relu_fpropIN3c104HalfEEvPT_jj,"ax",@progbits
	.align	128
        .global         _Z10Relu_fpropIN3c104HalfEEvPT_jj
        .type           _Z10Relu_fpropIN3c104HalfEEvPT_jj,@function
        .size           _Z10Relu_fpropIN3c104HalfEEvPT_jj,(.L_x_318 - _Z10Relu_fpropIN3c104HalfEEvPT_jj)
        .other          _Z10Relu_fpropIN3c104HalfEEvPT_jj,@"STO_CUDA_ENTRY STV_DEFAULT"
_Z10Relu_fpropIN3c104HalfEEvPT_jj:
.text._Z10Relu_fpropIN3c104HalfEEvPT_jj:
        /* <DEDUP_REMOVED lines=18> */
[----:B------:R-:W1:Y:S02]  /*0120*/  LDCU UR5, c[0x0][0x370] ;  /* 0x00006e00ff0577ac */ /* 0x000e640008000800 */
[----:B-1----:R-:W-:-:S07]  /*0130*/  IMAD R9, R9, UR5, RZ ;  /* 0x0000000509097c24 */ /* 0x002fce000f8e02ff */
.L_x_191:
[----:B01----:R-:W-:-:S05]  /*0140*/  IMAD.WIDE R4, R0, 0x8, R2 ;  /* 0x0000000800047825 */ /* 0x003fca00078e0202 */
[----:B------:R-:W2:Y:S01]  /*0150*/  LDG.E.64 R14, desc[UR6][R4.64] ;  /* 0x00000006040e7981 */ /* 0x000ea2000c1e1b00 */
[----:B------:R-:W-:Y:S01]  /*0160*/  IMAD.IADD R0, R9, 0x1, R0 ;  /* 0x0000000109007824 */ /* 0x000fe200078e0200 */
[--C-:B--2---:R-:W-:Y:S01]  /*0170*/  SHF.R.U64 R6, R14, 0x10, R15.reuse ;  /* 0x000000100e067819 */ /* 0x104fe2000000120f */
[----:B------:R-:W-:Y:S01]  /*0180*/  HADD2.F32 R7, -RZ, R15.H0_H0 ;  /* 0x2000000fff077230 */ /* 0x000fe20000004100 */
[----:B------:R-:W-:-:S03]  /*0190*/  SHF.R.U32.HI R8, RZ, 0x10, R15 ;  /* 0x00000010ff087819 */ /* 0x000fc6000001160f */
[----:B------:R-:W-:Y:S01]  /*01a0*/  HADD2.F32 R6, -RZ, R6.H0_H0 ;  /* 0x20000006ff067230 */ /* 0x000fe20000004100 */
[----:B------:R-:W-:Y:S01]  /*01b0*/  FMNMX.FTZ R12, RZ, R7, !PT ;  /* 0x00000007ff0c7209 */ /* 0x000fe20007810000 */
[----:B------:R-:W-:-:S03]  /*01c0*/  HADD2.F32 R8, -RZ, R8.H0_H0 ;  /* 0x20000008ff087230 */ /* 0x000fc60000004100 */
[----:B------:R-:W-:Y:S01]  /*01d0*/  FMNMX.FTZ R10, RZ, R6, !PT ;  /* 0x00000006ff0a7209 */ /* 0x000fe20007810000 */
[----:B------:R-:W-:Y:S01]  /*01e0*/  HADD2.F32 R6, -RZ, R14.H0_H0 ;  /* 0x2000000eff067230 */ /* 0x000fe20000004100 */
[----:B------:R-:W-:Y:S01]  /*01f0*/  FMNMX.FTZ R13, RZ, R8, !PT ;  /* 0x00000008ff0d7209 */ /* 0x000fe20007810000 */
[----:B------:R-:W-:Y:S03]  /*0200*/  F2F.F16.F32 R12, R12 ;  /* 0x0000000c000c7304 */ /* 0x000fe60000200800 */
[----:B------:R-:W-:-:S05]  /*0210*/  FMNMX.FTZ R8, RZ, R6, !PT ;  /* 0x00000006ff087209 */ /* 0x000fca0007810000 */
[----:B------:R0:W1:Y:S08]  /*0220*/  F2F.F16.F32 R7, R10 ;  /* 0x0000000a00077304 */ /* 0x0000700000200800 */
[----:B------:R-:W2:Y:S01]  /*0230*/  F2F.F16.F32 R13, R13 ;  /* 0x0000000d000d7304 */ /* 0x000ea20000200800 */
[----:B0-----:R-:W-:-:S05]  /*0240*/  IMAD.SHL.U32 R10, R0, 0x4, RZ ;  /* 0x00000004000a7824 */ /* 0x001fca00078e00ff */
[----:B------:R-:W-:Y:S01]  /*0250*/  ISETP.GE.U32.AND P0, PT, R10, UR4, PT ;  /* 0x000000040a007c0c */ /* 0x000fe2000bf06070 */
[----:B-1----:R-:W-:Y:S01]  /*0260*/  IMAD.WIDE.U32 R6, R7, 0x10000, RZ ;  /* 0x0001000007067825 */ /* 0x002fe200078e00ff */
[----:B------:R-:W0:Y:S01]  /*0270*/  F2F.F16.F32 R11, R8 ;  /* 0x00000008000b7304 */ /* 0x000e220000200800 */
[----:B--2---:R-:W-:-:S04]  /*0280*/  PRMT R15, R12, 0x5410, R13 ;  /* 0x000054100c0f7816 */ /* 0x004fc8000000000d */
[----:B------:R-:W-:Y:S02]  /*0290*/  LOP3.LUT R7, R15, R7, RZ, 0xfc, !PT ;  /* 0x000000070f077212 */ /* 0x000fe400078efcff */
[----:B0-----:R-:W-:-:S05]  /*02a0*/  LOP3.LUT R6, R6, R11, RZ, 0xfc, !PT ;  /* 0x0000000b06067212 */ /* 0x001fca00078efcff */
[----:B------:R1:W-:Y:S01]  /*02b0*/  STG.E.64 desc[UR6][R4.64], R6 ;  /* 0x0000000604007986 */ /* 0x0003e2000c101b06 */
[----:B------:R-:W-:Y:S05]  /*02c0*/  @!P0 BRA `(.L_x_191) ;  /* 0xfffffffc009c8947 */ /* 0x000fea000383ffff */
[----:B------:R-:W-:Y:S05]  /*02d0*/  EXIT ;  /* 0x000000000000794d */ /* 0x000fea0003800000 */
.L_x_190:
        /* <DEDUP_REMOVED lines=9> */
[----:B------:R-:W1:Y:S02]  /*0370*/  LDCU UR4, c[0x0][0x370] ;  /* 0x00006e00ff0477ac */ /* 0x000e640008000800 */
[----:B-1----:R-:W-:-:S07]  /*0380*/  IMAD R13, R13, UR4, RZ ;  /* 0x000000040d0d7c24 */ /* 0x002fce000f8e02ff */
.L_x_192:
[----:B------:R-:W-:Y:S01]  /*0390*/  IMAD.IADD R6, R13, 0x1, R0 ;  /* 0x000000010d067824 */ /* 0x000fe200078e0200 */
[C---:B------:R-:W-:Y:S01]  /*03a0*/  ISETP.GE.U32.AND P0, PT, R0.reuse, UR5, PT ;  /* 0x0000000500007c0c */ /* 0x040fe2000bf06070 */
[----:B0-----:R-:W-:-:S03]  /*03b0*/  IMAD.WIDE R4, R0, 0x2, R2 ;  /* 0x0000000200047825 */ /* 0x001fc600078e0202 */
[C---:B------:R-:W-:Y:S01]  /*03c0*/  ISETP.GE.U32.AND P1, PT, R6.reuse, UR5, PT ;  /* 0x0000000506007c0c */ /* 0x040fe2000bf26070 */
[----:B------:R-:W-:Y:S02]  /*03d0*/  IMAD.IADD R10, R13, 0x1, R6 ;  /* 0x000000010d0a7824 */ /* 0x000fe400078e0206 */
[----:B------:R-:W-:-:S03]  /*03e0*/  IMAD.WIDE R6, R6, 0x2, R2 ;  /* 0x0000000206067825 */ /* 0x000fc600078e0202 */
[C---:B------:R-:W-:Y:S01]  /*03f0*/  ISETP.GE.U32.AND P2, PT, R10.reuse, UR5, PT ;  /* 0x000000050a007c0c */ /* 0x040fe2000bf46070 */
[----:B------:R-:W-:Y:S02]  /*0400*/  IMAD.IADD R14, R13, 0x1, R10 ;  /* 0x000000010d0e7824 */ /* 0x000fe400078e020a */
[--C-:B------:R-:W-:Y:S01]  /*0410*/  IMAD.WIDE R10, R10, 0x2, R2.reuse ;  /* 0x000000020a0a7825 */ /* 0x100fe200078e0202 */
[----:B------:R-:W2:Y:S02]  /*0420*/  @!P0 LDG.E.U16 R15, desc[UR6][R4.64] ;  /* 0x00000006040f8981 */ /* 0x000ea4000c1e1500 */
[C---:B------:R-:W-:Y:S01]  /*0430*/  ISETP.GE.U32.AND P3, PT, R14.reuse, UR5, PT ;  /* 0x000000050e007c0c */ /* 0x040fe2000bf66070 */
[----:B------:R-:W-:Y:S01]  /*0440*/  IMAD.WIDE R8, R14, 0x2, R2 ;  /* 0x000000020e087825 */ /* 0x000fe200078e0202 */
[----:B------:R-:W3:Y:S05]  /*0450*/  @!P1 LDG.E.U16 R17, desc[UR6][R6.64] ;  /* 0x0000000606119981 */ /* 0x000eea000c1e1500 */
[----:B------:R-:W4:Y:S06]  /*0460*/  @!P2 LDG.E.U16 R19, desc[UR6][R10.64] ;  /* 0x000000060a13a981 */ /* 0x000f2c000c1e1500 */
[----:B------:R-:W5:Y:S01]  /*0470*/  @!P3 LDG.E.U16 R21, desc[UR6][R8.64] ;  /* 0x000000060815b981 */ /* 0x000f62000c1e1500 */
[----:B--2---:R-:W-:-:S02]  /*0480*/  HADD2.F32 R15, -RZ, R15.H0_H0 ;  /* 0x2000000fff0f7230 */ /* 0x004fc40000004100 */
[----:B---3--:R-:W-:-:S03]  /*0490*/  HADD2.F32 R17, -RZ, R17.H0_H0 ;  /* 0x20000011ff117230 */ /* 0x008fc60000004100 */
[----:B------:R-:W-:Y:S01]  /*04a0*/  FMNMX.FTZ R15, RZ, R15, !PT ;  /* 0x0000000fff0f7209 */ /* 0x000fe20007810000 */
[----:B----4-:R-:W-:Y:S01]  /*04b0*/  HADD2.F32 R19, -RZ, R19.H0_H0 ;  /* 0x20000013ff137230 */ /* 0x010fe20000004100 */
[----:B------:R-:W-:Y:S01]  /*04c0*/  FMNMX.FTZ R0, RZ, R17, !PT ;  /* 0x00000011ff007209 */ /* 0x000fe20007810000 */
[----:B-----5:R-:W-:-:S03]  /*04d0*/  HADD2.F32 R21, -RZ, R21.H0_H0 ;  /* 0x20000015ff157230 */ /* 0x020fc60000004100 */
[----:B------:R-:W-:Y:S02]  /*04e0*/  FMNMX.FTZ R19, RZ, R19, !PT ;  /* 0x00000013ff137209 */ /* 0x000fe40007810000 */
[----:B------:R-:W-:Y:S02]  /*04f0*/  F2FP.F16.F32.PACK_AB R15, R0, R15 ;  /* 0x0000000f000f723e */ /* 0x000fe400000000ff */
[----:B------:R-:W-:Y:S02]  /*0500*/  FMNMX.FTZ R12, RZ, R21, !PT ;  /* 0x00000015ff0c7209 */ /* 0x000fe40007810000 */
[----:B------:R-:W-:Y:S02]  /*0510*/  PRMT R17, R15, 0x7632, R17 ;  /* 0x000076320f117816 */ /* 0x000fe40000000011 */
[----:B------:R-:W-:Y:S01]  /*0520*/  F2FP.F16.F32.PACK_AB R19, R12, R19 ;  /* 0x000000130c13723e */ /* 0x000fe200000000ff */
[----:B------:R1:W-:Y:S03]  /*0530*/  @!P0 STG.E.U16 desc[UR6][R4.64], R15 ;  /* 0x0000000f04008986 */ /* 0x0003e6000c101506 */
[----:B------:R-:W-:Y:S01]  /*0540*/  PRMT R21, R19, 0x7632, R21 ;  /* 0x0000763213157816 */ /* 0x000fe20000000015 */
[----:B------:R1:W-:Y:S01]  /*0550*/  @!P1 STG.E.U16 desc[UR6][R6.64], R17 ;  /* 0x0000001106009986 */ /* 0x0003e2000c101506 */
[----:B------:R-:W-:-:S03]  /*0560*/  IMAD.IADD R0, R13, 0x1, R14 ;  /* 0x000000010d007824 */ /* 0x000fc600078e020e */
[----:B------:R1:W-:Y:S04]  /*0570*/  @!P2 STG.E.U16 desc[UR6][R10.64], R19 ;  /* 0x000000130a00a986 */ /* 0x0003e8000c101506 */
[----:B------:R1:W-:Y:S01]  /*0580*/  @!P3 STG.E.U16 desc[UR6][R8.64], R21 ;  /* 0x000000150800b986 */ /* 0x0003e2000c101506 */
[----:B------:R-:W-:-:S13]  /*0590*/  ISETP.GE.U32.AND P0, PT, R0, UR5, PT ;  /* 0x0000000500007c0c */ /* 0x000fda000bf06070 */
[----:B-1----:R-:W-:Y:S05]  /*05a0*/  @!P0 BRA `(.L_x_192) ;  /* 0xfffffffc00788947 */ /* 0x002fea000383ffff */
[----:B------:R-:W-:Y:S05]  /*05b0*/  EXIT ;  /* 0x000000000000794d */ /* 0x000fea0003800000 */
.L_x_193:
        /* <DEDUP_REMOVED lines=12> */
.L_x_318:


//--------------------- .text._Z13Sigmoid_fpropIN3c104HalfEEvPT_jj --------------------------
	.section	.text._Z13Sigmoid_fpropIN3c104HalfEEvPT_jj,"ax",@progbits
	.align	128
        .global         _Z13Sigmoid_fpropIN3c104HalfEEvPT_jj
        .type           _Z13Sigmoid_fpropIN3c104HalfEEvPT_jj,@function
        .size           _Z13Sigmoid_fpropIN3c104HalfEEvPT_jj,(.L_x_319 - _Z13Sigmoid_fpropIN3c104HalfEEvPT_jj)
        .other          _Z13Sigmoid_fpropIN3c104HalfEEvPT_jj,@"STO_CUDA_ENTRY STV_DEFAULT"
_Z13Sigmoid_fpropIN3c104HalfEEvPT_jj:
.text._Z13Sigmoid_fpropIN3c104HalfEEvPT_jj:
        /* <DEDUP_REMOVED lines=20> */
.L_x_195:
[----:B0-----:R-:W-:-:S05]  /*0140*/  IMAD.WIDE R4, R7, 0x8, R2 ;  /* 0x0000000807047825 */ /* 0x001fca00078e0202 */
[----:B------:R-:W2:Y:S01]  /*0150*/  LDG.E.64 R10, desc[UR6][R4.64] ;  /* 0x00000006040a7981 */ /* 0x000ea2000c1e1b00 */
[----:B------:R-:W-:Y:S01]  /*0160*/  IADD3 R7, PT, PT, R0, R7, RZ ;  /* 0x0000000700077210 */ /* 0x000fe20007ffe0ff */
[----:B--2---:R-:W-:Y:S01]  /*0170*/  HADD2.F32 R6, -RZ, R10.H0_H0 ;  /* 0x2000000aff067230 */ /* 0x004fe20000004100 */
[--C-:B------:R-:W-:Y:S01]  /*0180*/  SHF.R.U64 R8, R10, 0x10, R11.reuse ;  /* 0x000000100a087819 */ /* 0x100fe2000000120b */
[----:B------:R-:W-:Y:S01]  /*0190*/  HADD2.F32 R9, -RZ, R11.H0_H0 ;  /* 0x2000000bff097230 */ /* 0x000fe20000004100 */
[----:B------:R-:W-:Y:S02]  /*01a0*/  SHF.R.U32.HI R10, RZ, 0x10, R11 ;  /* 0x00000010ff0a7819 */ /* 0x000fe4000001160b */
[----:B------:R-:W-:Y:S01]  /*01b0*/  FMUL.FTZ R6, R6, -1.4426950216293334961 ;  /* 0xbfb8aa3b06067820 */ /* 0x000fe20000410000 */
[----:B------:R-:W-:Y:S02]  /*01c0*/  HADD2.F32 R8, -RZ, R8.H0_H0 ;  /* 0x20000008ff087230 */ /* 0x000fe40000004100 */
[----:B------:R-:W-:Y:S01]  /*01d0*/  FMUL.FTZ R9, R9, -1.4426950216293334961 ;  /* 0xbfb8aa3b09097820 */ /* 0x000fe20000410000 */
[----:B------:R-:W-:-:S02]  /*01e0*/  HADD2.F32 R10, -RZ, R10.H0_H0 ;  /* 0x2000000aff0a7230 */ /* 0x000fc40000004100 */
[----:B------:R-:W-:Y:S01]  /*01f0*/  FMUL.FTZ R8, R8, -1.4426950216293334961 ;  /* 0xbfb8aa3b08087820 */ /* 0x000fe20000410000 */
[----:B------:R-:W0:Y:S02]  /*0200*/  MUFU.EX2 R6, R6 ;  /* 0x0000000600067308 */ /* 0x000e240000000800 */
[----:B------:R-:W-:Y:S02]  /*0210*/  FMUL.FTZ R11, R10, -1.4426950216293334961 ;  /* 0xbfb8aa3b0a0b7820 */ /* 0x000fe40000410000 */
[----:B------:R-:W1:Y:S04]  /*0220*/  MUFU.EX2 R9, R9 ;  /* 0x0000000900097308 */ /* 0x000e680000000800 */
[----:B------:R-:W2:Y:S04]  /*0230*/  MUFU.EX2 R8, R8 ;  /* 0x0000000800087308 */ /* 0x000ea80000000800 */
[----:B------:R-:W3:Y:S01]  /*0240*/  MUFU.EX2 R11, R11 ;  /* 0x0000000b000b7308 */ /* 0x000ee20000000800 */
[----:B0-----:R-:W-:Y:S01]  /*0250*/  FADD.FTZ R6, R6, 1 ;  /* 0x3f80000006067421 */ /* 0x001fe20000010000 */
[----:B-1----:R-:W-:-:S05]  /*0260*/  FADD.FTZ R12, R9, 1 ;  /* 0x3f800000090c7421 */ /* 0x002fca0000010000 */
[----:B------:R-:W-:Y:S01]  /*0270*/  MUFU.RCP R6, R6 ;  /* 0x0000000600067308 */ /* 0x000fe20000001000 */
[----:B--2---:R-:W-:Y:S01]  /*0280*/  FADD.FTZ R10, R8, 1 ;  /* 0x3f800000080a7421 */ /* 0x004fe20000010000 */
[----:B---3--:R-:W-:-:S06]  /*0290*/  FADD.FTZ R14, R11, 1 ;  /* 0x3f8000000b0e7421 */ /* 0x008fcc0000010000 */
[----:B------:R-:W0:Y:S08]  /*02a0*/  MUFU.RCP R10, R10 ;  /* 0x0000000a000a7308 */ /* 0x000e300000001000 */
[----:B------:R-:W1:Y:S08]  /*02b0*/  MUFU.RCP R12, R12 ;  /* 0x0000000c000c7308 */ /* 0x000e700000001000 */
[----:B------:R-:W-:Y:S08]  /*02c0*/  MUFU.RCP R14, R14 ;  /* 0x0000000e000e7308 */ /* 0x000ff00000001000 */
[----:B0-----:R-:W0:Y:S08]  /*02d0*/  F2F.F16.F32 R8, R10 ;  /* 0x0000000a00087304 */ /* 0x001e300000200800 */
[----:B-1----:R-:W-:Y:S01]  /*02e0*/  F2F.F16.F32 R13, R12 ;  /* 0x0000000c000d7304 */ /* 0x002fe20000200800 */
[----:B0-----:R-:W-:-:S07]  /*02f0*/  IMAD.WIDE.U32 R8, R8, 0x10000, RZ ;  /* 0x0001000008087825 */ /* 0x001fce00078e00ff */
[----:B------:R-:W0:Y:S08]  /*0300*/  F2F.F16.F32 R16, R14 ;  /* 0x0000000e00107304 */ /* 0x000e300000200800 */
[----:B------:R-:W1:Y:S01]  /*0310*/  F2F.F16.F32 R11, R6 ;  /* 0x00000006000b7304 */ /* 0x000e620000200800 */
[----:B0-----:R-:W-:-:S04]  /*0320*/  PRMT R13, R13, 0x5410, R16 ;  /* 0x000054100d0d7816 */ /* 0x001fc80000000010 */
[----:B------:R-:W-:Y:S02]  /*0330*/  LOP3.LUT R9, R13, R9, RZ, 0xfc, !PT ;  /* 0x000000090d097212 */ /* 0x000fe400078efcff */
[----:B-1----:R-:W-:Y:S02]  /*0340*/  LOP3.LUT R8, R8, R11, RZ, 0xfc, !PT ;  /* 0x0000000b08087212 */ /* 0x002fe400078efcff */
[----:B------:R-:W-:-:S03]  /*0350*/  SHF.L.U32 R11, R7, 0x2, RZ ;  /* 0x00000002070b7819 */ /* 0x000fc600000006ff */
[----:B------:R1:W-:Y:S01]  /*0360*/  STG.E.64 desc[UR6][R4.64], R8 ;  /* 0x0000000804007986 */ /* 0x0003e2000c101b06 */
[----:B------:R-:W-:-:S13]  /*0370*/  ISETP.GE.U32.AND P0, PT, R11, UR4, PT ;  /* 0x000000040b007c0c */ /* 0x000fda000bf06070 */
[----:B-1----:R-:W-:Y:S05]  /*0380*/  @!P0 BRA `(.L_x_195) ;  /* 0xfffffffc006c8947 */ /* 0x002fea000383ffff */
[----:B------:R-:W-:Y:S05]  /*0390*/  EXIT ;  /* 0x000000000000794d */ /* 0x000fea0003800000 */
.L_x_194:
        /* <DEDUP_REMOVED lines=12> */
.L_x_196:
[C---:B--2---:R-:W-:Y:S01]  /*0460*/  IADD3 R7, PT, PT, R0.reuse, R13, RZ ;  /* 0x0000000d00077210 */ /* 0x044fe20007ffe0ff */
        /* <DEDUP_REMOVED lines=8> */
[----:B------:R-:W2:Y:S02]  /*04f0*/  @!P0 LDG.E.U16 R15, desc[UR6][R4.64] ;  /* 0x00000006040f8981 */ /* 0x000ea4000c1e1500 */
[----:B------:R-:W-:-:S04]  /*0500*/  IMAD.WIDE R6, R7, 0x2, R2 ;  /* 0x0000000207067825 */ /* 0x000fc800078e0202 */
[----:B------:R-:W-:Y:S01]  /*0510*/  IMAD.WIDE R8, R13, 0x2, R2 ;  /* 0x000000020d087825 */ /* 0x000fe200078e0202 */
[----:B------:R-:W3:Y:S04]  /*0520*/  @!P1 LDG.E.U16 R17, desc[UR6][R6.64] ;  /* 0x0000000606119981 */ /* 0x000ee8000c1e1500 */
[----:B------:R-:W4:Y:S04]  /*0530*/  @!P2 LDG.E.U16 R19, desc[UR6][R10.64] ;  /* 0x000000060a13a981 */ /* 0x000f28000c1e1500 */
[----:B------:R-:W5:Y:S01]  /*0540*/  @!P3 LDG.E.U16 R21, desc[UR6][R8.64] ;  /* 0x000000060815b981 */ /* 0x000f62000c1e1500 */
[----:B------:R-:W-:Y:S01]  /*0550*/  IADD3 R13, PT, PT, R0, R13, RZ ;  /* 0x0000000d000d7210 */ /* 0x000fe20007ffe0ff */
[----:B--2---:R-:W-:-:S05]  /*0560*/  HADD2.F32 R15, -RZ, R15.H0_H0 ;  /* 0x2000000fff0f7230 */ /* 0x004fca0000004100 */
[----:B------:R-:W-:Y:S01]  /*0570*/  FMUL.FTZ R15, R15, -1.4426950216293334961 ;  /* 0xbfb8aa3b0f0f7820 */ /* 0x000fe20000410000 */
[----:B---3--:R-:W-:Y:S02]  /*0580*/  HADD2.F32 R17, -RZ, R17.H0_H0 ;  /* 0x20000011ff117230 */ /* 0x008fe40000004100 */
[----:B----4-:R-:W-:-:S03]  /*0590*/  HADD2.F32 R19, -RZ, R19.H0_H0 ;  /* 0x20000013ff137230 */ /* 0x010fc60000004100 */
[----:B------:R-:W-:Y:S01]  /*05a0*/  FMUL.FTZ R17, R17, -1.4426950216293334961 ;  /* 0xbfb8aa3b11117820 */ /* 0x000fe20000410000 */
[----:B------:R-:W0:Y:S01]  /*05b0*/  MUFU.EX2 R15, R15 ;  /* 0x0000000f000f7308 */ /* 0x000e220000000800 */
[----:B-----5:R-:W-:Y:S02]  /*05c0*/  HADD2.F32 R21, -RZ, R21.H0_H0 ;  /* 0x20000015ff157230 */ /* 0x020fe40000004100 */
[----:B------:R-:W-:Y:S02]  /*05d0*/  FMUL.FTZ R19, R19, -1.4426950216293334961 ;  /* 0xbfb8aa3b13137820 */ /* 0x000fe40000410000 */
[----:B------:R-:W1:Y:S01]  /*05e0*/  MUFU.EX2 R17, R17 ;  /* 0x0000001100117308 */ /* 0x000e620000000800 */
[----:B------:R-:W-:-:S03]  /*05f0*/  FMUL.FTZ R21, R21, -1.4426950216293334961 ;  /* 0xbfb8aa3b15157820 */ /* 0x000fc60000410000 */
        /* <DEDUP_REMOVED lines=8> */
[----:B------:R-:W-:Y:S08]  /*0680*/  MUFU.RCP R16, R16 ;  /* 0x0000001000107308 */ /* 0x000ff00000001000 */
[----:B------:R-:W1:Y:S01]  /*0690*/  MUFU.RCP R17, R18 ;  /* 0x0000001200117308 */ /* 0x000e620000001000 */
[----:B0-----:R-:W-:-:S05]  /*06a0*/  F2FP.F16.F32.PACK_AB R15, R15, R12 ;  /* 0x0000000c0f0f723e */ /* 0x001fca00000000ff */
[----:B------:R2:W-:Y:S01]  /*06b0*/  @!P0 STG.E.U16 desc[UR6][R4.64], R15 ;  /* 0x0000000f04008986 */ /* 0x0005e2000c101506 */
[----:B------:R-:W-:Y:S02]  /*06c0*/  ISETP.GE.U32.AND P0, PT, R13, UR5, PT ;  /* 0x000000050d007c0c */ /* 0x000fe4000bf06070 */
[----:B-1----:R-:W-:Y:S02]  /*06d0*/  F2FP.F16.F32.PACK_AB R12, R17, R16 ;  /* 0x00000010110c723e */ /* 0x002fe400000000ff */
[----:B------:R-:W-:Y:S02]  /*06e0*/  PRMT R17, R15, 0x7632, R17 ;  /* 0x000076320f117816 */ /* 0x000fe40000000011 */
[C---:B------:R-:W-:Y:S02]  /*06f0*/  PRMT R19, R12.reuse, 0x7610, R19 ;  /* 0x000076100c137816 */ /* 0x040fe40000000013 */
[----:B------:R-:W-:Y:S01]  /*0700*/  PRMT R21, R12, 0x7632, R21 ;  /* 0x000076320c157816 */ /* 0x000fe20000000015 */
[----:B------:R2:W-:Y:S04]  /*0710*/  @!P1 STG.E.U16 desc[UR6][R6.64], R17 ;  /* 0x0000001106009986 */ /* 0x0005e8000c101506 */
[----:B------:R2:W-:Y:S04]  /*0720*/  @!P2 STG.E.U16 desc[UR6][R10.64], R19 ;  /* 0x000000130a00a986 */ /* 0x0005e8000c101506 */
[----:B------:R2:W-:Y:S01]  /*0730*/  @!P3 STG.E.U16 desc[UR6][R8.64], R21 ;  /* 0x000000150800b986 */ /* 0x0005e2000c101506 */
[----:B------:R-:W-:Y:S05]  /*0740*/  @!P0 BRA `(.L_x_196) ;  /* 0xfffffffc00448947 */ /* 0x000fea000383ffff */
[----:B------:R-:W-:Y:S05]  /*0750*/  EXIT ;  /* 0x000000000000794d */ /* 0x000fea0003800000 */
.L_x_197:
        /* <DEDUP_REMOVED lines=10> */
.L_x_319:


//--------------------- .text._Z17biasAddRelu_fpropIN3c104HalfEEvPT_S3_jj --------------------------
	.section	.text._Z17biasAddRelu_fpropIN3c104HalfEEvPT_S3_jj,"ax",@progbits
	.align	128
        .global         _Z17biasAddRelu_fpropIN3c104HalfEEvPT_S3_jj
        .type           _Z17biasAddRelu_fpropIN3c104HalfEEvPT_S3_jj,@function
        .size           _Z17biasAddRelu_fpropIN3c104HalfEEvPT_S3_jj,(.L_x_320 - _Z17biasAddRelu_fpropIN3c104HalfEEvPT_S3_jj)
        .other          _Z17biasAddRelu_fpropIN3c104HalfEEvPT_S3_jj,@"STO_CUDA_ENTRY STV_DEFAULT"
_Z17biasAddRelu_fpropIN3c104HalfEEvPT_S3_jj:
.text._Z17biasAddRelu_fpropIN3c104HalfEEvPT_S3_jj:
        /* <DEDUP_REMOVED lines=20> */
[----:B------:R-:W0:Y:S01]  /*0140*/  LDC.64 R2, c[0x0][0x380] ;  /* 0x0000e000ff027b82 */ /* 0x000e220000000a00 */
[----:B------:R-:W1:Y:S04]  /*0150*/  LDCU UR8, c[0x0][0x370] ;  /* 0x00006e00ff0877ac */ /* 0x000e680008000800 */
[----:B------:R-:W-:Y:S02]  /*0160*/  IADD3 R13, PT, PT, RZ, -UR5, RZ ;  /* 0x80000005ff0d7c10 */ /* 0x000fe4000fffe0ff */
[----:B------:R-:W-:Y:S01]  /*0170*/  ISETP.NE.U32.AND P1, PT, RZ, UR5, PT ;  /* 0x00000005ff007c0c */ /* 0x000fe2000bf25070 */
[----:B------:R-:W2:Y:S01]  /*0180*/  I2F.U32.RP R0, UR5 ;  /* 0x0000000500007d06 */ /* 0x000ea20008209000 */
[----:B------:R-:W3:Y:S01]  /*0190*/  LDC.64 R4, c[0x0][0x388] ;  /* 0x0000e200ff047b82 */ /* 0x000ee20000000a00 */
[----:B------:R-:W-:Y:S01]  /*01a0*/  LOP3.LUT R8, RZ, UR5, RZ, 0x33, !PT ;  /* 0x00000005ff087c12 */ /* 0x000fe2000f8e33ff */
[----:B-1----:R-:W-:-:S05]  /*01b0*/  IMAD R9, R9, UR8, RZ ;  /* 0x0000000809097c24 */ /* 0x002fca000f8e02ff */
[----:B--2---:R-:W1:Y:S02]  /*01c0*/  MUFU.RCP R0, R0 ;  /* 0x0000000000007308 */ /* 0x004e640000001000 */
[----:B-1----:R-:W-:-:S06]  /*01d0*/  VIADD R6, R0, 0xffffffe ;  /* 0x0ffffffe00067836 */ /* 0x002fcc0000000000 */
[----:B------:R1:W2:Y:S02]  /*01e0*/  F2I.FTZ.U32.TRUNC.NTZ R7, R6 ;  /* 0x0000000600077305 */ /* 0x0002a4000021f000 */
[----:B-1----:R-:W-:Y:S02]  /*01f0*/  IMAD.MOV.U32 R6, RZ, RZ, RZ ;  /* 0x000000ffff067224 */ /* 0x002fe400078e00ff */
[----:B--2---:R-:W-:-:S04]  /*0200*/  IMAD R13, R13, R7, RZ ;  /* 0x000000070d0d7224 */ /* 0x004fc800078e02ff */
[----:B0--3--:R-:W-:-:S07]  /*0210*/  IMAD.HI.U32 R0, R7, R13, R6 ;  /* 0x0000000d07007227 */ /* 0x009fce00078e0006 */
.L_x_199:
[----:B0-----:R-:W-:-:S05]  /*0220*/  IMAD.HI.U32 R6, R0, R11, RZ ;  /* 0x0000000b00067227 */ /* 0x001fca00078e00ff */
[----:B------:R-:W-:-:S05]  /*0230*/  IADD3 R6, PT, PT, -R6, RZ, RZ ;  /* 0x000000ff06067210 */ /* 0x000fca0007ffe1ff */
[----:B------:R-:W-:-:S05]  /*0240*/  IMAD R7, R6, UR5, R11 ;  /* 0x0000000506077c24 */ /* 0x000fca000f8e020b */
[----:B------:R-:W-:-:S13]  /*0250*/  ISETP.GE.U32.AND P0, PT, R7, UR5, PT ;  /* 0x0000000507007c0c */ /* 0x000fda000bf06070 */
[----:B------:R-:W-:-:S05]  /*0260*/  @P0 VIADD R7, R7, -UR5 ;  /* 0x8000000507070c36 */ /* 0x000fca0008000000 */
[----:B------:R-:W-:-:S13]  /*0270*/  ISETP.GE.U32.AND P0, PT, R7, UR5, PT ;  /* 0x0000000507007c0c */ /* 0x000fda000bf06070 */
[----:B------:R-:W-:-:S04]  /*0280*/  @P0 IADD3 R7, PT, PT, R7, -UR5, RZ ;  /* 0x8000000507070c10 */ /* 0x000fc8000fffe0ff */
[----:B------:R-:W-:Y:S01]  /*0290*/  SEL R15, R8, R7, !P1 ;  /* 0x00000007080f7207 */ /* 0x000fe20004800000 */
[----:B------:R-:W-:-:S04]  /*02a0*/  IMAD.WIDE R6, R11, 0x8, R2 ;  /* 0x000000080b067825 */ /* 0x000fc800078e0202 */
[----:B------:R-:W-:Y:S01]  /*02b0*/  IMAD.WIDE.U32 R14, R15, 0x8, R4 ;  /* 0x000000080f0e7825 */ /* 0x000fe200078e0004 */
[----:B------:R-:W2:Y:S05]  /*02c0*/  LDG.E.64 R12, desc[UR6][R6.64] ;  /* 0x00000006060c7981 */ /* 0x000eaa000c1e1b00 */
[----:B------:R-:W3:Y:S01]  /*02d0*/  LDG.E.64 R14, desc[UR6][R14.64] ;  /* 0x000000060e0e7981 */ /* 0x000ee2000c1e1b00 */
[----:B------:R-:W-:Y:S01]  /*02e0*/  IADD3 R11, PT, PT, R9, R11, RZ ;  /* 0x0000000b090b7210 */ /* 0x000fe20007ffe0ff */
[----:B--2---:R-:W-:Y:S01]  /*02f0*/  HADD2.F32 R16, -RZ, R13.H0_H0 ;  /* 0x2000000dff107230 */ /* 0x004fe20000004100 */
[--C-:B------:R-:W-:Y:S01]  /*0300*/  SHF.R.U64 R10, R12, 0x10, R13.reuse ;  /* 0x000000100c0a7819 */ /* 0x100fe2000000120d */
[----:B------:R-:W-:Y:S01]  /*0310*/  HADD2.F32 R12, -RZ, R12.H0_H0 ;  /* 0x2000000cff0c7230 */ /* 0x000fe20000004100 */
[----:B------:R-:W-:Y:S01]  /*0320*/  SHF.R.U32.HI R13, RZ, 0x10, R13 ;  /* 0x00000010ff0d7819 */ /* 0x000fe2000001160d */
[----:B---3--:R-:W-:Y:S01]  /*0330*/  HADD2.F32 R17, -RZ, R15.H0_H0 ;  /* 0x2000000fff117230 */ /* 0x008fe20000004100 */
[----:B------:R-:W-:Y:S01]  /*0340*/  SHF.R.U64 R18, R14, 0x10, R15 ;  /* 0x000000100e127819 */ /* 0x000fe2000000120f */
[----:B------:R-:W-:-:S03]  /*0350*/  HADD2.F32 R10, -RZ, R10.H0_H0 ;  /* 0x2000000aff0a7230 */ /* 0x000fc60000004100 */
[----:B------:R-:W-:Y:S01]  /*0360*/  FADD.FTZ R16, R16, R17 ;  /* 0x0000001110107221 */ /* 0x000fe20000010000 */
[----:B------:R-:W-:Y:S01]  /*0370*/  HADD2.F32 R17, -RZ, R18.H0_H0 ;  /* 0x20000012ff117230 */ /* 0x000fe20000004100 */
[----:B------:R-:W-:Y:S01]  /*0380*/  SHF.R.U32.HI R18, RZ, 0x10, R15 ;  /* 0x00000010ff127819 */ /* 0x000fe2000001160f */
[----:B------:R-:W-:Y:S02]  /*0390*/  HADD2.F32 R15, -RZ, R13.H0_H0 ;  /* 0x2000000dff0f7230 */ /* 0x000fe40000004100 */
[----:B------:R-:W-:Y:S02]  /*03a0*/  HADD2.F32 R13, -RZ, R14.H0_H0 ;  /* 0x2000000eff0d7230 */ /* 0x000fe40000004100 */
[----:B------:R-:W-:Y:S01]  /*03b0*/  FADD.FTZ R10, R10, R17 ;  /* 0x000000110a0a7221 */ /* 0x000fe20000010000 */
[----:B------:R-:W-:Y:S01]  /*03c0*/  HADD2.F32 R18, -RZ, R18.H0_H0 ;  /* 0x20000012ff127230 */ /* 0x000fe20000004100 */
[----:B------:R-:W-:Y:S01]  /*03d0*/  FMNMX.FTZ R16, RZ, R16, !PT ;  /* 0x00000010ff107209 */ /* 0x000fe20007810000 */
[----:B------:R-:W-:-:S02]  /*03e0*/  FADD.FTZ R12, R12, R13 ;  /* 0x0000000d0c0c7221 */ /* 0x000fc40000010000 */
[----:B------:R-:W-:Y:S01]  /*03f0*/  FMNMX.FTZ R14, RZ, R10, !PT ;  /* 0x0000000aff0e7209 */ /* 0x000fe20007810000 */
[----:B------:R-:W-:Y:S02]  /*0400*/  FADD.FTZ R15, R15, R18 ;  /* 0x000000120f0f7221 */ /* 0x000fe40000010000 */
[----:B------:R-:W-:Y:S01]  /*0410*/  F2F.F16.F32 R16, R16 ;  /* 0x0000001000107304 */ /* 0x000fe20000200800 */
[----:B------:R-:W-:Y:S02]  /*0420*/  FMNMX.FTZ R10, RZ, R12, !PT ;  /* 0x0000000cff0a7209 */ /* 0x000fe40007810000 */
[----:B------:R-:W-:-:S05]  /*0430*/  FMNMX.FTZ R17, RZ, R15, !PT ;  /* 0x0000000fff117209 */ /* 0x000fca0007810000 */
[----:B------:R-:W0:Y:S08]  /*0440*/  F2F.F16.F32 R14, R14 ;  /* 0x0000000e000e7304 */ /* 0x000e300000200800 */
[----:B------:R-:W1:Y:S01]  /*0450*/  F2F.F16.F32 R17, R17 ;  /* 0x0000001100117304 */ /* 0x000e620000200800 */
[----:B0-----:R-:W-:-:S07]  /*0460*/  IMAD.WIDE.U32 R12, R14, 0x10000, RZ ;  /* 0x000100000e0c7825 */ /* 0x001fce00078e00ff */
[----:B------:R-:W0:Y:S01]  /*0470*/  F2F.F16.F32 R15, R10 ;  /* 0x0000000a000f7304 */ /* 0x000e220000200800 */
[----:B------:R-:W-:Y:S01]  /*0480*/  IMAD.SHL.U32 R14, R11, 0x4, RZ ;  /* 0x000000040b0e7824 */ /* 0x000fe200078e00ff */
[----:B-1----:R-:W-:-:S04]  /*0490*/  PRMT R19, R16, 0x5410, R17 ;  /* 0x0000541010137816 */ /* 0x002fc80000000011 */
[----:B------:R-:W-:Y:S02]  /*04a0*/  ISETP.GE.U32.AND P0, PT, R14, UR4, PT ;  /* 0x000000040e007c0c */ /* 0x000fe4000bf06070 */
[----:B------:R-:W-:Y:S02]  /*04b0*/  LOP3.LUT R13, R19, R13, RZ, 0xfc, !PT ;  /* 0x0000000d130d7212 */ /* 0x000fe400078efcff */
[----:B0-----:R-:W-:-:S05]  /*04c0*/  LOP3.LUT R12, R12, R15, RZ, 0xfc, !PT ;  /* 0x0000000f0c0c7212 */ /* 0x001fca00078efcff */
[----:B------:R0:W-:Y:S04]  /*04d0*/  STG.E.64 desc[UR6][R6.64], R12 ;  /* 0x0000000c06007986 */ /* 0x0001e8000c101b06 */
[----:B------:R-:W-:Y:S05]  /*04e0*/  @!P0 BRA `(.L_x_199) ;  /* 0xfffffffc004c8947 */ /* 0x000fea000383ffff */
[----:B------:R-:W-:Y:S05]  /*04f0*/  EXIT ;  /* 0x000000000000794d */ /* 0x000fea0003800000 */
.L_x_198:
        /* <DEDUP_REMOVED lines=9> */
[----:B------:R-:W1:Y:S01]  /*0590*/  LDC.64 R4, c[0x0][0x380] ;  /* 0x0000e000ff047b82 */ /* 0x000e620000000a00 */
[----:B------:R-:W2:Y:S01]  /*05a0*/  LDCU UR8, c[0x0][0x370] ;  /* 0x00006e00ff0877ac */ /* 0x000ea20008000800 */
[----:B------:R-:W-:Y:S02]  /*05b0*/  ISETP.NE.U32.AND P0, PT, RZ, UR5, PT ;  /* 0x00000005ff007c0c */ /* 0x000fe4000bf05070 */
[----:B------:R-:W-:Y:S01]  /*05c0*/  MOV R15, R8 ;  /* 0x00000008000f7202 */ /* 0x000fe20000000f00 */
[----:B------:R-:W3:Y:S01]  /*05d0*/  LDCU UR9, c[0x0][0x394] ;  /* 0x00007280ff0977ac */ /* 0x000ee20008000800 */
[----:B------:R-:W-:Y:S02]  /*05e0*/  LOP3.LUT R16, RZ, UR5, RZ, 0x33, !PT ;  /* 0x00000005ff107c12 */ /* 0x000fe4000f8e33ff */
[----:B------:R-:W4:Y:S01]  /*05f0*/  LDC.64 R2, c[0x0][0x388] ;  /* 0x0000e200ff027b82 */ /* 0x000f220000000a00 */
[----:B0-----:R-:W0:Y:S01]  /*0600*/  MUFU.RCP R0, R0 ;  /* 0x0000000000007308 */ /* 0x001e220000001000 */
[----:B--2---:R-:W-:Y:S01]  /*0610*/  IMAD R18, R18, UR8, RZ ;  /* 0x0000000812127c24 */ /* 0x004fe2000f8e02ff */
[----:B0-----:R-:W-:-:S06]  /*0620*/  IADD3 R6, PT, PT, R0, 0xffffffe, RZ ;  /* 0x0ffffffe00067810 */ /* 0x001fcc0007ffe0ff */
[----:B------:R0:W2:Y:S02]  /*0630*/  F2I.FTZ.U32.TRUNC.NTZ R7, R6 ;  /* 0x0000000600077305 */ /* 0x0000a4000021f000 */
[----:B0-----:R-:W-:Y:S01]  /*0640*/  IMAD.MOV.U32 R6, RZ, RZ, RZ ;  /* 0x000000ffff067224 */ /* 0x001fe200078e00ff */
[----:B--2---:R-:W-:-:S05]  /*0650*/  IADD3 R9, PT, PT, RZ, -R7, RZ ;  /* 0x80000007ff097210 */ /* 0x004fca0007ffe0ff */
[----:B------:R-:W-:-:S04]  /*0660*/  IMAD R9, R9, UR5, RZ ;  /* 0x0000000509097c24 */ /* 0x000fc8000f8e02ff */
[----:B-1-34-:R-:W-:-:S07]  /*0670*/  IMAD.HI.U32 R0, R7, R9, R6 ;  /* 0x0000000907007227 */ /* 0x01afce00078e0006 */
.L_x_200:
[-C--:B------:R-:W-:Y:S01]  /*0680*/  IMAD.HI.U32 R6, R0, R15.reuse, RZ ;  /* 0x0000000f00067227 */ /* 0x080fe200078e00ff */
[----:B------:R-:W-:Y:S02]  /*0690*/  IADD3 R9, PT, PT, R18, R15, RZ ;  /* 0x0000000f12097210 */ /* 0x000fe40007ffe0ff */
[----:B------:R-:W-:Y:S02]  /*06a0*/  ISETP.GE.U32.AND P2, PT, R15, UR4, PT ;  /* 0x000000040f007c0c */ /* 0x000fe4000bf46070 */
[----:B------:R-:W-:Y:S02]  /*06b0*/  IADD3 R6, PT, PT, -R6, RZ, RZ ;  /* 0x000000ff06067210 */ /* 0x000fe40007ffe1ff */
[----:B------:R-:W-:-:S03]  /*06c0*/  IADD3 R13, PT, PT, R18, R9, RZ ;  /* 0x00000009120d7210 */ /* 0x000fc60007ffe0ff */
[----:B------:R-:W-:Y:S02]  /*06d0*/  IMAD R7, R6, UR9, R15 ;  /* 0x0000000906077c24 */ /* 0x000fe4000f8e020f */
[----:B------:R-:W-:-:S03]  /*06e0*/  IMAD.IADD R25, R18, 0x1, R13 ;  /* 0x0000000112197824 */ /* 0x000fc600078e020d */
[----:B------:R-:W-:Y:S02]  /*06f0*/  ISETP.GE.U32.AND P1, PT, R7, UR9, PT ;  /* 0x0000000907007c0c */ /* 0x000fe4000bf26070 */
[----:B------:R-:W-:-:S11]  /*0700*/  ISETP.GE.U32.AND P4, PT, R25, UR4, PT ;  /* 0x0000000419007c0c */ /* 0x000fd6000bf86070 */
[----:B------:R-:W-:Y:S01]  /*0710*/  @P1 VIADD R7, R7, -UR9 ;  /* 0x8000000907071c36 */ /* 0x000fe20008000000 */
[C---:B------:R-:W-:Y:S01]  /*0720*/  ISETP.GE.U32.AND P1, PT, R9.reuse, UR4, PT ;  /* 0x0000000409007c0c */ /* 0x040fe2000bf26070 */
[----:B------:R-:W-:-:S03]  /*0730*/  IMAD.WIDE R8, R9, 0x2, R4 ;  /* 0x0000000209087825 */ /* 0x000fc600078e0204 */
[----:B------:R-:W-:-:S09]  /*0740*/  ISETP.GE.U32.AND P3, PT, R7, UR9, PT ;  /* 0x0000000907007c0c */ /* 0x000fd2000bf66070 */
[----:B------:R-:W2:Y:S04]  /*0750*/  @!P1 LDG.E.U16 R27, desc[UR6][R8.64] ;  /* 0x00000006081b9981 */ /* 0x000ea8000c1e1500 */
[----:B------:R-:W-:Y:S02]  /*0760*/  @P3 IADD3 R7, PT, PT, R7, -UR9, RZ ;  /* 0x8000000907073c10 */ /* 0x000fe4000fffe0ff */
[----:B------:R-:W-:Y:S02]  /*0770*/  ISETP.GE.U32.AND P3, PT, R13, UR4, PT ;  /* 0x000000040d007c0c */ /* 0x000fe4000bf66070 */
[----:B------:R-:W-:Y:S01]  /*0780*/  SEL R11, R16, R7, !P0 ;  /* 0x00000007100b7207 */ /* 0x000fe20004000000 */
[----:B------:R-:W-:-:S04]  /*0790*/  IMAD.WIDE R6, R15, 0x2, R4 ;  /* 0x000000020f067825 */ /* 0x000fc800078e0204 */
[----:B------:R-:W-:Y:S01]  /*07a0*/  IMAD.WIDE R14, R11, 0x2, R2 ;  /* 0x000000020b0e7825 */ /* 0x000fe200078e0202 */
[----:B------:R-:W3:Y:S03]  /*07b0*/  @!P2 LDG.E.U16 R29, desc[UR6][R6.64] ;  /* 0x00000006061da981 */ /* 0x000ee6000c1e1500 */
[--C-:B------:R-:W-:Y:S01]  /*07c0*/  IMAD.WIDE R10, R13, 0x2, R4.reuse ;  /* 0x000000020d0a7825 */ /* 0x100fe200078e0204 */
[----:B------:R-:W4:Y:S03]  /*07d0*/  @!P2 LDG.E.U16 R20, desc[UR6][R14.64] ;  /* 0x000000060e14a981 */ /* 0x000f26000c1e1500 */
[----:B------:R-:W-:Y:S01]  /*07e0*/  IMAD.WIDE R12, R25, 0x2, R4 ;  /* 0x00000002190c7825 */ /* 0x000fe200078e0204 */
[----:B------:R-:W5:Y:S04]  /*07f0*/  @!P1 LDG.E.U16 R21, desc[UR6][R14.64] ;  /* 0x000000060e159981 */ /* 0x000f68000c1e1500 */
[----:B------:R-:W5:Y:S04]  /*0800*/  @!P3 LDG.E.U16 R22, desc[UR6][R14.64] ;  /* 0x000000060e16b981 */ /* 0x000f68000c1e1500 */
[----:B------:R0:W5:Y:S04]  /*0810*/  @!P4 LDG.E.U16 R23, desc[UR6][R14.64] ;  /* 0x000000060e17c981 */ /* 0x000168000c1e1500 */
[----:B------:R-:W5:Y:S04]  /*0820*/  @!P3 LDG.E.U16 R19, desc[UR6][R10.64] ;  /* 0x000000060a13b981 */ /* 0x000f68000c1e1500 */
[----:B------:R-:W5:Y:S01]  /*0830*/  @!P4 LDG.E.U16 R17, desc[UR6][R12.64] ;  /* 0x000000060c11c981 */ /* 0x000f62000c1e1500 */
[----:B--2---:R-:W-:-:S02]  /*0840*/  HADD2.F32 R24, -RZ, R27.H0_H0 ;  /* 0x2000001bff187230 */ /* 0x004fc40000004100 */
[----:B---3--:R-:W-:Y:S02]  /*0850*/  HADD2.F32 R26, -RZ, R29.H0_H0 ;  /* 0x2000001dff1a7230 */ /* 0x008fe40000004100 */
[----:B----4-:R-:W-:Y:S02]  /*0860*/  HADD2.F32 R27, -RZ, R20.H0_H0 ;  /* 0x20000014ff1b7230 */ /* 0x010fe40000004100 */
[----:B-----5:R-:W-:-:S03]  /*0870*/  HADD2.F32 R29, -RZ, R21.H0_H0 ;  /* 0x20000015ff1d7230 */ /* 0x020fc60000004100 */
[----:B------:R-:W-:Y:S01]  /*0880*/  FADD.FTZ R26, R26, R27 ;  /* 0x0000001b1a1a7221 */ /* 0x000fe20000010000 */
[----:B0-----:R-:W-:Y:S02]  /*0890*/  HADD2.F32 R14, -RZ, R22.H0_H0 ;  /* 0x20000016ff0e7230 */ /* 0x001fe40000004100 */
[----:B------:R-:W-:Y:S01]  /*08a0*/  FADD.FTZ R24, R24, R29 ;  /* 0x0000001d18187221 */ /* 0x000fe20000010000 */
[----:B------:R-:W-:Y:S02]  /*08b0*/  HADD2.F32 R28, -RZ, R23.H0_H0 ;  /* 0x20000017ff1c7230 */ /* 0x000fe40000004100 */
[----:B------:R-:W-:Y:S02]  /*08c0*/  HADD2.F32 R19, -RZ, R19.H0_H0 ;  /* 0x20000013ff137230 */ /* 0x000fe40000004100 */
[----:B------:R-:W-:-:S03]  /*08d0*/  HADD2.F32 R17, -RZ, R17.H0_H0 ;  /* 0x20000011ff117230 */ /* 0x000fc60000004100 */
[----:B------:R-:W-:Y:S01]  /*08e0*/  FADD.FTZ R14, R19, R14 ;  /* 0x0000000e130e7221 */ /* 0x000fe20000010000 */
[----:B------:R-:W-:Y:S01]  /*08f0*/  FMNMX.FTZ R15, RZ, R24, !PT ;  /* 0x00000018ff0f7209 */ /* 0x000fe20007810000 */
[----:B------:R-:W-:Y:S01]  /*0900*/  FADD.FTZ R17, R17, R28 ;  /* 0x0000001c11117221 */ /* 0x000fe20000010000 */
[----:B------:R-:W-:Y:S02]  /*0910*/  FMNMX.FTZ R26, RZ, R26, !PT ;  /* 0x0000001aff1a7209 */ /* 0x000fe40007810000 */
[----:B------:R-:W-:Y:S02]  /*0920*/  FMNMX.FTZ R14, RZ, R14, !PT ;  /* 0x0000000eff0e7209 */ /* 0x000fe40007810000 */
[----:B------:R-:W-:Y:S02]  /*0930*/  FMNMX.FTZ R17, RZ, R17, !PT ;  /* 0x00000011ff117209 */ /* 0x000fe40007810000 */
[----:B------:R-:W-:Y:S02]  /*0940*/  F2FP.F16.F32.PACK_AB R15, R15, R26 ;  /* 0x0000001a0f0f723e */ /* 0x000fe400000000ff */
[----:B------:R-:W-:-:S02]  /*0950*/  F2FP.F16.F32.PACK_AB R14, R17, R14 ;  /* 0x0000000e110e723e */ /* 0x000fc400000000ff */
[C---:B------:R-:W-:Y:S02]  /*0960*/  PRMT R29, R15.reuse, 0x7610, R29 ;  /* 0x000076100f1d7816 */ /* 0x040fe4000000001d */
[----:B------:R-:W-:Y:S02]  /*0970*/  PRMT R27, R15, 0x7632, R27 ;  /* 0x000076320f1b7816 */ /* 0x000fe4000000001b */
[C---:B------:R-:W-:Y:S02]  /*0980*/  PRMT R19, R14.reuse, 0x7610, R19 ;  /* 0x000076100e137816 */ /* 0x040fe40000000013 */
[----:B------:R-:W-:Y:S01]  /*0990*/  PRMT R17, R14, 0x7632, R17 ;  /* 0x000076320e117816 */ /* 0x000fe20000000011 */
[----:B------:R0:W-:Y:S01]  /*09a0*/  @!P2 STG.E.U16 desc[UR6][R6.64], R29 ;  /* 0x0000001d0600a986 */ /* 0x0001e2000c101506 */
[----:B------:R-:W-:-:S03]  /*09b0*/  IADD3 R15, PT, PT, R18, R25, RZ ;  /* 0x00000019120f7210 */ /* 0x000fc60007ffe0ff */
[----:B------:R0:W-:Y:S04]  /*09c0*/  @!P1 STG.E.U16 desc[UR6][R8.64], R27 ;  /* 0x0000001b08009986 */ /* 0x0001e8000c101506 */
[----:B------:R0:W-:Y:S04]  /*09d0*/  @!P3 STG.E.U16 desc[UR6][R10.64], R19 ;  /* 0x000000130a00b986 */ /* 0x0001e8000c101506 */
[----:B------:R0:W-:Y:S01]  /*09e0*/  @!P4 STG.E.U16 desc[UR6][R12.64], R17 ;  /* 0x000000110c00c986 */ /* 0x0001e2000c101506 */
[----:B------:R-:W-:-:S13]  /*09f0*/  ISETP.GE.U32.AND P1, PT, R15, UR4, PT ;  /* 0x000000040f007c0c */ /* 0x000fda000bf26070 */
[----:B0-----:R-:W-:Y:S05]  /*0a00*/  @!P1 BRA `(.L_x_200) ;  /* 0xfffffffc001c9947 */ /* 0x001fea000383ffff */
[----:B------:R-:W-:Y:S05]  /*0a10*/  EXIT ;  /* 0x000000000000794d */ /* 0x000fea0003800000 */
.L_x_201:
        /* <DEDUP_REMOVED lines=14> */
.L_x_320:


//--------------------- .text._Z13biasAdd_fpropIN3c104HalfEEvPT_S3_jj --------------------------
	.section	.text._Z13biasAdd_fpropIN3c104HalfEEvPT_S3_jj,"ax",@progbits
	.align	128
        .global         _Z13biasAdd_fpropIN3c104HalfEEvPT_S3_jj
        .type           _Z13biasAdd_fpropIN3c104HalfEEvPT_S3_jj,@function
        .size           _Z13biasAdd_fpropIN3c104HalfEEvPT_S3_jj,(.L_x_321 - _Z13biasAdd_fpropIN3c104HalfEEvPT_S3_jj)
        .other          _Z13biasAdd_fpropIN3c104HalfEEvPT_S3_jj,@"STO_CUDA_ENTRY STV_DEFAULT"
_Z13biasAdd_fpropIN3c104HalfEEvPT_S3_jj:
.text._Z13biasAdd_fpropIN3c104HalfEEvPT_S3_jj:
        /* <DEDUP_REMOVED lines=29> */
[----:B-1----:R-:W-:-:S06]  /*01d0*/  IADD3 R6, PT, PT, R0, 0xffffffe, RZ ;  /* 0x0ffffffe00067810 */ /* 0x002fcc0007ffe0ff */
[----:B------:R1:W2:Y:S02]  /*01e0*/  F2I.FTZ.U32.TRUNC.NTZ R7, R6 ;  /* 0x0000000600077305 */ /* 0x0002a4000021f000 */
[----:B-1----:R-:W-:Y:S02]  /*01f0*/  HFMA2 R6, -RZ, RZ, 0, 0 ;  /* 0x00000000ff067431 */ /* 0x002fe400000001ff */
[----:B--2---:R-:W-:-:S04]  /*0200*/  IMAD R13, R13, R7, RZ ;  /* 0x000000070d0d7224 */ /* 0x004fc800078e02ff */
[----:B0--3--:R-:W-:-:S07]  /*0210*/  IMAD.HI.U32 R0, R7, R13, R6 ;  /* 0x0000000d07007227 */ /* 0x009fce00078e0006 */
.L_x_203:
        /* <DEDUP_REMOVED lines=14> */
[----:B------:R-:W-:Y:S01]  /*0300*/  SHF.R.U64 R10, R12, 0x10, R13 ;  /* 0x000000100c0a7819 */ /* 0x000fe2000000120d */
[----:B------:R-:W-:-:S02]  /*0310*/  HADD2.F32 R12, -RZ, R12.H0_H0 ;  /* 0x2000000cff0c7230 */ /* 0x000fc40000004100 */
[----:B---3--:R-:W-:Y:S01]  /*0320*/  HADD2.F32 R17, -RZ, R15.H0_H0 ;  /* 0x2000000fff117230 */ /* 0x008fe20000004100 */
[----:B------:R-:W-:Y:S01]  /*0330*/  SHF.R.U64 R18, R14, 0x10, R15 ;  /* 0x000000100e127819 */ /* 0x000fe2000000120f */
[----:B------:R-:W-:-:S03]  /*0340*/  HADD2.F32 R10, -RZ, R10.H0_H0 ;  /* 0x2000000aff0a7230 */ /* 0x000fc60000004100 */
[----:B------:R-:W-:Y:S01]  /*0350*/  FADD.FTZ R16, R16, R17 ;  /* 0x0000001110107221 */ /* 0x000fe20000010000 */
[----:B------:R-:W-:Y:S01]  /*0360*/  HADD2.F32 R17, -RZ, R18.H0_H0 ;  /* 0x20000012ff117230 */ /* 0x000fe20000004100 */
[----:B------:R-:W-:Y:S02]  /*0370*/  SHF.R.U32.HI R18, RZ, 0x10, R13 ;  /* 0x00000010ff127819 */ /* 0x000fe4000001160d */
[----:B------:R-:W-:Y:S02]  /*0380*/  SHF.R.U32.HI R13, RZ, 0x10, R15 ;  /* 0x00000010ff0d7819 */ /* 0x000fe4000001160f */
[----:B------:R-:W-:Y:S01]  /*0390*/  FADD.FTZ R17, R10, R17 ;  /* 0x000000110a117221 */ /* 0x000fe20000010000 */
[----:B------:R-:W-:Y:S01]  /*03a0*/  HADD2.F32 R10, -RZ, R18.H0_H0 ;  /* 0x20000012ff0a7230 */ /* 0x000fe20000004100 */
[----:B------:R-:W-:Y:S01]  /*03b0*/  F2F.F16.F32 R16, R16 ;  /* 0x0000001000107304 */ /* 0x000fe20000200800 */
[----:B------:R-:W-:-:S05]  /*03c0*/  HADD2.F32 R13, -RZ, R13.H0_H0 ;  /* 0x2000000dff0d7230 */ /* 0x000fca0000004100 */
[----:B------:R-:W-:Y:S01]  /*03d0*/  FADD.FTZ R18, R10, R13 ;  /* 0x0000000d0a127221 */ /* 0x000fe20000010000 */
[----:B------:R-:W-:Y:S01]  /*03e0*/  HADD2.F32 R13, -RZ, R14.H0_H0 ;  /* 0x2000000eff0d7230 */ /* 0x000fe20000004100 */
[----:B------:R-:W0:Y:S01]  /*03f0*/  F2F.F16.F32 R17, R17 ;  /* 0x0000001100117304 */ /* 0x000e220000200800 */
[----:B------:R-:W-:-:S03]  /*0400*/  SHF.L.U32 R14, R11, 0x2, RZ ;  /* 0x000000020b0e7819 */ /* 0x000fc600000006ff */
[----:B------:R-:W-:Y:S01]  /*0410*/  FADD.FTZ R10, R12, R13 ;  /* 0x0000000d0c0a7221 */ /* 0x000fe20000010000 */
[----:B------:R-:W-:-:S03]  /*0420*/  ISETP.GE.U32.AND P0, PT, R14, UR4, PT ;  /* 0x000000040e007c0c */ /* 0x000fc6000bf06070 */
[----:B------:R-:W1:Y:S01]  /*0430*/  F2F.F16.F32 R19, R18 ;  /* 0x0000001200137304 */ /* 0x000e620000200800 */
[----:B0-----:R-:W-:-:S07]  /*0440*/  IMAD.WIDE.U32 R12, R17, 0x10000, RZ ;  /* 0x00010000110c7825 */ /* 0x001fce00078e00ff */
[----:B------:R-:W0:Y:S01]  /*0450*/  F2F.F16.F32 R15, R10 ;  /* 0x0000000a000f7304 */ /* 0x000e220000200800 */
[----:B-1----:R-:W-:-:S04]  /*0460*/  PRMT R19, R16, 0x5410, R19 ;  /* 0x0000541010137816 */ /* 0x002fc80000000013 */
[----:B------:R-:W-:Y:S02]  /*0470*/  LOP3.LUT R13, R19, R13, RZ, 0xfc, !PT ;  /* 0x0000000d130d7212 */ /* 0x000fe400078efcff */
[----:B0-----:R-:W-:-:S05]  /*0480*/  LOP3.LUT R12, R12, R15, RZ, 0xfc, !PT ;  /* 0x0000000f0c0c7212 */ /* 0x001fca00078efcff */
[----:B------:R0:W-:Y:S01]  /*0490*/  STG.E.64 desc[UR6][R6.64], R12 ;  /* 0x0000000c06007986 */ /* 0x0001e2000c101b06 */
[----:B------:R-:W-:Y:S05]  /*04a0*/  @!P0 BRA `(.L_x_203) ;  /* 0xfffffffc005c8947 */ /* 0x000fea000383ffff */
[----:B------:R-:W-:Y:S05]  /*04b0*/  EXIT ;  /* 0x000000000000794d */ /* 0x000fea0003800000 */
.L_x_202:
        /* <DEDUP_REMOVED lines=20> */
[----:B0-----:R-:W-:Y:S01]  /*0600*/  MOV R6, RZ ;  /* 0x000000ff00067202 */ /* 0x001fe20000000f00 */
[----:B--2---:R-:W-:-:S04]  /*0610*/  IMAD.MOV R9, RZ, RZ, -R7 ;  /* 0x000000ffff097224 */ /* 0x004fc800078e0a07 */
[----:B------:R-:W-:-:S04]  /*0620*/  IMAD R9, R9, UR5, RZ ;  /* 0x0000000509097c24 */ /* 0x000fc8000f8e02ff */
[----:B-1-34-:R-:W-:-:S07]  /*0630*/  IMAD.HI.U32 R0, R7, R9, R6 ;  /* 0x0000000907007227 */ /* 0x01afce00078e0006 */
.L_x_204:
[----:B------:R-:W-:Y:S01]  /*0640*/  IMAD.HI.U32 R6, R0, R15, RZ ;  /* 0x0000000f00067227 */ /* 0x000fe200078e00ff */
[----:B------:R-:W-:-:S03]  /*0650*/  ISETP.GE.U32.AND P2, PT, R15, UR4, PT ;  /* 0x000000040f007c0c */ /* 0x000fc6000bf46070 */
[----:B------:R-:W-:Y:S01]  /*0660*/  IMAD.IADD R9, R18, 0x1, R15 ;  /* 0x0000000112097824 */ /* 0x000fe200078e020f */
[----:B------:R-:W-:-:S04]  /*0670*/  IADD3 R6, PT, PT, -R6, RZ, RZ ;  /* 0x000000ff06067210 */ /* 0x000fc80007ffe1ff */
[----:B------:R-:W-:Y:S01]  /*0680*/  IADD3 R13, PT, PT, R18, R9, RZ ;  /* 0x00000009120d7210 */ /* 0x000fe20007ffe0ff */
[----:B------:R-:W-:-:S03]  /*0690*/  IMAD R7, R6, UR9, R15 ;  /* 0x0000000906077c24 */ /* 0x000fc6000f8e020f */
[----:B------:R-:W-:Y:S02]  /*06a0*/  IADD3 R25, PT, PT, R18, R13, RZ ;  /* 0x0000000d12197210 */ /* 0x000fe40007ffe0ff */
[----:B------:R-:W-:Y:S02]  /*06b0*/  ISETP.GE.U32.AND P1, PT, R7, UR9, PT ;  /* 0x0000000907007c0c */ /* 0x000fe4000bf26070 */
[----:B------:R-:W-:-:S11]  /*06c0*/  ISETP.GE.U32.AND P4, PT, R25, UR4, PT ;  /* 0x0000000419007c0c */ /* 0x000fd6000bf86070 */
[----:B------:R-:W-:Y:S02]  /*06d0*/  @P1 IADD3 R7, PT, PT, R7, -UR9, RZ ;  /* 0x8000000907071c10 */ /* 0x000fe4000fffe0ff */
[C---:B------:R-:W-:Y:S01]  /*06e0*/  ISETP.GE.U32.AND P1, PT, R9.reuse, UR4, PT ;  /* 0x0000000409007c0c */ /* 0x040fe2000bf26070 */
[----:B------:R-:W-:Y:S01]  /*06f0*/  IMAD.WIDE R8, R9, 0x2, R4 ;  /* 0x0000000209087825 */ /* 0x000fe200078e0204 */
[----:B------:R-:W-:-:S11]  /*0700*/  ISETP.GE.U32.AND P3, PT, R7, UR9, PT ;  /* 0x0000000907007c0c */ /* 0x000fd6000bf66070 */
[----:B------:R-:W2:Y:S02]  /*0710*/  @!P1 LDG.E.U16 R27, desc[UR6][R8.64] ;  /* 0x00000006081b9981 */ /* 0x000ea4000c1e1500 */
        /* <DEDUP_REMOVED lines=14> */
[----:B0-----:R-:W-:Y:S01]  /*0800*/  IADD3 R15, PT, PT, R18, R25, RZ ;  /* 0x00000019120f7210 */ /* 0x001fe20007ffe0ff */
[----:B--2---:R-:W-:-:S02]  /*0810*/  HADD2.F32 R24, -RZ, R27.H0_H0 ;  /* 0x2000001bff187230 */ /* 0x004fc40000004100 */
[----:B---3--:R-:W-:Y:S02]  /*0820*/  HADD2.F32 R29, -RZ, R29.H0_H0 ;  /* 0x2000001dff1d7230 */ /* 0x008fe40000004100 */
[----:B----4-:R-:W-:Y:S02]  /*0830*/  HADD2.F32 R27, -RZ, R21.H0_H0 ;  /* 0x20000015ff1b7230 */ /* 0x010fe40000004100 */
[----:B-----5:R-:W-:-:S03]  /*0840*/  HADD2.F32 R26, -RZ, R20.H0_H0 ;  /* 0x20000014ff1a7230 */ /* 0x020fc60000004100 */
[----:B------:R-:W-:Y:S01]  /*0850*/  FADD.FTZ R24, R24, R27 ;  /* 0x0000001b18187221 */ /* 0x000fe20000010000 */
[----:B------:R-:W-:Y:S02]  /*0860*/  HADD2.F32 R14, -RZ, R22.H0_H0 ;  /* 0x20000016ff0e7230 */ /* 0x000fe40000004100 */
[----:B------:R-:W-:Y:S01]  /*0870*/  FADD.FTZ R27, R29, R26 ;  /* 0x0000001a1d1b7221 */ /* 0x000fe20000010000 */
[----:B------:R-:W-:Y:S02]  /*0880*/  HADD2.F32 R26, -RZ, R23.H0_H0 ;  /* 0x20000017ff1a7230 */ /* 0x000fe40000004100 */
[----:B------:R-:W-:Y:S02]  /*0890*/  HADD2.F32 R17, -RZ, R17.H0_H0 ;  /* 0x20000011ff117230 */ /* 0x000fe40000004100 */
[----:B------:R-:W-:-:S03]  /*08a0*/  HADD2.F32 R19, -RZ, R19.H0_H0 ;  /* 0x20000013ff137230 */ /* 0x000fc60000004100 */
[----:B------:R-:W-:Y:S01]  /*08b0*/  FADD.FTZ R14, R17, R14 ;  /* 0x0000000e110e7221 */ /* 0x000fe20000010000 */
[----:B------:R-:W-:Y:S01]  /*08c0*/  F2FP.F16.F32.PACK_AB R24, R24, R27 ;  /* 0x0000001b1818723e */ /* 0x000fe200000000ff */
[----:B------:R-:W-:-:S03]  /*08d0*/  FADD.FTZ R19, R19, R26 ;  /* 0x0000001a13137221 */ /* 0x000fc60000010000 */
[C---:B------:R-:W-:Y:S02]  /*08e0*/  PRMT R29, R24.reuse, 0x7610, R29 ;  /* 0x00007610181d7816 */ /* 0x040fe4000000001d */
[----:B------:R-:W-:Y:S02]  /*08f0*/  F2FP.F16.F32.PACK_AB R14, R19, R14 ;  /* 0x0000000e130e723e */ /* 0x000fe400000000ff */
[----:B------:R-:W-:Y:S02]  /*0900*/  PRMT R27, R24, 0x7632, R27 ;  /* 0x00007632181b7816 */ /* 0x000fe4000000001b */
[C---:B------:R-:W-:Y:S02]  /*0910*/  PRMT R17, R14.reuse, 0x7610, R17 ;  /* 0x000076100e117816 */ /* 0x040fe40000000011 */
        /* <DEDUP_REMOVED lines=8> */
.L_x_205:
        /* <DEDUP_REMOVED lines=14> */
.L_x_321:


//--------------------- .text._Z10Relu_bpropIfEvPT_S1_jjS1_ --------------------------
	.section	.text._Z10Relu_bpropIfEvPT_S1_jjS1_,"ax",@progbits
	.align	128
        .global         _Z10Relu_bpropIfEvPT_S1_jjS1_
        .type           _Z10Relu_bpropIfEvPT_S1_jjS1_,@function
        .size           _Z10Relu_bpropIfEvPT_S1_jjS1_,(.L_x_322 - _Z10Relu_bpropIfEvPT_S1_jjS1_)
        .other          _Z10Relu_bpropIfEvPT_S1_jjS1_,@"STO_CUDA_ENTRY STV_DEFAULT"
_Z10Relu_bpropIfEvPT_S1_jjS1_:
.text._Z10Relu_bpropIfEvPT_S1_jjS1_:
        /* <DEDUP_REMOVED lines=25> */
.L_x_207:
[----:B---3--:R-:W-:-:S04]  /*0190*/  IMAD.WIDE R4, R0, 0x10, R2 ;  /* 0x0000001000047825 */ /* 0x008fc800078e0202 */
[----:B--2---:R-:W-:Y:S02]  /*01a0*/  IMAD.WIDE R16, R0, 0x10, R12 ;  /* 0x0000001000107825 */ /* 0x004fe400078e020c */
[----:B-1----:R-:W2:Y:S04]  /*01b0*/  LDG.E.128 R4, desc[UR6][R4.64] ;  /* 0x0000000604047981 */ /* 0x002ea8000c1e1d00 */
[----:B------:R-:W3:Y:S01]  /*01c0*/  LDG.E.128 R8, desc[UR6][R16.64] ;  /* 0x0000000610087981 */ /* 0x000ee2000c1e1d00 */
[----:B--2---:R-:W-:Y:S02]  /*01d0*/  FSETP.GTU.FTZ.AND P0, PT, R4, RZ, PT ;  /* 0x000000ff0400720b */ /* 0x004fe40003f1c000 */
[----:B------:R-:W-:Y:S02]  /*01e0*/  FSETP.GTU.FTZ.AND P1, PT, R5, RZ, PT ;  /* 0x000000ff0500720b */ /* 0x000fe40003f3c000 */
[----:B------:R-:W-:-:S02]  /*01f0*/  FSETP.GTU.FTZ.AND P2, PT, R6, RZ, PT ;  /* 0x000000ff0600720b */ /* 0x000fc40003f5c000 */
[----:B------:R-:W-:Y:S01]  /*0200*/  FSETP.GTU.FTZ.AND P3, PT, R7, RZ, PT ;  /* 0x000000ff0700720b */ /* 0x000fe20003f7c000 */
[----:B0-----:R-:W-:Y:S01]  /*0210*/  IMAD.WIDE R6, R0, 0x10, R14 ;  /* 0x0000001000067825 */ /* 0x001fe200078e020e */
[----:B---3--:R-:W-:Y:S02]  /*0220*/  FSEL R8, R8, RZ, P0 ;  /* 0x000000ff08087208 */ /* 0x008fe40000000000 */
[----:B------:R-:W-:Y:S01]  /*0230*/  FSEL R9, R9, RZ, P1 ;  /* 0x000000ff09097208 */ /* 0x000fe20000800000 */
[----:B------:R-:W-:Y:S01]  /*0240*/  IMAD.IADD R0, R19, 0x1, R0 ;  /* 0x0000000113007824 */ /* 0x000fe200078e0200 */
[----:B------:R-:W-:Y:S02]  /*0250*/  FSEL R10, R10, RZ, P2 ;  /* 0x000000ff0a0a7208 */ /* 0x000fe40001000000 */
[----:B------:R-:W-:Y:S01]  /*0260*/  FSEL R11, R11, RZ, P3 ;  /* 0x000000ff0b0b7208 */ /* 0x000fe20001800000 */
[----:B------:R-:W-:-:S04]  /*0270*/  IMAD.SHL.U32 R4, R0, 0x4, RZ ;  /* 0x0000000400047824 */ /* 0x000fc800078e00ff */
[----:B------:R1:W-:Y:S01]  /*0280*/  STG.E.128 desc[UR6][R6.64], R8 ;  /* 0x0000000806007986 */ /* 0x0003e2000c101d06 */
[----:B------:R-:W-:-:S13]  /*0290*/  ISETP.GE.U32.AND P0, PT, R4, UR4, PT ;  /* 0x0000000404007c0c */ /* 0x000fda000bf06070 */
[----:B------:R-:W-:Y:S05]  /*02a0*/  @!P0 BRA `(.L_x_207) ;  /* 0xfffffffc00b88947 */ /* 0x000fea000383ffff */
[----:B------:R-:W-:Y:S05]  /*02b0*/  EXIT ;  /* 0x000000000000794d */ /* 0x000fea0003800000 */
.L_x_206:
        /* <DEDUP_REMOVED lines=10> */
.L_x_208:
[----:B------:R-:W0:Y:S01]  /*0360*/  LDC.64 R12, c[0x0][0x388] ;  /* 0x0000e200ff0c7b82 */ /* 0x000e220000000a00 */
[----:B------:R-:W-:Y:S02]  /*0370*/  ISETP.GE.U32.AND P3, PT, R26, UR5, PT ;  /* 0x000000051a007c0c */ /* 0x000fe4000bf66070 */
[----:B------:R-:W-:-:S05]  /*0380*/  IADD3 R2, PT, PT, R3, R26, RZ ;  /* 0x0000001a03027210 */ /* 0x000fca0007ffe0ff */
[----:B------:R-:W1:Y:S01]  /*0390*/  LDC.64 R28, c[0x0][0x380] ;  /* 0x0000e000ff1c7b82 */ /* 0x000e620000000a00 */
[----:B------:R-:W-:-:S07]  /*03a0*/  IMAD.IADD R8, R3, 0x1, R2 ;  /* 0x0000000103087824 */ /* 0x000fce00078e0202 */
[----:B------:R-:W2:Y:S01]  /*03b0*/  LDC.64 R20, c[0x0][0x388] ;  /* 0x0000e200ff147b82 */ /* 0x000ea20000000a00 */
[----:B0-----:R-:W-:-:S07]  /*03c0*/  @!P3 IMAD.WIDE R12, R26, 0x4, R12 ;  /* 0x000000041a0cb825 */ /* 0x001fce00078e020c */
[----:B------:R-:W0:Y:S01]  /*03d0*/  LDC.64 R10, c[0x0][0x388] ;  /* 0x0000e200ff0a7b82 */ /* 0x000e220000000a00 */
[----:B------:R3:W4:Y:S07]  /*03e0*/  @!P3 LDG.E R5, desc[UR6][R12.64] ;  /* 0x000000060c05b981 */ /* 0x00072e000c1e1900 */
[----:B------:R-:W5:Y:S01]  /*03f0*/  LDC.64 R14, c[0x0][0x380] ;  /* 0x0000e000ff0e7b82 */ /* 0x000f620000000a00 */
[----:B------:R-:W-:Y:S01]  /*0400*/  IMAD.IADD R23, R3, 0x1, R8 ;  /* 0x0000000103177824 */ /* 0x000fe200078e0208 */
[----:B------:R-:W-:Y:S01]  /*0410*/  ISETP.GE.U32.AND P2, PT, R2, UR5, PT ;  /* 0x0000000502007c0c */ /* 0x000fe2000bf46070 */
[----:B-1----:R-:W-:-:S05]  /*0420*/  @!P3 IMAD.WIDE R28, R26, 0x4, R28 ;  /* 0x000000041a1cb825 */ /* 0x002fca00078e021c */
[----:B---3--:R-:W1:Y:S01]  /*0430*/  LDC.64 R12, c[0x0][0x388] ;  /* 0x0000e200ff0c7b82 */ /* 0x008e620000000a00 */
[----:B------:R-:W-:Y:S01]  /*0440*/  ISETP.GE.U32.AND P1, PT, R8, UR5, PT ;  /* 0x0000000508007c0c */ /* 0x000fe2000bf26070 */
[----:B------:R3:W4:Y:S06]  /*0450*/  @!P3 LDG.E R24, desc[UR6][R28.64] ;  /* 0x000000061c18b981 */ /* 0x00072c000c1e1900 */
[----:B------:R-:W5:Y:S01]  /*0460*/  LDC.64 R16, c[0x0][0x380] ;  /* 0x0000e000ff107b82 */ /* 0x000f620000000a00 */
[----:B------:R-:W-:-:S07]  /*0470*/  ISETP.GE.U32.AND P0, PT, R23, UR5, PT ;  /* 0x0000000517007c0c */ /* 0x000fce000bf06070 */
[----:B------:R-:W5:Y:S01]  /*0480*/  LDC.64 R18, c[0x0][0x380] ;  /* 0x0000e000ff127b82 */ /* 0x000f620000000a00 */
[----:B--2---:R-:W-:-:S04]  /*0490*/  @!P2 IMAD.WIDE R20, R2, 0x4, R20 ;  /* 0x000000040214a825 */ /* 0x004fc800078e0214 */
[----:B0-----:R-:W-:Y:S01]  /*04a0*/  @!P1 IMAD.WIDE R10, R8, 0x4, R10 ;  /* 0x00000004080a9825 */ /* 0x001fe200078e020a */
[----:B------:R0:W2:Y:S02]  /*04b0*/  @!P2 LDG.E R6, desc[UR6][R20.64] ;  /* 0x000000061406a981 */ /* 0x0000a4000c1e1900 */
[----:B---3--:R-:W3:Y:S01]  /*04c0*/  @!P3 LDC.64 R28, c[0x0][0x398] ;  /* 0x0000e600ff1cbb82 */ /* 0x008ee20000000a00 */
[C---:B-1----:R-:W-:Y:S01]  /*04d0*/  @!P0 IMAD.WIDE R12, R23.reuse, 0x4, R12 ;  /* 0x00000004170c8825 */ /* 0x042fe200078e020c */
[----:B------:R-:W2:Y:S03]  /*04e0*/  @!P1 LDG.E R0, desc[UR6][R10.64] ;  /* 0x000000060a009981 */ /* 0x000ea6000c1e1900 */
[----:B-----5:R-:W-:Y:S01]  /*04f0*/  @!P2 IMAD.WIDE R14, R2, 0x4, R14 ;  /* 0x00000004020ea825 */ /* 0x020fe200078e020e */
[----:B------:R-:W5:Y:S02]  /*0500*/  @!P0 LDG.E R7, desc[UR6][R12.64] ;  /* 0x000000060c078981 */ /* 0x000f64000c1e1900 */
[----:B0-----:R-:W0:Y:S01]  /*0510*/  @!P2 LDC.64 R20, c[0x0][0x398] ;  /* 0x0000e600ff14ab82 */ /* 0x001e220000000a00 */
[----:B------:R-:W-:Y:S01]  /*0520*/  @!P1 IMAD.WIDE R16, R8, 0x4, R16 ;  /* 0x0000000408109825 */ /* 0x000fe200078e0210 */
[----:B------:R-:W5:Y:S04]  /*0530*/  @!P2 LDG.E R4, desc[UR6][R14.64] ;  /* 0x000000060e04a981 */ /* 0x000f68000c1e1900 */
[----:B------:R1:W5:Y:S01]  /*0540*/  @!P1 LDG.E R22, desc[UR6][R16.64] ;  /* 0x0000000610169981 */ /* 0x000362000c1e1900 */
[----:B------:R-:W-:-:S05]  /*0550*/  @!P0 IMAD.WIDE R18, R23, 0x4, R18 ;  /* 0x0000000417128825 */ /* 0x000fca00078e0212 */
[----:B------:R3:W5:Y:S01]  /*0560*/  @!P0 LDG.E R9, desc[UR6][R18.64] ;  /* 0x0000000612098981 */ /* 0x000762000c1e1900 */
[----:B-1----:R-:W1:Y:S08]  /*0570*/  @!P0 LDC.64 R16, c[0x0][0x398] ;  /* 0x0000e600ff108b82 */ /* 0x002e700000000a00 */
[----:B---3--:R-:W3:Y:S01]  /*0580*/  @!P1 LDC.64 R18, c[0x0][0x398] ;  /* 0x0000e600ff129b82 */ /* 0x008ee20000000a00 */
[----:B------:R-:W-:-:S04]  /*0590*/  @!P3 IMAD.WIDE R28, R26, 0x4, R28 ;  /* 0x000000041a1cb825 */ /* 0x000fc800078e021c */
[----:B0-----:R-:W-:Y:S01]  /*05a0*/  @!P2 IMAD.WIDE R20, R2, 0x4, R20 ;  /* 0x000000040214a825 */ /* 0x001fe200078e0214 */
[----:B------:R-:W-:-:S03]  /*05b0*/  IADD3 R26, PT, PT, R3, R23, RZ ;  /* 0x00000017031a7210 */ /* 0x000fc60007ffe0ff */
[----:B-1----:R-:W-:-:S04]  /*05c0*/  @!P0 IMAD.WIDE R16, R23, 0x4, R16 ;  /* 0x0000000417108825 */ /* 0x002fc800078e0210 */
[----:B---3--:R-:W-:Y:S01]  /*05d0*/  @!P1 IMAD.WIDE R10, R8, 0x4, R18 ;  /* 0x00000004080a9825 */ /* 0x008fe200078e0212 */
[----:B----4-:R-:W-:-:S04]  /*05e0*/  FSETP.GTU.FTZ.AND P5, PT, R5, RZ, PT ;  /* 0x000000ff0500720b */ /* 0x010fc80003fbc000 */
[----:B------:R-:W-:-:S05]  /*05f0*/  FSEL R24, R24, RZ, P5 ;  /* 0x000000ff18187208 */ /* 0x000fca0002800000 */
[----:B------:R0:W-:Y:S01]  /*0600*/  @!P3 STG.E desc[UR6][R28.64], R24 ;  /* 0x000000181c00b986 */ /* 0x0001e2000c101906 */
[----:B--2---:R-:W-:Y:S02]  /*0610*/  FSETP.GTU.FTZ.AND P4, PT, R6, RZ, PT ;  /* 0x000000ff0600720b */ /* 0x004fe40003f9c000 */
[----:B------:R-:W-:Y:S02]  /*0620*/  FSETP.GTU.FTZ.AND P5, PT, R0, RZ, PT ;  /* 0x000000ff0000720b */ /* 0x000fe40003fbc000 */
[----:B-----5:R-:W-:Y:S02]  /*0630*/  FSETP.GTU.FTZ.AND P6, PT, R7, RZ, PT ;  /* 0x000000ff0700720b */ /* 0x020fe40003fdc000 */
[----:B------:R-:W-:Y:S02]  /*0640*/  FSEL R4, R4, RZ, P4 ;  /* 0x000000ff04047208 */ /* 0x000fe40002000000 */
[----:B------:R-:W-:-:S03]  /*0650*/  FSEL R22, R22, RZ, P5 ;  /* 0x000000ff16167208 */ /* 0x000fc60002800000 */
[----:B------:R0:W-:Y:S01]  /*0660*/  @!P2 STG.E desc[UR6][R20.64], R4 ;  /* 0x000000041400a986 */ /* 0x0001e2000c101906 */
[----:B------:R-:W-:-:S03]  /*0670*/  FSEL R9, R9, RZ, P6 ;  /* 0x000000ff09097208 */ /* 0x000fc60003000000 */
[----:B------:R0:W-:Y:S04]  /*0680*/  @!P1 STG.E desc[UR6][R10.64], R22 ;  /* 0x000000160a009986 */ /* 0x0001e8000c101906 */
[----:B------:R0:W-:Y:S01]  /*0690*/  @!P0 STG.E desc[UR6][R16.64], R9 ;  /* 0x0000000910008986 */ /* 0x0001e2000c101906 */
[----:B------:R-:W-:-:S13]  /*06a0*/  ISETP.GE.U32.AND P0, PT, R26, UR5, PT ;  /* 0x000000051a007c0c */ /* 0x000fda000bf06070 */
[----:B0-----:R-:W-:Y:S05]  /*06b0*/  @!P0 BRA `(.L_x_208) ;  /* 0xfffffffc00288947 */ /* 0x001fea000383ffff */
[----:B------:R-:W-:Y:S05]  /*06c0*/  EXIT ;  /* 0x000000000000794d */ /* 0x000fea0003800000 */
.L_x_209:
        /* <DEDUP_REMOVED lines=11> */
.L_x_322:


//--------------------- .text._Z13Sigmoid_bpropIfEvPT_S1_jjS1_ --------------------------
	.section	.text._Z13Sigmoid_bpropIfEvPT_S1_jjS1_,"ax",@progbits
	.align	128
        .global         _Z13Sigmoid_bpropIfEvPT_S1_jjS1_
        .type           _Z13Sigmoid_bpropIfEvPT_S1_jjS1_,@function
        .size           _Z13Sigmoid_bpropIfEvPT_S1_jjS1_,(.L_x_323 - _Z13Sigmoid_bpropIfEvPT_S1_jjS1_)
        .other          _Z13Sigmoid_bpropIfEvPT_S1_jjS1_,@"STO_CUDA_ENTRY STV_DEFAULT"
_Z13Sigmoid_bpropIfEvPT_S1_jjS1_:
.text._Z13Sigmoid_bpropIfEvPT_S1_jjS1_:
        /* <DEDUP_REMOVED lines=25> */
.L_x_211:
[----:B---3--:R-:W-:-:S04]  /*0190*/  IMAD.WIDE R4, R17, 0x10, R14 ;  /* 0x0000001011047825 */ /* 0x008fc800078e020e */
[----:B--2---:R-:W-:Y:S02]  /*01a0*/  IMAD.WIDE R10, R17, 0x10, R12 ;  /* 0x00000010110a7825 */ /* 0x004fe400078e020c */
[----:B------:R-:W2:Y:S04]  /*01b0*/  LDG.E.128 R4, desc[UR6][R4.64] ;  /* 0x0000000604047981 */ /* 0x000ea8000c1e1d00 */
[----:B------:R-:W3:Y:S01]  /*01c0*/  LDG.E.128 R8, desc[UR6][R10.64] ;  /* 0x000000060a087981 */ /* 0x000ee2000c1e1d00 */
[----:B--2---:R-:W-:Y:S01]  /*01d0*/  FADD.FTZ R19, -R4, 1 ;  /* 0x3f80000004137421 */ /* 0x004fe20000010100 */
[----:B------:R-:W-:Y:S01]  /*01e0*/  FADD.FTZ R16, -R5, 1 ;  /* 0x3f80000005107421 */ /* 0x000fe20000010100 */
[----:B------:R-:W-:Y:S01]  /*01f0*/  FADD.FTZ R21, -R6, 1 ;  /* 0x3f80000006157421 */ /* 0x000fe20000010100 */
[----:B------:R-:W-:Y:S01]  /*0200*/  FADD.FTZ R18, -R7, 1 ;  /* 0x3f80000007127421 */ /* 0x000fe20000010100 */
[----:B------:R-:W-:Y:S01]  /*0210*/  FMUL.FTZ R19, R4, R19 ;  /* 0x0000001304137220 */ /* 0x000fe20000410000 */
[----:B------:R-:W-:Y:S01]  /*0220*/  FMUL.FTZ R16, R5, R16 ;  /* 0x0000001005107220 */ /* 0x000fe20000410000 */
[----:B------:R-:W-:Y:S01]  /*0230*/  FMUL.FTZ R21, R6, R21 ;  /* 0x0000001506157220 */ /* 0x000fe20000410000 */
[----:B------:R-:W-:Y:S01]  /*0240*/  FMUL.FTZ R18, R7, R18 ;  /* 0x0000001207127220 */ /* 0x000fe20000410000 */
[----:B---3--:R-:W-:Y:S01]  /*0250*/  FMUL.FTZ R8, R8, R19 ;  /* 0x0000001308087220 */ /* 0x008fe20000410000 */
[----:B------:R-:W-:Y:S01]  /*0260*/  FMUL.FTZ R9, R9, R16 ;  /* 0x0000001009097220 */ /* 0x000fe20000410000 */
[----:B------:R-:W-:Y:S01]  /*0270*/  FMUL.FTZ R10, R10, R21 ;  /* 0x000000150a0a7220 */ /* 0x000fe20000410000 */
[----:B------:R-:W-:Y:S01]  /*0280*/  FMUL.FTZ R11, R11, R18 ;  /* 0x000000120b0b7220 */ /* 0x000fe20000410000 */
[----:B0-----:R-:W-:Y:S01]  /*0290*/  IMAD.WIDE R4, R17, 0x10, R2 ;  /* 0x0000001011047825 */ /* 0x001fe200078e0202 */
[----:B------:R-:W-:-:S04]  /*02a0*/  IADD3 R17, PT, PT, R0, R17, RZ ;  /* 0x0000001100117210 */ /* 0x000fc80007ffe0ff */
[----:B------:R1:W-:Y:S01]  /*02b0*/  STG.E.128 desc[UR6][R4.64], R8 ;  /* 0x0000000804007986 */ /* 0x0003e2000c101d06 */
[----:B------:R-:W-:-:S04]  /*02c0*/  SHF.L.U32 R6, R17, 0x2, RZ ;  /* 0x0000000211067819 */ /* 0x000fc800000006ff */
[----:B------:R-:W-:-:S13]  /*02d0*/  ISETP.GE.U32.AND P0, PT, R6, UR4, PT ;  /* 0x0000000406007c0c */ /* 0x000fda000bf06070 */
[----:B-1----:R-:W-:Y:S05]  /*02e0*/  @!P0 BRA `(.L_x_211) ;  /* 0xfffffffc00a88947 */ /* 0x002fea000383ffff */
[----:B------:R-:W-:Y:S05]  /*02f0*/  EXIT ;  /* 0x000000000000794d */ /* 0x000fea0003800000 */
.L_x_210:
        /* <DEDUP_REMOVED lines=10> */
.L_x_212:
[----:B------:R-:W0:Y:S01]  /*03a0*/  LDC.64 R14, c[0x0][0x380] ;  /* 0x0000e000ff0e7b82 */ /* 0x000e220000000a00 */
[----:B------:R-:W-:Y:S02]  /*03b0*/  ISETP.GE.U32.AND P0, PT, R27, UR5, PT ;  /* 0x000000051b007c0c */ /* 0x000fe4000bf06070 */
[----:B------:R-:W-:-:S05]  /*03c0*/  IADD3 R25, PT, PT, R4, R27, RZ ;  /* 0x0000001b04197210 */ /* 0x000fca0007ffe0ff */
[----:B------:R-:W1:Y:S01]  /*03d0*/  LDC.64 R28, c[0x0][0x388] ;  /* 0x0000e200ff1c7b82 */ /* 0x000e620000000a00 */
[----:B------:R-:W-:-:S07]  /*03e0*/  IADD3 R3, PT, PT, R4, R25, RZ ;  /* 0x0000001904037210 */ /* 0x000fce0007ffe0ff */
[----:B------:R-:W2:Y:S08]  /*03f0*/  LDC.64 R20, c[0x0][0x388] ;  /* 0x0000e200ff147b82 */ /* 0x000eb00000000a00 */
[----:B------:R-:W3:Y:S01]  /*0400*/  LDC.64 R10, c[0x0][0x388] ;  /* 0x0000e200ff0a7b82 */ /* 0x000ee20000000a00 */
[----:B0-----:R-:W-:-:S07]  /*0410*/  @!P0 IMAD.WIDE R14, R27, 0x4, R14 ;  /* 0x000000041b0e8825 */ /* 0x001fce00078e020e */
[----:B------:R-:W0:Y:S01]  /*0420*/  LDC.64 R12, c[0x0][0x388] ;  /* 0x0000e200ff0c7b82 */ /* 0x000e220000000a00 */
[----:B------:R4:W5:Y:S01]  /*0430*/  @!P0 LDG.E R22, desc[UR6][R14.64] ;  /* 0x000000060e168981 */ /* 0x000962000c1e1900 */
[----:B------:R-:W-:Y:S01]  /*0440*/  IADD3 R23, PT, PT, R4, R3, RZ ;  /* 0x0000000304177210 */ /* 0x000fe20007ffe0ff */
[----:B-1----:R-:W-:Y:S01]  /*0450*/  @!P0 IMAD.WIDE R28, R27, 0x4, R28 ;  /* 0x000000041b1c8825 */ /* 0x002fe200078e021c */
[----:B------:R-:W-:-:S04]  /*0460*/  ISETP.GE.U32.AND P1, PT, R25, UR5, PT ;  /* 0x0000000519007c0c */ /* 0x000fc8000bf26070 */
[----:B------:R-:W1:Y:S01]  /*0470*/  LDC.64 R16, c[0x0][0x380] ;  /* 0x0000e000ff107b82 */ /* 0x000e620000000a00 */
[----:B------:R-:W-:Y:S01]  /*0480*/  ISETP.GE.U32.AND P2, PT, R3, UR5, PT ;  /* 0x0000000503007c0c */ /* 0x000fe2000bf46070 */
[----:B------:R1:W5:Y:S01]  /*0490*/  @!P0 LDG.E R6, desc[UR6][R28.64] ;  /* 0x000000061c068981 */ /* 0x000362000c1e1900 */
[----:B------:R-:W-:-:S05]  /*04a0*/  ISETP.GE.U32.AND P3, PT, R23, UR5, PT ;  /* 0x0000000517007c0c */ /* 0x000fca000bf66070 */
[----:B----4-:R-:W4:Y:S08]  /*04b0*/  LDC.64 R14, c[0x0][0x380] ;  /* 0x0000e000ff0e7b82 */ /* 0x010f300000000a00 */
[----:B------:R-:W4:Y:S01]  /*04c0*/  LDC.64 R18, c[0x0][0x380] ;  /* 0x0000e000ff127b82 */ /* 0x000f220000000a00 */
[----:B--2---:R-:W-:-:S04]  /*04d0*/  @!P1 IMAD.WIDE R20, R25, 0x4, R20 ;  /* 0x0000000419149825 */ /* 0x004fc800078e0214 */
[----:B---3--:R-:W-:Y:S01]  /*04e0*/  @!P2 IMAD.WIDE R10, R3, 0x4, R10 ;  /* 0x00000004030aa825 */ /* 0x008fe200078e020a */
[----:B------:R-:W2:Y:S03]  /*04f0*/  @!P1 LDG.E R2, desc[UR6][R20.64] ;  /* 0x0000000614029981 */ /* 0x000ea6000c1e1900 */
[----:B0-----:R-:W-:Y:S01]  /*0500*/  @!P3 IMAD.WIDE R12, R23, 0x4, R12 ;  /* 0x00000004170cb825 */ /* 0x001fe200078e020c */
[----:B------:R-:W3:Y:S04]  /*0510*/  @!P2 LDG.E R0, desc[UR6][R10.64] ;  /* 0x000000060a00a981 */ /* 0x000ee8000c1e1900 */
[----:B------:R-:W3:Y:S01]  /*0520*/  @!P3 LDG.E R7, desc[UR6][R12.64] ;  /* 0x000000060c07b981 */ /* 0x000ee2000c1e1900 */
[----:B-1----:R-:W-:-:S04]  /*0530*/  @!P2 IMAD.WIDE R16, R3, 0x4, R16 ;  /* 0x000000040310a825 */ /* 0x002fc800078e0210 */
[----:B----4-:R-:W-:Y:S01]  /*0540*/  @!P1 IMAD.WIDE R28, R25, 0x4, R14 ;  /* 0x00000004191c9825 */ /* 0x010fe200078e020e */
[----:B------:R0:W4:Y:S01]  /*0550*/  @!P2 LDG.E R8, desc[UR6][R16.64] ;  /* 0x000000061008a981 */ /* 0x000122000c1e1900 */
[----:B------:R-:W1:Y:S02]  /*0560*/  @!P2 LDC.64 R14, c[0x0][0x398] ;  /* 0x0000e600ff0eab82 */ /* 0x000e640000000a00 */
[----:B------:R-:W-:Y:S01]  /*0570*/  @!P3 IMAD.WIDE R18, R23, 0x4, R18 ;  /* 0x000000041712b825 */ /* 0x000fe200078e0212 */
[----:B------:R-:W4:Y:S04]  /*0580*/  @!P1 LDG.E R5, desc[UR6][R28.64] ;  /* 0x000000061c059981 */ /* 0x000f28000c1e1900 */
[----:B------:R0:W4:Y:S02]  /*0590*/  @!P3 LDG.E R9, desc[UR6][R18.64] ;  /* 0x000000061209b981 */ /* 0x000124000c1e1900 */
[----:B0-----:R-:W0:Y:S08]  /*05a0*/  @!P1 LDC.64 R16, c[0x0][0x398] ;  /* 0x0000e600ff109b82 */ /* 0x001e300000000a00 */
[----:B------:R-:W0:Y:S08]  /*05b0*/  @!P3 LDC.64 R10, c[0x0][0x398] ;  /* 0x0000e600ff0abb82 */ /* 0x000e300000000a00 */
[----:B------:R-:W0:Y:S01]  /*05c0*/  @!P0 LDC.64 R18, c[0x0][0x398] ;  /* 0x0000e600ff128b82 */ /* 0x000e220000000a00 */
[----:B-1----:R-:W-:-:S04]  /*05d0*/  @!P2 IMAD.WIDE R14, R3, 0x4, R14 ;  /* 0x00000004030ea825 */ /* 0x002fc800078e020e */
[----:B0-----:R-:W-:-:S04]  /*05e0*/  @!P1 IMAD.WIDE R16, R25, 0x4, R16 ;  /* 0x0000000419109825 */ /* 0x001fc800078e0210 */
[----:B------:R-:W-:-:S04]  /*05f0*/  @!P3 IMAD.WIDE R10, R23, 0x4, R10 ;  /* 0x00000004170ab825 */ /* 0x000fc800078e020a */
[----:B------:R-:W-:Y:S01]  /*0600*/  @!P0 IMAD.WIDE R18, R27, 0x4, R18 ;  /* 0x000000041b128825 */ /* 0x000fe200078e0212 */
[----:B------:R-:W-:-:S03]  /*0610*/  IADD3 R27, PT, PT, R4, R23, RZ ;  /* 0x00000017041b7210 */ /* 0x000fc60007ffe0ff */
[----:B-----5:R-:W-:-:S04]  /*0620*/  FADD.FTZ R13, -R6, 1 ;  /* 0x3f800000060d7421 */ /* 0x020fc80000010100 */
[----:B------:R-:W-:-:S04]  /*0630*/  FMUL.FTZ R13, R6, R13 ;  /* 0x0000000d060d7220 */ /* 0x000fc80000410000 */
[----:B------:R-:W-:Y:S01]  /*0640*/  FMUL.FTZ R22, R13, R22 ;  /* 0x000000160d167220 */ /* 0x000fe20000410000 */
[----:B--2---:R-:W-:Y:S01]  /*0650*/  FADD.FTZ R13, -R2, 1 ;  /* 0x3f800000020d7421 */ /* 0x004fe20000010100 */
[----:B---3--:R-:W-:-:S03]  /*0660*/  FADD.FTZ R21, -R0, 1 ;  /* 0x3f80000000157421 */ /* 0x008fc60000010100 */
[----:B------:R-:W-:Y:S01]  /*0670*/  FMUL.FTZ R12, R2, R13 ;  /* 0x0000000d020c7220 */ /* 0x000fe20000410000 */
[----:B------:R-:W-:Y:S01]  /*0680*/  FADD.FTZ R20, -R7, 1 ;  /* 0x3f80000007147421 */ /* 0x000fe20000010100 */
[----:B------:R-:W-:-:S03]  /*0690*/  FMUL.FTZ R21, R0, R21 ;  /* 0x0000001500157220 */ /* 0x000fc60000410000 */
[----:B------:R-:W-:Y:S01]  /*06a0*/  FMUL.FTZ R20, R7, R20 ;  /* 0x0000001407147220 */ /* 0x000fe20000410000 */
[----:B----4-:R-:W-:Y:S01]  /*06b0*/  FMUL.FTZ R8, R21, R8 ;  /* 0x0000000815087220 */ /* 0x010fe20000410000 */
[----:B------:R0:W-:Y:S01]  /*06c0*/  @!P0 STG.E desc[UR6][R18.64], R22 ;  /* 0x0000001612008986 */ /* 0x0001e2000c101906 */
[----:B------:R-:W-:Y:S01]  /*06d0*/  FMUL.FTZ R5, R12, R5 ;  /* 0x000000050c057220 */ /* 0x000fe20000410000 */
[----:B------:R-:W-:-:S04]  /*06e0*/  FMUL.FTZ R9, R20, R9 ;  /* 0x0000000914097220 */ /* 0x000fc80000410000 */
[----:B------:R0:W-:Y:S04]  /*06f0*/  @!P1 STG.E desc[UR6][R16.64], R5 ;  /* 0x0000000510009986 */ /* 0x0001e8000c101906 */
[----:B------:R0:W-:Y:S04]  /*0700*/  @!P2 STG.E desc[UR6][R14.64], R8 ;  /* 0x000000080e00a986 */ /* 0x0001e8000c101906 */
[----:B------:R0:W-:Y:S01]  /*0710*/  @!P3 STG.E desc[UR6][R10.64], R9 ;  /* 0x000000090a00b986 */ /* 0x0001e2000c101906 */
[----:B------:R-:W-:-:S13]  /*0720*/  ISETP.GE.U32.AND P0, PT, R27, UR5, PT ;  /* 0x000000051b007c0c */ /* 0x000fda000bf06070 */
[----:B0-----:R-:W-:Y:S05]  /*0730*/  @!P0 BRA `(.L_x_212) ;  /* 0xfffffffc00188947 */ /* 0x001fea000383ffff */
[----:B------:R-:W-:Y:S05]  /*0740*/  EXIT ;  /* 0x000000000000794d */ /* 0x000fea0003800000 */
.L_x_213:
        /* <DEDUP_REMOVED lines=11> */
.L_x_323:


//--------------------- .text._Z17biasAddRelu_bpropIfLi4EEvPT_S1_iiS1_PVfPiS1_ --------------------------
	.section	.text._Z17biasAddRelu_bpropIfLi4EEvPT_S1_iiS1_PVfPiS1_,"ax",@progbits
	.align	128
        .global         _Z17biasAddRelu_bpropIfLi4EEvPT_S1_iiS1_PVfPiS1_
        .type           _Z17biasAddRelu_bpropIfLi4EEvPT_S1_iiS1_PVfPiS1_,@function
        .size           _Z17biasAddRelu_bpropIfLi4EEvPT_S1_iiS1_PVfPiS1_,(.L_x_324 - _Z17biasAddRelu_bpropIfLi4EEvPT_S1_iiS1_PVfPiS1_)
        .other          _Z17biasAddRelu_bpropIfLi4EEvPT_S1_iiS1_PVfPiS1_,@"STO_CUDA_ENTRY STV_DEFAULT"
_Z17biasAddRelu_bpropIfLi4EEvPT_S1_iiS1_PVfPiS1_:
.text._Z17biasAddRelu_bpropIfLi4EEvPT_S1_iiS1_PVfPiS1_:
        /* <DEDUP_REMOVED lines=43> */
[----:B------:R-:W-:-:S04]  /*02b0*/  VIADDMNMX R4, R20, R4, R9, PT ;  /* 0x0000000414047246 */ /* 0x000fc80003800109 */
        /* <DEDUP_REMOVED lines=20> */
[----:B------:R-:W-:Y:S02]  /*0400*/  SHF.R.S32.HI R9, RZ, 0x1f, R6 ;  /* 0x0000001fff097819 */ /* 0x000fe40000011406 */
[----:B------:R-:W-:Y:S02]  /*0410*/  MOV R29, RZ ;  /* 0x000000ff001d7202 */ /* 0x000fe40000000f00 */
[----:B------:R-:W-:-:S04]  /*0420*/  LEA.HI R9, R9, R6, RZ, 0x2 ;  /* 0x0000000609097211 */ /* 0x000fc800078f10ff */
[----:B------:R-:W-:-:S04]  /*0430*/  LOP3.LUT R9, R9, 0xfffffffc, RZ, 0xc0, !PT ;  /* 0xfffffffc09097812 */ /* 0x000fc800078ec0ff */
[----:B------:R-:W-:-:S04]  /*0440*/  IADD3 R9, PT, PT, R6, -R9, RZ ;  /* 0x8000000906097210 */ /* 0x000fc80007ffe0ff */
        /* <DEDUP_REMOVED lines=9> */
.L_x_219:
[----:B-1----:R-:W-:-:S04]  /*04e0*/  IMAD.WIDE R16, R25, 0x4, R12 ;  /* 0x0000000419107825 */ /* 0x002fc800078e020c */
[C---:B--2---:R-:W-:Y:S02]  /*04f0*/  IMAD.WIDE R18, R25.reuse, 0x4, R14 ;  /* 0x0000000419127825 */ /* 0x044fe400078e020e */
[----:B------:R-:W2:Y:S04]  /*0500*/  LDG.E R16, desc[UR8][R16.64] ;  /* 0x0000000810107981 */ /* 0x000ea8000c1e1900 */
[----:B---3--:R-:W3:Y:S01]  /*0510*/  LDG.E R18, desc[UR8][R18.64] ;  /* 0x0000000812127981 */ /* 0x008ee2000c1e1900 */
[C---:B0-----:R-:W-:Y:S01]  /*0520*/  IMAD.WIDE R22, R25.reuse, 0x4, R10 ;  /* 0x0000000419167825 */ /* 0x041fe200078e020a */
[----:B------:R-:W-:Y:S02]  /*0530*/  IADD3 R24, PT, PT, R24, 0x1, RZ ;  /* 0x0000000118187810 */ /* 0x000fe40007ffe0ff */
[----:B------:R-:W-:-:S02]  /*0540*/  IADD3 R25, PT, PT, R25, R8, RZ ;  /* 0x0000000819197210 */ /* 0x000fc40007ffe0ff */
[----:B--2---:R-:W-:-:S04]  /*0550*/  FSETP.GT.FTZ.AND P1, PT, R16, RZ, PT ;  /* 0x000000ff1000720b */ /* 0x004fc80003f34000 */
[----:B---3--:R-:W-:Y:S02]  /*0560*/  FSEL R26, R18, RZ, P1 ;  /* 0x000000ff121a7208 */ /* 0x008fe40000800000 */
[----:B------:R-:W-:-:S03]  /*0570*/  ISETP.NE.AND P1, PT, R24, RZ, PT ;  /* 0x000000ff1800720c */ /* 0x000fc60003f25270 */
[----:B------:R3:W-:Y:S01]  /*0580*/  STG.E desc[UR8][R22.64], R26 ;  /* 0x0000001a16007986 */ /* 0x0007e2000c101908 */
[----:B------:R-:W-:-:S09]  /*0590*/  FADD.FTZ R29, R26, R29 ;  /* 0x0000001d1a1d7221 */ /* 0x000fd20000010000 */
[----:B------:R-:W-:Y:S05]  /*05a0*/  @P1 BRA `(.L_x_219) ;  /* 0xfffffffc00cc1947 */ /* 0x000fea000383ffff */
[----:B------:R-:W-:Y:S05]  /*05b0*/  BSYNC.RECONVERGENT B2 ;  /* 0x0000000000027941 */ /* 0x000fea0003800200 */
.L_x_218:
[----:B------:R-:W-:-:S07]  /*05c0*/  MOV R24, R9 ;  /* 0x0000000900187202 */ /* 0x000fce0000000f00 */
.L_x_217:
[----:B------:R-:W-:Y:S05]  /*05d0*/  BSYNC.RECONVERGENT B1 ;  /* 0x0000000000017941 */ /* 0x000fea0003800200 */
.L_x_216:
[----:B------:R-:W-:Y:S01]  /*05e0*/  IADD3 R9, PT, PT, R24, 0x3, RZ ;  /* 0x0000000318097810 */ /* 0x000fe20007ffe0ff */
[----:B------:R-:W-:Y:S03]  /*05f0*/  BSSY.RECONVERGENT B1, `(.L_x_220) ;  /* 0x0000031000017945 */ /* 0x000fe60003800200 */
[----:B------:R-:W-:-:S13]  /*0600*/  ISETP.GE.AND P1, PT, R9, R6, PT ;  /* 0x000000060900720c */ /* 0x000fda0003f26270 */
[----:B------:R-:W-:Y:S05]  /*0610*/  @P1 BRA `(.L_x_221) ;  /* 0x0000000000b81947 */ /* 0x000fea0003800000 */
[----:B------:R-:W0:Y:S01]  /*0620*/  LDC.64 R12, c[0x0][0x398] ;  /* 0x0000e600ff0c7b82 */ /* 0x000e220000000a00 */
[----:B------:R-:W-:-:S05]  /*0630*/  IADD3 R9, PT, PT, R21, R24, R20 ;  /* 0x0000001815097210 */ /* 0x000fca0007ffe014 */
[----:B------:R-:W-:Y:S02]  /*0640*/  IMAD R9, R9, R8, R7 ;  /* 0x0000000809097224 */ /* 0x000fe400078e0207 */
[----:B------:R-:W1:Y:S08]  /*0650*/  LDC.64 R14, c[0x0][0x380] ;  /* 0x0000e000ff0e7b82 */ /* 0x000e700000000a00 */
[----:B------:R-:W2:Y:S02]  /*0660*/  LDC.64 R16, c[0x0][0x388] ;  /* 0x0000e200ff107b82 */ /* 0x000ea40000000a00 */
.L_x_222:
[----:B-1--4-:R-:W-:-:S04]  /*0670*/  IMAD.WIDE R20, R9, 0x4, R14 ;  /* 0x0000000409147825 */ /* 0x012fc800078e020e */
[----:B--2---:R-:W-:Y:S01]  /*0680*/  IMAD.WIDE R10, R9, 0x4, R16 ;  /* 0x00000004090a7825 */ /* 0x004fe200078e0210 */
[----:B------:R1:W2:Y:S04]  /*0690*/  LDG.E R18, desc[UR8][R20.64] ;  /* 0x0000000814127981 */ /* 0x0002a8000c1e1900 */
[----:B---3--:R-:W3:Y:S01]  /*06a0*/  LDG.E R26, desc[UR8][R10.64] ;  /* 0x000000080a1a7981 */ /* 0x008ee2000c1e1900 */
[----:B------:R-:W-:-:S04]  /*06b0*/  IMAD.WIDE R22, R8, 0x4, R10 ;  /* 0x0000000408167825 */ /* 0x000fc800078e020a */
[----:B-1----:R-:W-:Y:S01]  /*06c0*/  IMAD.WIDE R20, R8, 0x4, R20 ;  /* 0x0000000408147825 */ /* 0x002fe200078e0214 */
[----:B--2---:R-:W-:-:S03]  /*06d0*/  FSETP.GT.FTZ.AND P1, PT, R18, RZ, PT ;  /* 0x000000ff1200720b */ /* 0x004fc60003f34000 */
[----:B0-----:R-:W-:Y:S01]  /*06e0*/  IMAD.WIDE R18, R9, 0x4, R12 ;  /* 0x0000000409127825 */ /* 0x001fe200078e020c */
[----:B---3--:R-:W-:-:S05]  /*06f0*/  FSEL R26, R26, RZ, P1 ;  /* 0x000000ff1a1a7208 */ /* 0x008fca0000800000 */
[----:B------:R0:W-:Y:S04]  /*0700*/  STG.E desc[UR8][R18.64], R26 ;  /* 0x0000001a12007986 */ /* 0x0001e8000c101908 */
[----:B------:R1:W2:Y:S04]  /*0710*/  LDG.E R25, desc[UR8][R20.64] ;  /* 0x0000000814197981 */ /* 0x0002a8000c1e1900 */
[----:B------:R-:W3:Y:S01]  /*0720*/  LDG.E R27, desc[UR8][R22.64] ;  /* 0x00000008161b7981 */ /* 0x000ee2000c1e1900 */
[----:B------:R-:W-:-:S04]  /*0730*/  IMAD.WIDE R10, R8, 0x4, R22 ;  /* 0x00000004080a7825 */ /* 0x000fc800078e0216 */
[----:B0-----:R-:W-:-:S04]  /*0740*/  IMAD.WIDE R18, R8, 0x4, R18 ;  /* 0x0000000408127825 */ /* 0x001fc800078e0212 */
[----:B-1----:R-:W-:Y:S01]  /*0750*/  IMAD.WIDE R20, R8, 0x4, R20 ;  /* 0x0000000408147825 */ /* 0x002fe200078e0214 */
[----:B--2---:R-:W-:-:S04]  /*0760*/  FSETP.GT.FTZ.AND P1, PT, R25, RZ, PT ;  /* 0x000000ff1900720b */ /* 0x004fc80003f34000 */
[----:B---3--:R-:W-:-:S05]  /*0770*/  FSEL R25, R27, RZ, P1 ;  /* 0x000000ff1b197208 */ /* 0x008fca0000800000 */
[----:B------:R0:W-:Y:S04]  /*0780*/  STG.E desc[UR8][R18.64], R25 ;  /* 0x0000001912007986 */ /* 0x0001e8000c101908 */
[----:B------:R-:W2:Y:S04]  /*0790*/  LDG.E R27, desc[UR8][R20.64] ;  /* 0x00000008141b7981 */ /* 0x000ea8000c1e1900 */
[----:B------:R1:W3:Y:S01]  /*07a0*/  LDG.E R28, desc[UR8][R10.64] ;  /* 0x000000080a1c7981 */ /* 0x0002e2000c1e1900 */
[----:B------:R-:W-:-:S04]  /*07b0*/  IMAD.WIDE R22, R8, 0x4, R20 ;  /* 0x0000000408167825 */ /* 0x000fc800078e0214 */
[----:B0-----:R-:W-:-:S04]  /*07c0*/  IMAD.WIDE R18, R8, 0x4, R18 ;  /* 0x0000000408127825 */ /* 0x001fc800078e0212 */
[----:B-1----:R-:W-:Y:S01]  /*07d0*/  IMAD.WIDE R10, R8, 0x4, R10 ;  /* 0x00000004080a7825 */ /* 0x002fe200078e020a */
[----:B--2---:R-:W-:-:S04]  /*07e0*/  FSETP.GT.FTZ.AND P1, PT, R27, RZ, PT ;  /* 0x000000ff1b00720b */ /* 0x004fc80003f34000 */
[----:B---3--:R-:W-:-:S05]  /*07f0*/  FSEL R27, R28, RZ, P1 ;  /* 0x000000ff1c1b7208 */ /* 0x008fca0000800000 */
[----:B------:R4:W-:Y:S04]  /*0800*/  STG.E desc[UR8][R18.64], R27 ;  /* 0x0000001b12007986 */ /* 0x0009e8000c101908 */
[----:B------:R-:W2:Y:S04]  /*0810*/  LDG.E R22, desc[UR8][R22.64] ;  /* 0x0000000816167981 */ /* 0x000ea8000c1e1900 */
[----:B------:R-:W3:Y:S01]  /*0820*/  LDG.E R28, desc[UR8][R10.64] ;  /* 0x000000080a1c7981 */ /* 0x000ee2000c1e1900 */
[----:B------:R-:W-:-:S04]  /*0830*/  IMAD.WIDE R20, R8, 0x4, R18 ;  /* 0x0000000408147825 */ /* 0x000fc800078e0212 */
[----:B------:R-:W-:Y:S01]  /*0840*/  FADD.FTZ R26, R26, R29 ;  /* 0x0000001d1a1a7221 */ /* 0x000fe20000010000 */
[C---:B------:R-:W-:Y:S02]  /*0850*/  IADD3 R29, PT, PT, R24.reuse, 0x7, RZ ;  /* 0x00000007181d7810 */ /* 0x040fe40007ffe0ff */
[----:B------:R-:W-:Y:S01]  /*0860*/  IADD3 R24, PT, PT, R24, 0x4, RZ ;  /* 0x0000000418187810 */ /* 0x000fe20007ffe0ff */
[----:B------:R-:W-:Y:S01]  /*0870*/  FADD.FTZ R26, R26, R25 ;  /* 0x000000191a1a7221 */ /* 0x000fe20000010000 */
[----:B------:R-:W-:-:S03]  /*0880*/  LEA R9, R8, R9, 0x2 ;  /* 0x0000000908097211 */ /* 0x000fc600078e10ff */
[----:B------:R-:W-:Y:S01]  /*0890*/  FADD.FTZ R26, R26, R27 ;  /* 0x0000001b1a1a7221 */ /* 0x000fe20000010000 */
[----:B--2---:R-:W-:-:S04]  /*08a0*/  FSETP.GT.FTZ.AND P1, PT, R22, RZ, PT ;  /* 0x000000ff1600720b */ /* 0x004fc80003f34000 */
[----:B---3--:R-:W-:Y:S02]  /*08b0*/  FSEL R28, R28, RZ, P1 ;  /* 0x000000ff1c1c7208 */ /* 0x008fe40000800000 */
[----:B------:R-:W-:-:S03]  /*08c0*/  ISETP.GE.AND P1, PT, R29, R6, PT ;  /* 0x000000061d00720c */ /* 0x000fc60003f26270 */
[----:B------:R4:W-:Y:S01]  /*08d0*/  STG.E desc[UR8][R20.64], R28 ;  /* 0x0000001c14007986 */ /* 0x0009e2000c101908 */
[----:B------:R-:W-:-:S09]  /*08e0*/  FADD.FTZ R29, R26, R28 ;  /* 0x0000001c1a1d7221 */ /* 0x000fd20000010000 */
[----:B------:R-:W-:Y:S05]  /*08f0*/  @!P1 BRA `(.L_x_222) ;  /* 0xfffffffc005c9947 */ /* 0x000fea000383ffff */
.L_x_221:
[----:B------:R-:W-:Y:S05]  /*0900*/  BSYNC.RECONVERGENT B1 ;  /* 0x0000000000017941 */ /* 0x000fea0003800200 */
.L_x_220:
[----:B------:R-:W0:Y:S01]  /*0910*/  S2UR UR5, SR_CgaCtaId ;  /* 0x00000000000579c3 */ /* 0x000e220000008800 */
[----:B------:R-:W-:Y:S01]  /*0920*/  UMOV UR4, 0x400 ;  /* 0x0000040000047882 */ /* 0x000fe20000000000 */
[----:B------:R-:W-:Y:S01]  /*0930*/  IMAD R6, R0, R2, R5 ;  /* 0x0000000200067224 */ /* 0x000fe200078e0205 */
[----:B------:R-:W-:-:S04]  /*0940*/  UIADD3 UR4, UPT, UPT, UR4, 0x4, URZ ;  /* 0x0000000404047890 */ /* 0x000fc8000fffe0ff */
[----:B0-----:R-:W-:-:S06]  /*0950*/  ULEA UR4, UR5, UR4, 0x18 ;  /* 0x0000000405047291 */ /* 0x001fcc000f8ec0ff */
[----:B------:R-:W-:-:S05]  /*0960*/  LEA R6, R6, UR4, 0x2 ;  /* 0x0000000406067c11 */ /* 0x000fca000f8e10ff */
[----:B------:R0:W-:Y:S02]  /*0970*/  STS [R6], R29 ;  /* 0x0000001d06007388 */ /* 0x0001e40000000800 */
.L_x_215:
[----:B------:R-:W-:Y:S05]  /*0980*/  BSYNC.RECONVERGENT B0 ;  /* 0x0000000000007941 */ /* 0x000fea0003800200 */
.L_x_214:
        /* <DEDUP_REMOVED lines=20> */
.L_x_227:
        /* <DEDUP_REMOVED lines=8> */
[----:B------:R-:W5:Y:S01]  /*0b50*/  LDS R13, [R13] ;  /* 0x000000000d0d7984 */ /* 0x000f620000000800 */
[----:B0-----:R-:W-:-:S02]  /*0b60*/  LEA R9, R0, R9, 0x5 ;  /* 0x0000000900097211 */ /* 0x001fc400078e28ff */
[C---:B------:R-:W-:Y:S02]  /*0b70*/  LEA R17, R0.reuse, R15, 0x2 ;  /* 0x0000000f00117211 */ /* 0x040fe400078e10ff */
[----:B------:R-:W0:Y:S02]  /*0b80*/  LDS R15, [R15] ;  /* 0x000000000f0f7984 */ /* 0x000e240000000800 */
[C---:B----4-:R-:W-:Y:S02]  /*0b90*/  LEA R19, R0.reuse, R17, 0x2 ;  /* 0x0000001100137211 */ /* 0x050fe400078e10ff */
[----:B------:R-:W4:Y:S02]  /*0ba0*/  LDS R17, [R17] ;  /* 0x0000000011117984 */ /* 0x000f240000000800 */
[C---:B------:R-:W-:Y:S02]  /*0bb0*/  LEA R21, R0.reuse, R19, 0x2 ;  /* 0x0000001300157211 */ /* 0x040fe400078e10ff */
[----:B------:R-:W4:Y:S02]  /*0bc0*/  LDS R19, [R19] ;  /* 0x0000000013137984 */ /* 0x000f240000000800 */
[----:B------:R-:W-:-:S02]  /*0bd0*/  LEA R10, R0, R21, 0x2 ;  /* 0x00000015000a7211 */ /* 0x000fc400078e10ff */
[----:B------:R-:W4:Y:S04]  /*0be0*/  LDS R21, [R21] ;  /* 0x0000000015157984 */ /* 0x000f280000000800 */
[----:B---3--:R-:W3:Y:S01]  /*0bf0*/  LDS R23, [R10] ;  /* 0x000000000a177984 */ /* 0x008ee20000000800 */
[----:B-1----:R-:W-:-:S04]  /*0c00*/  FADD.FTZ R6, R6, R29 ;  /* 0x0000001d06067221 */ /* 0x002fc80000010000 */
[----:B--2---:R-:W-:-:S04]  /*0c10*/  FADD.FTZ R6, R6, R11 ;  /* 0x0000000b06067221 */ /* 0x004fc80000010000 */
[----:B-----5:R-:W-:-:S04]  /*0c20*/  FADD.FTZ R6, R6, R13 ;  /* 0x0000000d06067221 */ /* 0x020fc80000010000 */
[----:B0-----:R-:W-:-:S04]  /*0c30*/  FADD.FTZ R6, R6, R15 ;  /* 0x0000000f06067221 */ /* 0x001fc80000010000 */
[----:B----4-:R-:W-:-:S04]  /*0c40*/  FADD.FTZ R6, R6, R17 ;  /* 0x0000001106067221 */ /* 0x010fc80000010000 */
[----:B------:R-:W-:-:S04]  /*0c50*/  FADD.FTZ R6, R6, R19 ;  /* 0x0000001306067221 */ /* 0x000fc80000010000 */
[----:B------:R-:W-:-:S04]  /*0c60*/  FADD.FTZ R6, R6, R21 ;  /* 0x0000001506067221 */ /* 0x000fc80000010000 */
[----:B---3--:R-:W-:Y:S01]  /*0c70*/  FADD.FTZ R29, R6, R23 ;  /* 0x00000017061d7221 */ /* 0x008fe20000010000 */
[----:B------:R-:W-:Y:S06]  /*0c80*/  BRA.U UP0, `(.L_x_227) ;  /* 0xfffffffd00907547 */ /* 0x000fec000b83ffff */
[----:B------:R-:W-:-:S12]  /*0c90*/  UIADD3 UR4, UPT, UPT, UR4, 0x1, URZ ;  /* 0x0000000104047890 */ /* 0x000fd8000fffe0ff */
.L_x_226:
        /* <DEDUP_REMOVED lines=19> */
[----:B------:R-:W5:Y:S01]  /*0dd0*/  LDS R15, [R10] ;  /* 0x000000000a0f7984 */ /* 0x000f620000000800 */
[----:B0-----:R-:W-:-:S04]  /*0de0*/  FADD.FTZ R6, R29, R6 ;  /* 0x000000061d067221 */ /* 0x001fc80000010000 */
[----:B-1----:R-:W-:-:S04]  /*0df0*/  FADD.FTZ R6, R6, R11 ;  /* 0x0000000b06067221 */ /* 0x002fc80000010000 */
[----:B--2---:R-:W-:-:S04]  /*0e00*/  FADD.FTZ R6, R6, R13 ;  /* 0x0000000d06067221 */ /* 0x004fc80000010000 */
[----:B-----5:R-:W-:-:S07]  /*0e10*/  FADD.FTZ R29, R6, R15 ;  /* 0x0000000f061d7221 */ /* 0x020fce0000010000 */
.L_x_228:
        /* <DEDUP_REMOVED lines=17> */
.L_x_229:
        /* <DEDUP_REMOVED lines=9> */
.L_x_225:
[----:B------:R-:W1:Y:S01]  /*0fc0*/  LDCU.64 UR4, c[0x0][0x3a0] ;  /* 0x00007400ff0477ac */ /* 0x000e620008000a00 */
[----:B------:R-:W-:-:S04]  /*0fd0*/  IADD3 R4, P0, PT, R7, R4, RZ ;  /* 0x0000000407047210 */ /* 0x000fc80007f1e0ff */
[----:B------:R-:W-:Y:S02]  /*0fe0*/  LEA.HI.X.SX32 R9, R7, RZ, 0x1, P0 ;  /* 0x000000ff07097211 */ /* 0x000fe400000f0eff */
[----:B-1----:R-:W-:-:S04]  /*0ff0*/  LEA R10, P0, R4, UR4, 0x2 ;  /* 0x00000004040a7c11 */ /* 0x002fc8000f8010ff */
[----:B------:R-:W-:-:S05]  /*1000*/  LEA.HI.X R11, R4, UR5, R9, 0x2, P0 ;  /* 0x00000005040b7c11 */ /* 0x000fca00080f1409 */
[----:B------:R1:W-:Y:S04]  /*1010*/  STG.E.STRONG.SYS desc[UR8][R10.64], R29 ;  /* 0x0000001d0a007986 */ /* 0x0003e8000c115908 */
.L_x_224:
[----:B------:R-:W-:Y:S05]  /*1020*/  BSYNC.RECONVERGENT B0 ;  /* 0x0000000000007941 */ /* 0x000fea0003800200 */
.L_x_223:
        /* <DEDUP_REMOVED lines=9> */
[----:B-1----:R-:W1:Y:S01]  /*10c0*/  S2R R11, SR_LANEID ;  /* 0x00000000000b7919 */ /* 0x002e620000000000 */
[----:B------:R-:W-:Y:S01]  /*10d0*/  VOTEU.ANY UR4, UPT, PT ;  /* 0x0000000000047886 */ /* 0x000fe200038e0100 */
[----:B------:R-:W2:Y:S01]  /*10e0*/  LDC.64 R4, c[0x0][0x3a8] ;  /* 0x0000ea00ff047b82 */ /* 0x000ea20000000a00 */
[----:B0-----:R-:W1:Y:S01]  /*10f0*/  FLO.U32 R6, UR4 ;  /* 0x0000000400067d00 */ /* 0x001e6200080e0000 */
[----:B------:R-:W0:Y:S01]  /*1100*/  POPC R9, UR4 ;  /* 0x0000000400097d09 */ /* 0x000e220008000000 */
[----:B--2---:R-:W-:Y:S01]  /*1110*/  IMAD.WIDE.U32 R4, R3, 0x4, R4 ;  /* 0x0000000403047825 */ /* 0x004fe200078e0004 */
[----:B-1----:R-:W-:-:S13]  /*1120*/  ISETP.EQ.U32.AND P0, PT, R6, R11, PT ;  /* 0x0000000b0600720c */ /* 0x002fda0003f02070 */
[----:B0-----:R-:W2:Y:S01]  /*1130*/  @P0 ATOMG.E.ADD.STRONG.GPU PT, R5, desc[UR8][R4.64], R9 ;  /* 0x80000009040509a8 */ /* 0x001ea200081ef108 */
        /* <DEDUP_REMOVED lines=11> */
.L_x_231:
[----:B------:R-:W-:Y:S05]  /*11f0*/  BSYNC.RECONVERGENT B0 ;  /* 0x0000000000007941 */ /* 0x000fea0003800200 */
.L_x_230:
[----:B------:R-:W5:Y:S08]  /*1200*/  S2UR UR5, SR_CgaCtaId ;  /* 0x00000000000579c3 */ /* 0x000f700000008800 */
[----:B------:R-:W-:Y:S06]  /*1210*/  BAR.SYNC.DEFER_BLOCKING 0x0 ;  /* 0x0000000000007b1d */ /* 0x000fec0000010000 */
[----:B------:R-:W-:-:S02]  /*1220*/  UMOV UR4, 0x400 ;  /* 0x0000040000047882 */ /* 0x000fc40000000000 */
[----:B-----5:R-:W-:-:S09]  /*1230*/  ULEA UR4, UR5, UR4, 0x18 ;  /* 0x0000000405047291 */ /* 0x020fd2000f8ec0ff */
        /* <DEDUP_REMOVED lines=15> */
.L_x_233:
[----:B------:R-:W2:Y:S02]  /*1330*/  LDC.64 R4, c[0x0][0x3a0] ;  /* 0x0000e800ff047b82 */ /* 0x000ea40000000a00 */
[----:B--2---:R-:W-:-:S05]  /*1340*/  IMAD.WIDE R4, R9, 0x4, R4 ;  /* 0x0000000409047825 */ /* 0x004fca00078e0204 */
[----:B------:R-:W2:Y:S01]  /*1350*/  LDG.E.STRONG.SYS R25, desc[UR8][R4.64] ;  /* 0x0000000804197981 */ /* 0x000ea2000c1f5900 */
[----:B-1----:R-:W-:-:S05]  /*1360*/  IMAD.WIDE R10, R8, 0x4, R4 ;  /* 0x00000004080a7825 */ /* 0x002fca00078e0204 */
[----:B---3--:R1:W3:Y:S01]  /*1370*/  LDG.E.STRONG.SYS R23, desc[UR8][R10.64] ;  /* 0x000000080a177981 */ /* 0x0082e2000c1f5900 */
[----:B------:R-:W-:-:S05]  /*1380*/  IMAD.WIDE R12, R8, 0x4, R10 ;  /* 0x00000004080c7825 */ /* 0x000fca00078e020a */
[----:B------:R5:W3:Y:S01]  /*1390*/  LDG.E.STRONG.SYS R22, desc[UR8][R12.64] ;  /* 0x000000080c167981 */ /* 0x000ae2000c1f5900 */
[----:B------:R-:W-:-:S05]  /*13a0*/  IMAD.WIDE R16, R8, 0x4, R12 ;  /* 0x0000000408107825 */ /* 0x000fca00078e020c */
[----:B----4-:R-:W4:Y:S01]  /*13b0*/  LDG.E.STRONG.SYS R21, desc[UR8][R16.64] ;  /* 0x0000000810157981 */ /* 0x010f22000c1f5900 */
[----:B------:R-:W-:-:S05]  /*13c0*/  IMAD.WIDE R18, R8, 0x4, R16 ;  /* 0x0000000408127825 */ /* 0x000fca00078e0210 */
[----:B------:R-:W4:Y:S01]  /*13d0*/  LDG.E.STRONG.SYS R20, desc[UR8][R18.64] ;  /* 0x0000000812147981 */ /* 0x000f22000c1f5900 */
[----:B------:R-:W-:-:S05]  /*13e0*/  IMAD.WIDE R2, R8, 0x4, R18 ;  /* 0x0000000408027825 */ /* 0x000fca00078e0212 */
[----:B0-----:R0:W4:Y:S01]  /*13f0*/  LDG.E.STRONG.SYS R6, desc[UR8][R2.64] ;  /* 0x0000000802067981 */ /* 0x001122000c1f5900 */
[----:B------:R-:W-:-:S05]  /*1400*/  IMAD.WIDE R26, R8, 0x4, R2 ;  /* 0x00000004081a7825 */ /* 0x000fca00078e0202 */
[----:B------:R0:W4:Y:S01]  /*1410*/  LDG.E.STRONG.SYS R24, desc[UR8][R26.64] ;  /* 0x000000081a187981 */ /* 0x000122000c1f5900 */
[----:B------:R-:W-:-:S05]  /*1420*/  IMAD.WIDE R14, R8, 0x4, R26 ;  /* 0x00000004080e7825 */ /* 0x000fca00078e021a */
[----:B------:R0:W4:Y:S01]  /*1430*/  LDG.E.STRONG.SYS R28, desc[UR8][R14.64] ;  /* 0x000000080e1c7981 */ /* 0x000122000c1f5900 */
[----:B-1----:R-:W-:-:S04]  /*1440*/  IMAD.WIDE R10, R8, 0x4, R14 ;  /* 0x00000004080a7825 */ /* 0x002fc800078e020e */
[C---:B-----5:R-:W-:Y:S02]  /*1450*/  IMAD.WIDE R12, R8.reuse, 0x4, R10 ;  /* 0x00000004080c7825 */ /* 0x060fe400078e020a */
[----:B------:R-:W5:Y:S02]  /*1460*/  LDG.E.STRONG.SYS R10, desc[UR8][R10.64] ;  /* 0x000000080a0a7981 */ /* 0x000f64000c1f5900 */
[C---:B0-----:R-:W-:Y:S02]  /*1470*/  IMAD.WIDE R2, R8.reuse, 0x4, R12 ;  /* 0x0000000408027825 */ /* 0x041fe400078e020c */
        /* <DEDUP_REMOVED lines=17> */
[----:B------:R-:W-:-:S04]  /*1590*/  FADD.FTZ R22, R23, R22 ;  /* 0x0000001617167221 */ /* 0x000fc80000010000 */
[----:B----4-:R-:W-:-:S04]  /*15a0*/  FADD.FTZ R21, R22, R21 ;  /* 0x0000001516157221 */ /* 0x010fc80000010000 */
[----:B------:R-:W-:-:S04]  /*15b0*/  FADD.FTZ R21, R21, R20 ;  /* 0x0000001415157221 */ /* 0x000fc80000010000 */
[----:B------:R-:W-:-:S04]  /*15c0*/  FADD.FTZ R21, R21, R6 ;  /* 0x0000000615157221 */ /* 0x000fc80000010000 */
[----:B------:R-:W-:-:S04]  /*15d0*/  FADD.FTZ R21, R21, R24 ;  /* 0x0000001815157221 */ /* 0x000fc80000010000 */
[----:B------:R-:W-:-:S04]  /*15e0*/  FADD.FTZ R21, R21, R28 ;  /* 0x0000001c15157221 */ /* 0x000fc80000010000 */
[----:B-----5:R-:W-:-:S04]  /*15f0*/  FADD.FTZ R21, R21, R10 ;  /* 0x0000000a15157221 */ /* 0x020fc80000010000 */
        /* <DEDUP_REMOVED lines=8> */
.L_x_232:
        /* <DEDUP_REMOVED lines=11> */
[C---:B-1----:R-:W-:Y:S02]  /*1730*/  IMAD.WIDE R10, R8.reuse, 0x4, R4 ;  /* 0x00000004080a7825 */ /* 0x042fe400078e0204 */
[----:B------:R-:W5:Y:S02]  /*1740*/  LDG.E.STRONG.SYS R4, desc[UR8][R4.64] ;  /* 0x0000000804047981 */ /* 0x000f64000c1f5900 */
[C---:B------:R-:W-:Y:S02]  /*1750*/  IMAD.WIDE R12, R8.reuse, 0x4, R10 ;  /* 0x00000004080c7825 */ /* 0x040fe400078e020a */
[----:B------:R-:W3:Y:S02]  /*1760*/  LDG.E.STRONG.SYS R10, desc[UR8][R10.64] ;  /* 0x000000080a0a7981 */ /* 0x000ee4000c1f5900 */
[----:B------:R-:W-:-:S02]  /*1770*/  IMAD.WIDE R14, R8, 0x4, R12 ;  /* 0x00000004080e7825 */ /* 0x000fc400078e020c */
[----:B------:R-:W3:Y:S02]  /*1780*/  LDG.E.STRONG.SYS R12, desc[UR8][R12.64] ;  /* 0x000000080c0c7981 */ /* 0x000ee4000c1f5900 */
[C---:B------:R-:W-:Y:S02]  /*1790*/  IMAD.WIDE R16, R8.reuse, 0x4, R14 ;  /* 0x0000000408107825 */ /* 0x040fe400078e020e */
[----:B------:R-:W3:Y:S02]  /*17a0*/  LDG.E.STRONG.SYS R14, desc[UR8][R14.64] ;  /* 0x000000080e0e7981 */ /* 0x000ee4000c1f5900 */
[C---:B----4-:R-:W-:Y:S02]  /*17b0*/  IMAD.WIDE R18, R8.reuse, 0x4, R16 ;  /* 0x0000000408127825 */ /* 0x050fe400078e0210 */
[----:B------:R-:W4:Y:S02]  /*17c0*/  LDG.E.STRONG.SYS R16, desc[UR8][R16.64] ;  /* 0x0000000810107981 */ /* 0x000f24000c1f5900 */
[----:B------:R-:W-:-:S02]  /*17d0*/  IMAD.WIDE R20, R8, 0x4, R18 ;  /* 0x0000000408147825 */ /* 0x000fc400078e0212 */
[----:B------:R-:W4:Y:S04]  /*17e0*/  LDG.E.STRONG.SYS R18, desc[UR8][R18.64] ;  /* 0x0000000812127981 */ /* 0x000f28000c1f5900 */
[----:B------:R-:W4:Y:S01]  /*17f0*/  LDG.E.STRONG.SYS R20, desc[UR8][R20.64] ;  /* 0x0000000814147981 */ /* 0x000f22000c1f5900 */
[----:B------:R-:W-:Y:S01]  /*1800*/  UIADD3 UR4, UPT, UPT, UR4, 0x8, URZ ;  /* 0x0000000804047890 */ /* 0x000fe2000fffe0ff */
[----:B--2---:R-:W-:-:S04]  /*1810*/  FADD.FTZ R3, R0, R3 ;  /* 0x0000000300037221 */ /* 0x004fc80000010000 */
[----:B-----5:R-:W-:-:S04]  /*1820*/  FADD.FTZ R3, R3, R4 ;  /* 0x0000000403037221 */ /* 0x020fc80000010000 */
[----:B---3--:R-:W-:-:S04]  /*1830*/  FADD.FTZ R3, R3, R10 ;  /* 0x0000000a03037221 */ /* 0x008fc80000010000 */
[----:B------:R-:W-:-:S04]  /*1840*/  FADD.FTZ R3, R3, R12 ;  /* 0x0000000c03037221 */ /* 0x000fc80000010000 */
[----:B------:R-:W-:-:S04]  /*1850*/  FADD.FTZ R3, R3, R14 ;  /* 0x0000000e03037221 */ /* 0x000fc80000010000 */
[----:B----4-:R-:W-:-:S04]  /*1860*/  FADD.FTZ R3, R3, R16 ;  /* 0x0000001003037221 */ /* 0x010fc80000010000 */
[----:B------:R-:W-:-:S04]  /*1870*/  FADD.FTZ R3, R3, R18 ;  /* 0x0000001203037221 */ /* 0x000fc80000010000 */
[----:B------:R-:W-:-:S07]  /*1880*/  FADD.FTZ R0, R3, R20 ;  /* 0x0000001403007221 */ /* 0x000fce0000010000 */
.L_x_235:
        /* <DEDUP_REMOVED lines=12> */
[----:B------:R-:W-:Y:S02]  /*1950*/  IMAD.WIDE R12, R8, 0x4, R10 ;  /* 0x00000004080c7825 */ /* 0x000fe400078e020a */
[----:B------:R-:W3:Y:S04]  /*1960*/  LDG.E.STRONG.SYS R11, desc[UR8][R10.64] ;  /* 0x000000080a0b7981 */ /* 0x000ee8000c1f5900 */
[----:B------:R-:W4:Y:S01]  /*1970*/  LDG.E.STRONG.SYS R13, desc[UR8][R12.64] ;  /* 0x000000080c0d7981 */ /* 0x000f22000c1f5900 */
[----:B------:R-:W-:Y:S01]  /*1980*/  UIADD3 UR4, UPT, UPT, UR4, 0x4, URZ ;  /* 0x0000000404047890 */ /* 0x000fe2000fffe0ff */
[----:B--2---:R-:W-:-:S04]  /*1990*/  FADD.FTZ R0, R0, R3 ;  /* 0x0000000300007221 */ /* 0x004fc80000010000 */
[----:B-----5:R-:W-:-:S04]  /*19a0*/  FADD.FTZ R0, R0, R5 ;  /* 0x0000000500007221 */ /* 0x020fc80000010000 */
[----:B---3--:R-:W-:-:S04]  /*19b0*/  FADD.FTZ R0, R0, R11 ;  /* 0x0000000b00007221 */ /* 0x008fc80000010000 */
[----:B----4-:R-:W-:-:S07]  /*19c0*/  FADD.FTZ R0, R0, R13 ;  /* 0x0000000d00007221 */ /* 0x010fce0000010000 */
.L_x_236:
[----:B------:R-:W-:Y:S05]  /*19d0*/  BRA.U !UP1, `(.L_x_234) ;  /* 0x0000000109287547 */ /* 0x000fea000b800000 */
[----:B------:R-:W2:Y:S01]  /*19e0*/  LDC.64 R4, c[0x0][0x3a0] ;  /* 0x0000e800ff047b82 */ /* 0x000ea20000000a00 */
[----:B------:R-:W-:Y:S01]  /*19f0*/  IMAD R9, R8, UR4, R7 ;  /* 0x0000000408097c24 */ /* 0x000fe2000f8e0207 */
[----:B------:R-:W-:-:S12]  /*1a00*/  UIADD3 UR5, UPT, UPT, -UR5, URZ, URZ ;  /* 0x000000ff05057290 */ /* 0x000fd8000fffe1ff */
.L_x_237:
[----:B--2---:R-:W-:-:S06]  /*1a10*/  IMAD.WIDE R2, R9, 0x4, R4 ;  /* 0x0000000409027825 */ /* 0x004fcc00078e0204 */
[----:B------:R-:W2:Y:S01]  /*1a20*/  LDG.E.STRONG.SYS R3, desc[UR8][R2.64] ;  /* 0x0000000802037981 */ /* 0x000ea2000c1f5900 */
[----:B------:R-:W-:Y:S01]  /*1a30*/  UIADD3 UR5, UPT, UPT, UR5, 0x1, URZ ;  /* 0x0000000105057890 */ /* 0x000fe2000fffe0ff */
[----:B------:R-:W-:-:S03]  /*1a40*/  IADD3 R9, PT, PT, R9, R8, RZ ;  /* 0x0000000809097210 */ /* 0x000fc60007ffe0ff */
[----:B------:R-:W-:Y:S01]  /*1a50*/  UISETP.NE.AND UP0, UPT, UR5, URZ, UPT ;  /* 0x000000ff0500728c */ /* 0x000fe2000bf05270 */
[----:B--2---:R-:W-:-:S08]  /*1a60*/  FADD.FTZ R0, R3, R0 ;  /* 0x0000000003007221 */ /* 0x004fd00000010000 */
[----:B------:R-:W-:Y:S05]  /*1a70*/  BRA.U UP0, `(.L_x_237) ;  /* 0xfffffffd00e47547 */ /* 0x000fea000b83ffff */
.L_x_234:
[----:B------:R-:W2:Y:S02]  /*1a80*/  LDC.64 R2, c[0x0][0x3b0] ;  /* 0x0000ec00ff027b82 */ /* 0x000ea40000000a00 */
[----:B--2---:R-:W-:-:S05]  /*1a90*/  IMAD.WIDE R2, R7, 0x4, R2 ;  /* 0x0000000407027825 */ /* 0x004fca00078e0202 */
[----:B------:R-:W-:Y:S01]  /*1aa0*/  STG.E desc[UR8][R2.64], R0 ;  /* 0x0000000002007986 */ /* 0x000fe2000c101908 */
[----:B------:R-:W-:Y:S05]  /*1ab0*/  EXIT ;  /* 0x000000000000794d */ /* 0x000fea0003800000 */
.L_x_238:
        /* <DEDUP_REMOVED lines=12> */
.L_x_324:


//--------------------- .text._Z25biasAddRelu_bprop_alignedIfLi4EEvPT_S1_iiS1_PVfPiS1_ --------------------------
	.section	.text._Z25biasAddRelu_bprop_alignedIfLi4EEvPT_S1_iiS1_PVfPiS1_,"ax",@progbits
	.align	128
        .global         _Z25biasAddRelu_bprop_alignedIfLi4EEvPT_S1_iiS1_PVfPiS1_
        .type           _Z25biasAddRelu_bprop_alignedIfLi4EEvPT_S1_iiS1_PVfPiS1_,@function
        .size           _Z25biasAddRelu_bprop_alignedIfLi4EEvPT_S1_iiS1_PVfPiS1_,(.L_x_325 - _Z25biasAddRelu_bprop_alignedIfLi4EEvPT_S1_iiS1_PVfPiS1_)
        .other          _Z25biasAddRelu_bprop_alignedIfLi4EEvPT_S1_iiS1_PVfPiS1_,@"STO_CUDA_ENTRY STV_DEFAULT"
_Z25biasAddRelu_bprop_alignedIfLi4EEvPT_S1_iiS1_PVfPiS1_:
.text._Z25biasAddRelu_bprop_alignedIfLi4EEvPT_S1_iiS1_PVfPiS1_:
[----:B------:R-:W-:Y:S08]  /*0000*/  LDC R1, c[0x0][0x37c] ;  /* 0x0000df00ff017b82 */ /* 0x000ff00000000800 */
[----:B------:R-:W0:Y:S01]  /*0010*/  LDC R3, c[0x0][0x360] ;  /* 0x0000d800ff037b82 */ /* 0x000e220000000800 */
[----:B------:R-:W1:Y:S01]  /*0020*/  LDCU UR5, c[0x0][0x394] ;  /* 0x00007280ff0577ac */ /* 0x000e620008000800 */
[----:B------:R-:W2:Y:S01]  /*0030*/  S2R R16, SR_TID.Y ;  /* 0x0000000000107919 */ /* 0x000ea20000002200 */
[----:B------:R-:W-:Y:S01]  /*0040*/  BSSY.RECONVERGENT B0, `(.L_x_239) ;  /* 0x0000063000007945 */ /* 0x000fe20003800200 */
[----:B------:R-:W-:Y:S01]  /*0050*/  HFMA2 R25, -RZ, RZ, 0, 0 ;  /* 0x00000000ff197431 */ /* 0x000fe200000001ff */
[----:B------:R-:W3:Y:S01]  /*0060*/  LDCU.64 UR10, c[0x0][0x358] ;  /* 0x00006b00ff0a77ac */ /* 0x000ee20008000a00 */
[----:B------:R-:W0:Y:S02]  /*0070*/  S2R R20, SR_CTAID.X ;  /* 0x0000000000147919 */ /* 0x000e240000002500 */
[----:B------:R-:W4:Y:S01]  /*0080*/  LDC R0, c[0x0][0x374] ;  /* 0x0000dd00ff007b82 */ /* 0x000f220000000800 */
[----:B------:R-:W5:Y:S07]  /*0090*/  LDCU UR13, c[0x0][0x364] ;  /* 0x00006c80ff0d77ac */ /* 0x000f6e0008000800 */
[----:B------:R-:W3:Y:S01]  /*00a0*/  S2UR UR12, SR_CTAID.Y ;  /* 0x00000000000c79c3 */ /* 0x000ee20000002600 */
[----:B-----5:R-:W5:Y:S01]  /*00b0*/  I2F.U32.RP R8, UR13 ;  /* 0x0000000d00087d06 */ /* 0x020f620008209000 */
[----:B------:R-:W-:Y:S01]  /*00c0*/  UIADD3 UR4, UPT, UPT, UR13, -0x1, URZ ;  /* 0xffffffff0d047890 */ /* 0x000fe2000fffe0ff */
[----:B----4-:R-:W-:-:S02]  /*00d0*/  IADD3 R2, PT, PT, R0, -0x1, RZ ;  /* 0xffffffff00027810 */ /* 0x010fc40007ffe0ff */
[----:B------:R-:W-:-:S04]  /*00e0*/  ISETP.NE.U32.AND P2, PT, R0, RZ, PT ;  /* 0x000000ff0000720c */ /* 0x000fc80003f45070 */
[----:B------:R-:W4:Y:S08]  /*00f0*/  I2F.U32.RP R6, R0 ;  /* 0x0000000000067306 */ /* 0x000f300000209000 */
[----:B-----5:R-:W-:Y:S08]  /*0100*/  MUFU.RCP R8, R8 ;  /* 0x0000000800087308 */ /* 0x020ff00000001000 */
[----:B----4-:R-:W4:Y:S02]  /*0110*/  MUFU.RCP R6, R6 ;  /* 0x0000000600067308 */ /* 0x010f240000001000 */
[----:B----4-:R-:W-:-:S06]  /*0120*/  IADD3 R4, PT, PT, R6, 0xffffffe, RZ ;  /* 0x0ffffffe06047810 */ /* 0x010fcc0007ffe0ff */
[----:B------:R4:W5:Y:S02]  /*0130*/  F2I.FTZ.U32.TRUNC.NTZ R5, R4 ;  /* 0x0000000400057305 */ /* 0x000964000021f000 */
[----:B----4-:R-:W-:Y:S01]  /*0140*/  HFMA2 R4, -RZ, RZ, 0, 0 ;  /* 0x00000000ff047431 */ /* 0x010fe200000001ff */
[----:B-----5:R-:W-:-:S05]  /*0150*/  IADD3 R7, PT, PT, RZ, -R5, RZ ;  /* 0x80000005ff077210 */ /* 0x020fca0007ffe0ff */
[----:B------:R-:W-:-:S04]  /*0160*/  IMAD R7, R7, R0, RZ ;  /* 0x0000000007077224 */ /* 0x000fc800078e02ff */
[----:B------:R-:W-:Y:S01]  /*0170*/  IMAD.HI.U32 R6, R5, R7, R4 ;  /* 0x0000000705067227 */ /* 0x000fe200078e0004 */
[----:B-1----:R-:W-:Y:S02]  /*0180*/  IADD3 R5, PT, PT, R2, UR5, RZ ;  /* 0x0000000502057c10 */ /* 0x002fe4000fffe0ff */
[----:B------:R-:W-:Y:S02]  /*0190*/  IADD3 R4, PT, PT, R8, 0xffffffe, RZ ;  /* 0x0ffffffe08047810 */ /* 0x000fe40007ffe0ff */
[----:B------:R-:W0:Y:S01]  /*01a0*/  S2R R8, SR_TID.X ;  /* 0x0000000000087919 */ /* 0x000e220000002100 */
[----:B------:R-:W-:-:S05]  /*01b0*/  IMAD.HI.U32 R6, R6, R5, RZ ;  /* 0x0000000506067227 */ /* 0x000fca00078e00ff */
[----:B------:R-:W-:-:S05]  /*01c0*/  IADD3 R7, PT, PT, -R6, RZ, RZ ;  /* 0x000000ff06077210 */ /* 0x000fca0007ffe1ff */
[----:B------:R-:W-:Y:S02]  /*01d0*/  IMAD R7, R0, R7, R5 ;  /* 0x0000000700077224 */ /* 0x000fe400078e0205 */
[----:B------:R1:W4:Y:S03]  /*01e0*/  F2I.FTZ.U32.TRUNC.NTZ R5, R4 ;  /* 0x0000000400057305 */ /* 0x000326000021f000 */
[----:B------:R-:W-:Y:S02]  /*01f0*/  ISETP.GE.U32.AND P0, PT, R7, R0, PT ;  /* 0x000000000700720c */ /* 0x000fe40003f06070 */
[----:B-1----:R-:W-:-:S11]  /*0200*/  MOV R4, RZ ;  /* 0x000000ff00047202 */ /* 0x002fd60000000f00 */
[-C--:B------:R-:W-:Y:S02]  /*0210*/  @P0 IADD3 R7, PT, PT, R7, -R0.reuse, RZ ;  /* 0x8000000007070210 */ /* 0x080fe40007ffe0ff */
[----:B------:R-:W-:Y:S02]  /*0220*/  @P0 IADD3 R6, PT, PT, R6, 0x1, RZ ;  /* 0x0000000106060810 */ /* 0x000fe40007ffe0ff */
[----:B------:R-:W-:Y:S02]  /*0230*/  ISETP.GE.U32.AND P1, PT, R7, R0, PT ;  /* 0x000000000700720c */ /* 0x000fe40003f26070 */
[----:B----4-:R-:W-:-:S05]  /*0240*/  IADD3 R7, PT, PT, RZ, -R5, RZ ;  /* 0x80000005ff077210 */ /* 0x010fca0007ffe0ff */
[----:B------:R-:W-:-:S04]  /*0250*/  IMAD R7, R7, UR13, RZ ;  /* 0x0000000d07077c24 */ /* 0x000fc8000f8e02ff */
[----:B------:R-:W-:-:S04]  /*0260*/  IMAD.HI.U32 R5, R5, R7, R4 ;  /* 0x0000000705057227 */ /* 0x000fc800078e0004 */
[----:B------:R-:W-:Y:S01]  /*0270*/  HFMA2 R4, -RZ, RZ, 0, 0 ;  /* 0x00000000ff047431 */ /* 0x000fe200000001ff */
[----:B------:R-:W-:Y:S02]  /*0280*/  @P1 IADD3 R6, PT, PT, R6, 0x1, RZ ;  /* 0x0000000106061810 */ /* 0x000fe40007ffe0ff */
[----:B------:R-:W-:Y:S02]  /*0290*/  @!P2 LOP3.LUT R6, RZ, R0, RZ, 0x33, !PT ;  /* 0x00000000ff06a212 */ /* 0x000fe400078e33ff */
[----:B------:R-:W-:Y:S02]  /*02a0*/  ISETP.NE.U32.AND P2, PT, RZ, UR13, PT ;  /* 0x0000000dff007c0c */ /* 0x000fe4000bf45070 */
[C---:B------:R-:W-:Y:S01]  /*02b0*/  IADD3 R2, PT, PT, R6.reuse, UR4, RZ ;  /* 0x0000000406027c10 */ /* 0x040fe2000fffe0ff */
[----:B---3--:R-:W-:-:S04]  /*02c0*/  IMAD R17, R6, UR12, RZ ;  /* 0x0000000c06117c24 */ /* 0x008fc8000f8e02ff */
[----:B------:R-:W-:Y:S01]  /*02d0*/  IMAD.HI.U32 R5, R5, R2, RZ ;  /* 0x0000000205057227 */ /* 0x000fe200078e00ff */
[----:B------:R-:W-:-:S04]  /*02e0*/  VIADDMNMX R6, R17, R6, UR5, PT ;  /* 0x0000000511067e46 */ /* 0x000fc8000b800106 */
[----:B------:R-:W-:-:S05]  /*02f0*/  IADD3 R7, PT, PT, -R5, RZ, RZ ;  /* 0x000000ff05077210 */ /* 0x000fca0007ffe1ff */
[----:B------:R-:W-:-:S05]  /*0300*/  IMAD R2, R7, UR13, R2 ;  /* 0x0000000d07027c24 */ /* 0x000fca000f8e0202 */
[----:B------:R-:W-:-:S13]  /*0310*/  ISETP.GE.U32.AND P0, PT, R2, UR13, PT ;  /* 0x0000000d02007c0c */ /* 0x000fda000bf06070 */
[----:B------:R-:W-:Y:S02]  /*0320*/  @P0 IADD3 R2, PT, PT, R2, -UR13, RZ ;  /* 0x8000000d02020c10 */ /* 0x000fe4000fffe0ff */
[----:B------:R-:W-:Y:S02]  /*0330*/  @P0 IADD3 R5, PT, PT, R5, 0x1, RZ ;  /* 0x0000000105050810 */ /* 0x000fe40007ffe0ff */
[----:B------:R-:W-:-:S13]  /*0340*/  ISETP.GE.U32.AND P1, PT, R2, UR13, PT ;  /* 0x0000000d02007c0c */ /* 0x000fda000bf26070 */
[----:B------:R-:W-:Y:S02]  /*0350*/  @P1 IADD3 R5, PT, PT, R5, 0x1, RZ ;  /* 0x0000000105051810 */ /* 0x000fe40007ffe0ff */
[----:B------:R-:W-:-:S05]  /*0360*/  @!P2 LOP3.LUT R5, RZ, UR13, RZ, 0x33, !PT ;  /* 0x0000000dff05ac12 */ /* 0x000fca000f8e33ff */
[----:B--2---:R-:W-:-:S05]  /*0370*/  IMAD R16, R5, R16, RZ ;  /* 0x0000001005107224 */ /* 0x004fca00078e02ff */
[----:B------:R-:W-:-:S04]  /*0380*/  IADD3 R23, PT, PT, R17, R16, RZ ;  /* 0x0000001011177210 */ /* 0x000fc80007ffe0ff */
[C---:B------:R-:W-:Y:S02]  /*0390*/  VIADDMNMX R6, R23.reuse, R5, R6, PT ;  /* 0x0000000517067246 */ /* 0x040fe40003800106 */
[----:B------:R-:W-:Y:S02]  /*03a0*/  MOV R5, RZ ;  /* 0x000000ff00057202 */ /* 0x000fe40000000f00 */
[----:B------:R-:W-:Y:S02]  /*03b0*/  IADD3 R21, PT, PT, -R23, R6, RZ ;  /* 0x0000000617157210 */ /* 0x000fe40007ffe1ff */
[----:B------:R-:W-:Y:S02]  /*03c0*/  CS2R R6, SRZ ;  /* 0x0000000000067805 */ /* 0x000fe4000001ff00 */
[----:B------:R-:W-:-:S04]  /*03d0*/  SHF.R.S32.HI R2, RZ, 0x1f, R21 ;  /* 0x0000001fff027819 */ /* 0x000fc80000011415 */
[----:B------:R-:W-:-:S04]  /*03e0*/  LEA.HI R2, R2, R21, RZ, 0x2 ;  /* 0x0000001502027211 */ /* 0x000fc800078f10ff */
[----:B------:R-:W-:-:S04]  /*03f0*/  LOP3.LUT R2, R2, 0xfffffffc, RZ, 0xc0, !PT ;  /* 0xfffffffc02027812 */ /* 0x000fc800078ec0ff */
[----:B------:R-:W-:Y:S01]  /*0400*/  IADD3 R22, PT, PT, R21, -R2, RZ ;  /* 0x8000000215167210 */ /* 0x000fe20007ffe0ff */
[----:B0-----:R-:W-:-:S03]  /*0410*/  IMAD R2, R20, R3, R8 ;  /* 0x0000000314027224 */ /* 0x001fc600078e0208 */
[----:B------:R-:W-:-:S13]  /*0420*/  ISETP.GE.AND P0, PT, R22, 0x1, PT ;  /* 0x000000011600780c */ /* 0x000fda0003f06270 */
[----:B------:R-:W-:Y:S05]  /*0430*/  @!P0 BRA `(.L_x_240) ;  /* 0x00000000008c8947 */ /* 0x000fea0003800000 */
[----:B------:R-:W0:Y:S01]  /*0440*/  LDC R24, c[0x0][0x390] ;  /* 0x0000e400ff187b82 */ /* 0x000e220000000800 */
[----:B------:R-:W-:Y:S01]  /*0450*/  BSSY.RECONVERGENT B1, `(.L_x_241) ;  /* 0x0000020000017945 */ /* 0x000fe20003800200 */
[----:B------:R-:W-:Y:S02]  /*0460*/  IADD3 R25, PT, PT, -R22, RZ, RZ ;  /* 0x000000ff16197210 */ /* 0x000fe40007ffe1ff */
[----:B------:R-:W-:Y:S01]  /*0470*/  MOV R7, RZ ;  /* 0x000000ff00077202 */ /* 0x000fe20000000f00 */
[----:B0-----:R-:W-:-:S07]  /*0480*/  IMAD R23, R23, R24, RZ ;  /* 0x0000001817177224 */ /* 0x001fce00078e02ff */
.L_x_242:
[----:B0-----:R-:W0:Y:S01]  /*0490*/  LDC.64 R8, c[0x0][0x380] ;  /* 0x0000e000ff087b82 */ /* 0x001e220000000a00 */
[----:B------:R-:W-:-:S04]  /*04a0*/  SHF.R.S32.HI R10, RZ, 0x1f, R23 ;  /* 0x0000001fff0a7819 */ /* 0x000fc80000011417 */
[----:B------:R-:W-:-:S03]  /*04b0*/  LEA.HI R29, R10, R23, RZ, 0x2 ;  /* 0x000000170a1d7211 */ /* 0x000fc600078f10ff */
[----:B------:R-:W1:Y:S01]  /*04c0*/  LDC.64 R26, c[0x0][0x388] ;  /* 0x0000e200ff1a7b82 */ /* 0x000e620000000a00 */
[----:B------:R-:W-:-:S07]  /*04d0*/  LEA.HI.SX32 R29, R29, R2, 0x1e ;  /* 0x000000021d1d7211 */ /* 0x000fce00078ff2ff */
[----:B------:R-:W2:Y:S01]  /*04e0*/  LDC.64 R18, c[0x0][0x398] ;  /* 0x0000e600ff127b82 */ /* 0x000ea20000000a00 */
[----:B0-----:R-:W-:-:S06]  /*04f0*/  IMAD.WIDE R8, R29, 0x10, R8 ;  /* 0x000000101d087825 */ /* 0x001fcc00078e0208 */
[----:B------:R-:W3:Y:S01]  /*0500*/  LDG.E.128 R8, desc[UR10][R8.64] ;  /* 0x0000000a08087981 */ /* 0x000ee2000c1e1d00 */
[----:B-1----:R-:W-:-:S05]  /*0510*/  IMAD.WIDE R26, R29, 0x10, R26 ;  /* 0x000000101d1a7825 */ /* 0x002fca00078e021a */
[----:B------:R-:W4:Y:S01]  /*0520*/  LDG.E.128 R12, desc[UR10][R26.64] ;  /* 0x0000000a1a0c7981 */ /* 0x000f22000c1e1d00 */
[----:B--2---:R-:W-:Y:S01]  /*0530*/  IMAD.WIDE R18, R29, 0x10, R18 ;  /* 0x000000101d127825 */ /* 0x004fe200078e0212 */
[----:B------:R-:W-:Y:S02]  /*0540*/  IADD3 R25, PT, PT, R25, 0x1, RZ ;  /* 0x0000000119197810 */ /* 0x000fe40007ffe0ff */
[----:B------:R-:W-:Y:S02]  /*0550*/  IADD3 R23, PT, PT, R23, R24, RZ ;  /* 0x0000001817177210 */ /* 0x000fe40007ffe0ff */
[----:B---3--:R-:W-:Y:S02]  /*0560*/  FSETP.GTU.FTZ.AND P0, PT, R8, RZ, PT ;  /* 0x000000ff0800720b */ /* 0x008fe40003f1c000 */
[----:B------:R-:W-:Y:S02]  /*0570*/  FSETP.GTU.FTZ.AND P1, PT, R9, RZ, PT ;  /* 0x000000ff0900720b */ /* 0x000fe40003f3c000 */
[----:B------:R-:W-:-:S02]  /*0580*/  FSETP.GTU.FTZ.AND P2, PT, R10, RZ, PT ;  /* 0x000000ff0a00720b */ /* 0x000fc40003f5c000 */
[----:B------:R-:W-:Y:S02]  /*0590*/  FSETP.GTU.FTZ.AND P3, PT, R11, RZ, PT ;  /* 0x000000ff0b00720b */ /* 0x000fe40003f7c000 */
[----:B----4-:R-:W-:Y:S02]  /*05a0*/  FSEL R12, R12, RZ, P0 ;  /* 0x000000ff0c0c7208 */ /* 0x010fe40000000000 */
[----:B------:R-:W-:Y:S02]  /*05b0*/  FSEL R13, R13, RZ, P1 ;  /* 0x000000ff0d0d7208 */ /* 0x000fe40000800000 */
[----:B------:R-:W-:Y:S02]  /*05c0*/  FSEL R14, R14, RZ, P2 ;  /* 0x000000ff0e0e7208 */ /* 0x000fe40001000000 */
[----:B------:R-:W-:-:S05]  /*05d0*/  FSEL R15, R15, RZ, P3 ;  /* 0x000000ff0f0f7208 */ /* 0x000fca0001800000 */
[----:B------:R0:W-:Y:S01]  /*05e0*/  STG.E.128 desc[UR10][R18.64], R12 ;  /* 0x0000000c12007986 */ /* 0x0001e2000c101d0a */
[----:B------:R-:W-:Y:S01]  /*05f0*/  ISETP.NE.AND P0, PT, R25, RZ, PT ;  /* 0x000000ff1900720c */ /* 0x000fe20003f05270 */
[----:B------:R-:W-:Y:S01]  /*0600*/  FADD.FTZ R4, R12, R4 ;  /* 0x000000040c047221 */ /* 0x000fe20000010000 */
[----:B------:R-:W-:Y:S01]  /*0610*/  FADD.FTZ R5, R13, R5 ;  /* 0x000000050d057221 */ /* 0x000fe20000010000 */
[----:B------:R-:W-:Y:S01]  /*0620*/  FADD.FTZ R6, R14, R6 ;  /* 0x000000060e067221 */ /* 0x000fe20000010000 */
[----:B------:R-:W-:-:S09]  /*0630*/  FADD.FTZ R7, R15, R7 ;  /* 0x000000070f077221 */ /* 0x000fd20000010000 */
[----:B------:R-:W-:Y:S05]  /*0640*/  @P0 BRA `(.L_x_242) ;  /* 0xfffffffc00900947 */ /* 0x000fea000383ffff */
[----:B------:R-:W-:Y:S05]  /*0650*/  BSYNC.RECONVERGENT B1 ;  /* 0x0000000000017941 */ /* 0x000fea0003800200 */
.L_x_241:
[----:B------:R-:W-:-:S07]  /*0660*/  MOV R25, R22 ;  /* 0x0000001600197202 */ /* 0x000fce0000000f00 */
.L_x_240:
[----:B------:R-:W-:Y:S05]  /*0670*/  BSYNC.RECONVERGENT B0 ;  /* 0x0000000000007941 */ /* 0x000fea0003800200 */
.L_x_239:
[----:B------:R-:W-:Y:S01]  /*0680*/  IADD3 R8, PT, PT, R25, 0x3, RZ ;  /* 0x0000000319087810 */ /* 0x000fe20007ffe0ff */
[----:B------:R-:W-:Y:S03]  /*0690*/  BSSY.RECONVERGENT B0, `(.L_x_243) ;  /* 0x000005c000007945 */ /* 0x000fe60003800200 */
[----:B------:R-:W-:-:S13]  /*06a0*/  ISETP.GE.AND P0, PT, R8, R21, PT ;  /* 0x000000150800720c */ /* 0x000fda0003f06270 */
[----:B------:R-:W-:Y:S05]  /*06b0*/  @P0 BRA `(.L_x_244) ;  /* 0x0000000400640947 */ /* 0x000fea0003800000 */
[----:B------:R-:W1:Y:S01]  /*06c0*/  LDC R22, c[0x0][0x390] ;  /* 0x0000e400ff167b82 */ /* 0x000e620000000800 */
[----:B------:R-:W-:Y:S02]  /*06d0*/  IADD3 R17, PT, PT, R16, R25, R17 ;  /* 0x0000001910117210 */ /* 0x000fe40007ffe011 */
[----:B-1----:R-:W-:-:S03]  /*06e0*/  SHF.R.S32.HI R9, RZ, 0x1f, R22 ;  /* 0x0000001fff097819 */ /* 0x002fc60000011416 */
[-C--:B------:R-:W-:Y:S01]  /*06f0*/  IMAD R23, R17, R22.reuse, RZ ;  /* 0x0000001611177224 */ /* 0x080fe200078e02ff */
[----:B------:R-:W-:-:S04]  /*0700*/  LEA.HI R9, R9, R22, RZ, 0x2 ;  /* 0x0000001609097211 */ /* 0x000fc800078f10ff */
[----:B------:R-:W-:-:S07]  /*0710*/  SHF.R.S32.HI R24, RZ, 0x2, R9 ;  /* 0x00000002ff187819 */ /* 0x000fce0000011409 */
.L_x_245:
[----:B-1----:R-:W1:Y:S01]  /*0720*/  LDC.64 R32, c[0x0][0x380] ;  /* 0x0000e000ff207b82 */ /* 0x002e620000000a00 */
[----:B------:R-:W-:-:S04]  /*0730*/  SHF.R.S32.HI R8, RZ, 0x1f, R23 ;  /* 0x0000001fff087819 */ /* 0x000fc80000011417 */
[----:B------:R-:W-:-:S03]  /*0740*/  LEA.HI R17, R8, R23, RZ, 0x2 ;  /* 0x0000001708117211 */ /* 0x000fc600078f10ff */
[----:B------:R-:W2:Y:S01]  /*0750*/  LDC.64 R30, c[0x0][0x388] ;  /* 0x0000e200ff1e7b82 */ /* 0x000ea20000000a00 */
[----:B------:R-:W-:-:S07]  /*0760*/  LEA.HI.SX32 R17, R17, R2, 0x1e ;  /* 0x0000000211117211 */ /* 0x000fce00078ff2ff */
[----:B------:R-:W3:Y:S01]  /*0770*/  LDC.64 R34, c[0x0][0x398] ;  /* 0x0000e600ff227b82 */ /* 0x000ee20000000a00 */
[----:B-1----:R-:W-:-:S05]  /*0780*/  IMAD.WIDE R32, R17, 0x10, R32 ;  /* 0x0000001011207825 */ /* 0x002fca00078e0220 */
[----:B------:R1:W4:Y:S01]  /*0790*/  LDG.E.128 R8, desc[UR10][R32.64] ;  /* 0x0000000a20087981 */ /* 0x000322000c1e1d00 */
[----:B--2---:R-:W-:-:S05]  /*07a0*/  IMAD.WIDE R30, R17, 0x10, R30 ;  /* 0x00000010111e7825 */ /* 0x004fca00078e021e */
[----:B0-----:R0:W2:Y:S01]  /*07b0*/  LDG.E.128 R12, desc[UR10][R30.64] ;  /* 0x0000000a1e0c7981 */ /* 0x0010a2000c1e1d00 */
[----:B-1----:R-:W-:-:S04]  /*07c0*/  IMAD.WIDE R32, R24, 0x10, R32 ;  /* 0x0000001018207825 */ /* 0x002fc800078e0220 */
[----:B---3--:R-:W-:-:S04]  /*07d0*/  IMAD.WIDE R34, R17, 0x10, R34 ;  /* 0x0000001011227825 */ /* 0x008fc800078e0222 */
[----:B0-----:R-:W-:Y:S01]  /*07e0*/  IMAD.WIDE R30, R24, 0x10, R30 ;  /* 0x00000010181e7825 */ /* 0x001fe200078e021e */
[----:B----4-:R-:W-:Y:S02]  /*07f0*/  FSETP.GTU.FTZ.AND P0, PT, R8, RZ, PT ;  /* 0x000000ff0800720b */ /* 0x010fe40003f1c000 */
[----:B------:R-:W-:Y:S02]  /*0800*/  FSETP.GTU.FTZ.AND P1, PT, R9, RZ, PT ;  /* 0x000000ff0900720b */ /* 0x000fe40003f3c000 */
[----:B------:R-:W-:Y:S02]  /*0810*/  FSETP.GTU.FTZ.AND P2, PT, R10, RZ, PT ;  /* 0x000000ff0a00720b */ /* 0x000fe40003f5c000 */
[----:B------:R-:W-:Y:S02]  /*0820*/  FSETP.GTU.FTZ.AND P3, PT, R11, RZ, PT ;  /* 0x000000ff0b00720b */ /* 0x000fe40003f7c000 */
[----:B--2---:R-:W-:Y:S02]  /*0830*/  FSEL R8, R12, RZ, P0 ;  /* 0x000000ff0c087208 */ /* 0x004fe40000000000 */
[----:B------:R-:W-:-:S02]  /*0840*/  FSEL R9, R13, RZ, P1 ;  /* 0x000000ff0d097208 */ /* 0x000fc40000800000 */
[----:B------:R-:W-:Y:S01]  /*0850*/  FSEL R10, R14, RZ, P2 ;  /* 0x000000ff0e0a7208 */ /* 0x000fe20001000000 */
[----:B------:R-:W-:Y:S01]  /*0860*/  FADD.FTZ R27, R8, R4 ;  /* 0x00000004081b7221 */ /* 0x000fe20000010000 */
[----:B------:R-:W-:Y:S01]  /*0870*/  FSEL R11, R15, RZ, P3 ;  /* 0x000000ff0f0b7208 */ /* 0x000fe20001800000 */
[----:B------:R-:W-:-:S04]  /*0880*/  FADD.FTZ R28, R9, R5 ;  /* 0x00000005091c7221 */ /* 0x000fc80000010000 */
[----:B------:R0:W-:Y:S04]  /*0890*/  STG.E.128 desc[UR10][R34.64], R8 ;  /* 0x0000000822007986 */ /* 0x0001e8000c101d0a */
[----:B------:R-:W2:Y:S01]  /*08a0*/  LDG.E.128 R12, desc[UR10][R32.64] ;  /* 0x0000000a200c7981 */ /* 0x000ea2000c1e1d00 */
[----:B------:R-:W-:-:S03]  /*08b0*/  FADD.FTZ R29, R10, R6 ;  /* 0x000000060a1d7221 */ /* 0x000fc60000010000 */
[----:B------:R1:W3:Y:S01]  /*08c0*/  LDG.E.128 R16, desc[UR10][R30.64] ;  /* 0x0000000a1e107981 */ /* 0x0002e2000c1e1d00 */
[----:B------:R-:W-:Y:S01]  /*08d0*/  FADD.FTZ R26, R11, R7 ;  /* 0x000000070b1a7221 */ /* 0x000fe20000010000 */
[----:B-1----:R-:W-:Y:S01]  /*08e0*/  IMAD.WIDE R30, R24, 0x10, R30 ;  /* 0x00000010181e7825 */ /* 0x002fe200078e021e */
[----:B--2---:R-:W-:Y:S02]  /*08f0*/  FSETP.GTU.FTZ.AND P0, PT, R12, RZ, PT ;  /* 0x000000ff0c00720b */ /* 0x004fe40003f1c000 */
[----:B------:R-:W-:Y:S01]  /*0900*/  FSETP.GTU.FTZ.AND P1, PT, R13, RZ, PT ;  /* 0x000000ff0d00720b */ /* 0x000fe20003f3c000 */
[----:B------:R-:W-:Y:S01]  /*0910*/  IMAD.WIDE R12, R24, 0x10, R32 ;  /* 0x00000010180c7825 */ /* 0x000fe200078e0220 */
[----:B------:R-:W-:Y:S02]  /*0920*/  FSETP.GTU.FTZ.AND P2, PT, R14, RZ, PT ;  /* 0x000000ff0e00720b */ /* 0x000fe40003f5c000 */
[----:B------:R-:W-:Y:S01]  /*0930*/  FSETP.GTU.FTZ.AND P3, PT, R15, RZ, PT ;  /* 0x000000ff0f00720b */ /* 0x000fe20003f7c000 */
[----:B------:R-:W-:Y:S01]  /*0940*/  IMAD.WIDE R14, R24, 0x10, R34 ;  /* 0x00000010180e7825 */ /* 0x000fe200078e0222 */
[----:B---3--:R-:W-:-:S02]  /*0950*/  FSEL R16, R16, RZ, P0 ;  /* 0x000000ff10107208 */ /* 0x008fc40000000000 */
[----:B------:R-:W-:Y:S02]  /*0960*/  FSEL R17, R17, RZ, P1 ;  /* 0x000000ff11117208 */ /* 0x000fe40000800000 */
[----:B------:R-:W-:Y:S02]  /*0970*/  FSEL R18, R18, RZ, P2 ;  /* 0x000000ff12127208 */ /* 0x000fe40001000000 */
[----:B------:R-:W-:Y:S01]  /*0980*/  FSEL R19, R19, RZ, P3 ;  /* 0x000000ff13137208 */ /* 0x000fe20001800000 */
[----:B------:R-:W-:-:S04]  /*0990*/  IMAD.WIDE R32, R24, 0x10, R14 ;  /* 0x0000001018207825 */ /* 0x000fc800078e020e */
[----:B------:R-:W-:Y:S01]  /*09a0*/  FADD.FTZ R27, R27, R16 ;  /* 0x000000101b1b7221 */ /* 0x000fe20000010000 */
[----:B------:R1:W-:Y:S04]  /*09b0*/  STG.E.128 desc[UR10][R14.64], R16 ;  /* 0x000000100e007986 */ /* 0x0003e8000c101d0a */
[----:B------:R-:W2:Y:S01]  /*09c0*/  LDG.E.128 R4, desc[UR10][R12.64] ;  /* 0x0000000a0c047981 */ /* 0x000ea2000c1e1d00 */
[----:B------:R-:W-:-:S03]  /*09d0*/  FADD.FTZ R28, R28, R17 ;  /* 0x000000111c1c7221 */ /* 0x000fc60000010000 */
[----:B0-----:R0:W3:Y:S01]  /*09e0*/  LDG.E.128 R8, desc[UR10][R30.64] ;  /* 0x0000000a1e087981 */ /* 0x0010e2000c1e1d00 */
[----:B------:R-:W-:Y:S01]  /*09f0*/  FADD.FTZ R29, R29, R18 ;  /* 0x000000121d1d7221 */ /* 0x000fe20000010000 */
[----:B0-----:R-:W-:Y:S01]  /*0a00*/  IMAD.WIDE R30, R24, 0x10, R30 ;  /* 0x00000010181e7825 */ /* 0x001fe200078e021e */
[----:B--2---:R-:W-:Y:S02]  /*0a10*/  FSETP.GTU.FTZ.AND P2, PT, R6, RZ, PT ;  /* 0x000000ff0600720b */ /* 0x004fe40003f5c000 */
[----:B------:R-:W-:Y:S02]  /*0a20*/  FSETP.GTU.FTZ.AND P3, PT, R7, RZ, PT ;  /* 0x000000ff0700720b */ /* 0x000fe40003f7c000 */
[----:B------:R-:W-:Y:S02]  /*0a30*/  FSETP.GTU.FTZ.AND P0, PT, R4, RZ, PT ;  /* 0x000000ff0400720b */ /* 0x000fe40003f1c000 */
[----:B------:R-:W-:Y:S02]  /*0a40*/  FSETP.GTU.FTZ.AND P1, PT, R5, RZ, PT ;  /* 0x000000ff0500720b */ /* 0x000fe40003f3c000 */
[----:B---3--:R-:W-:-:S02]  /*0a50*/  FSEL R6, R10, RZ, P2 ;  /* 0x000000ff0a067208 */ /* 0x008fc40001000000 */
[----:B------:R-:W-:Y:S01]  /*0a60*/  FSEL R7, R11, RZ, P3 ;  /* 0x000000ff0b077208 */ /* 0x000fe20001800000 */
[----:B------:R-:W-:Y:S01]  /*0a70*/  IMAD.WIDE R10, R24, 0x10, R12 ;  /* 0x00000010180a7825 */ /* 0x000fe200078e020c */
[----:B------:R-:W-:Y:S02]  /*0a80*/  FSEL R4, R8, RZ, P0 ;  /* 0x000000ff08047208 */ /* 0x000fe40000000000 */
[----:B------:R-:W-:-:S05]  /*0a90*/  FSEL R5, R9, RZ, P1 ;  /* 0x000000ff09057208 */ /* 0x000fca0000800000 */
[----:B------:R0:W-:Y:S04]  /*0aa0*/  STG.E.128 desc[UR10][R32.64], R4 ;  /* 0x0000000420007986 */ /* 0x0001e8000c101d0a */
[----:B------:R-:W2:Y:S04]  /*0ab0*/  LDG.E.128 R8, desc[UR10][R10.64] ;  /* 0x0000000a0a087981 */ /* 0x000ea8000c1e1d00 */
[----:B-1----:R-:W3:Y:S01]  /*0ac0*/  LDG.E.128 R12, desc[UR10][R30.64] ;  /* 0x0000000a1e0c7981 */ /* 0x002ee2000c1e1d00 */
[----:B------:R-:W-:Y:S01]  /*0ad0*/  FADD.FTZ R26, R26, R19 ;  /* 0x000000131a1a7221 */ /* 0x000fe20000010000 */
[----:B------:R-:W-:Y:S01]  /*0ae0*/  FADD.FTZ R27, R27, R4 ;  /* 0x000000041b1b7221 */ /* 0x000fe20000010000 */
[----:B------:R-:W-:Y:S01]  /*0af0*/  FADD.FTZ R28, R28, R5 ;  /* 0x000000051c1c7221 */ /* 0x000fe20000010000 */
[----:B------:R-:W-:Y:S01]  /*0b00*/  FADD.FTZ R29, R29, R6 ;  /* 0x000000061d1d7221 */ /* 0x000fe20000010000 */
[----:B------:R-:W-:Y:S01]  /*0b10*/  FADD.FTZ R26, R26, R7 ;  /* 0x000000071a1a7221 */ /* 0x000fe20000010000 */
[----:B------:R-:W-:-:S02]  /*0b20*/  LEA R23, R22, R23, 0x2 ;  /* 0x0000001716177211 */ /* 0x000fc400078e10ff */
[----:B--2---:R-:W-:Y:S02]  /*0b30*/  FSETP.GTU.FTZ.AND P0, PT, R8, RZ, PT ;  /* 0x000000ff0800720b */ /* 0x004fe40003f1c000 */
[----:B------:R-:W-:Y:S01]  /*0b40*/  FSETP.GTU.FTZ.AND P1, PT, R9, RZ, PT ;  /* 0x000000ff0900720b */ /* 0x000fe20003f3c000 */
[----:B------:R-:W-:Y:S01]  /*0b50*/  IMAD.WIDE R8, R24, 0x10, R32 ;  /* 0x0000001018087825 */ /* 0x000fe200078e0220 */
[----:B------:R-:W-:Y:S02]  /*0b60*/  FSETP.GTU.FTZ.AND P2, PT, R10, RZ, PT ;  /* 0x000000ff0a00720b */ /* 0x000fe40003f5c000 */
[----:B------:R-:W-:Y:S02]  /*0b70*/  FSETP.GTU.FTZ.AND P3, PT, R11, RZ, PT ;  /* 0x000000ff0b00720b */ /* 0x000fe40003f7c000 */
[----:B---3--:R-:W-:Y:S02]  /*0b80*/  FSEL R12, R12, RZ, P0 ;  /* 0x000000ff0c0c7208 */ /* 0x008fe40000000000 */
[----:B------:R-:W-:-:S02]  /*0b90*/  FSEL R13, R13, RZ, P1 ;  /* 0x000000ff0d0d7208 */ /* 0x000fc40000800000 */
[----:B------:R-:W-:Y:S01]  /*0ba0*/  FSEL R14, R14, RZ, P2 ;  /* 0x000000ff0e0e7208 */ /* 0x000fe20001000000 */
[----:B0-----:R-:W-:Y:S01]  /*0bb0*/  FADD.FTZ R4, R27, R12 ;  /* 0x0000000c1b047221 */ /* 0x001fe20000010000 */
[----:B------:R-:W-:Y:S01]  /*0bc0*/  FSEL R15, R15, RZ, P3 ;  /* 0x000000ff0f0f7208 */ /* 0x000fe20001800000 */
[----:B------:R-:W-:Y:S01]  /*0bd0*/  FADD.FTZ R5, R28, R13 ;  /* 0x0000000d1c057221 */ /* 0x000fe20000010000 */
[----:B------:R-:W-:Y:S01]  /*0be0*/  IADD3 R10, PT, PT, R25, 0x7, RZ ;  /* 0x00000007190a7810 */ /* 0x000fe20007ffe0ff */
[----:B------:R-:W-:Y:S01]  /*0bf0*/  FADD.FTZ R6, R29, R14 ;  /* 0x0000000e1d067221 */ /* 0x000fe20000010000 */
[----:B------:R-:W-:Y:S01]  /*0c00*/  IADD3 R25, PT, PT, R25, 0x4, RZ ;  /* 0x0000000419197810 */ /* 0x000fe20007ffe0ff */
[----:B------:R1:W-:Y:S01]  /*0c10*/  STG.E.128 desc[UR10][R8.64], R12 ;  /* 0x0000000c08007986 */ /* 0x0003e2000c101d0a */
[----:B------:R-:W-:Y:S01]  /*0c20*/  ISETP.GE.AND P0, PT, R10, R21, PT ;  /* 0x000000150a00720c */ /* 0x000fe20003f06270 */
[----:B------:R-:W-:-:S12]  /*0c30*/  FADD.FTZ R7, R26, R15 ;  /* 0x0000000f1a077221 */ /* 0x000fd80000010000 */
[----:B------:R-:W-:Y:S05]  /*0c40*/  @!P0 BRA `(.L_x_245) ;  /* 0xfffffff800b48947 */ /* 0x000fea000383ffff */
.L_x_244:
[----:B------:R-:W-:Y:S05]  /*0c50*/  BSYNC.RECONVERGENT B0 ;  /* 0x0000000000007941 */ /* 0x000fea0003800200 */
.L_x_243:
[----:B-1----:R-:W1:Y:S01]  /*0c60*/  S2R R8, SR_TID.Y ;  /* 0x0000000000087919 */ /* 0x002e620000002200 */
[----:B------:R-:W2:Y:S01]  /*0c70*/  S2UR UR9, SR_CgaCtaId ;  /* 0x00000000000979c3 */ /* 0x000ea20000008800 */
[----:B------:R-:W-:Y:S01]  /*0c80*/  UMOV UR8, 0x400 ;  /* 0x0000040000087882 */ /* 0x000fe20000000000 */
[----:B------:R-:W-:Y:S01]  /*0c90*/  BSSY.RECONVERGENT B0, `(.L_x_246) ;  /* 0x000014b000007945 */ /* 0x000fe20003800200 */
[----:B------:R-:W3:Y:S01]  /*0ca0*/  S2R R10, SR_TID.X ;  /* 0x00000000000a7919 */ /* 0x000ee20000002100 */
[----:B------:R-:W-:-:S04]  /*0cb0*/  UIADD3 UR4, UPT, UPT, UR8, 0x4, URZ ;  /* 0x0000000408047890 */ /* 0x000fc8000fffe0ff */
[----:B--2---:R-:W-:Y:S01]  /*0cc0*/  ULEA UR5, UR9, UR4, 0x18 ;  /* 0x0000000409057291 */ /* 0x004fe2000f8ec0ff */
[----:B-1----:R-:W-:Y:S01]  /*0cd0*/  ISETP.NE.AND P0, PT, R8, RZ, PT ;  /* 0x000000ff0800720c */ /* 0x002fe20003f05270 */
[----:B---3--:R-:W-:-:S05]  /*0ce0*/  IMAD R9, R3, R8, R10 ;  /* 0x0000000803097224 */ /* 0x008fca00078e020a */
        /* <DEDUP_REMOVED lines=16> */
[----:B0-----:R-:W-:-:S03]  /*0df0*/  IADD3 R12, PT, PT, R3, R10, RZ ;  /* 0x0000000a030c7210 */ /* 0x001fc60007ffe0ff */
        /* <DEDUP_REMOVED lines=10> */
.L_x_252:
[----:B------:R-:W0:Y:S01]  /*0ea0*/  LDS R14, [R12+0x4] ;  /* 0x000004000c0e7984 */ /* 0x000e220000000800 */
[C---:B------:R-:W-:Y:S01]  /*0eb0*/  LEA R30, R3.reuse, R12, 0x4 ;  /* 0x0000000c031e7211 */ /* 0x040fe200078e20ff */
[----:B------:R-:W-:Y:S02]  /*0ec0*/  UIADD3 UR7, UPT, UPT, UR7, 0x10, URZ ;  /* 0x0000001007077890 */ /* 0x000fe4000fffe0ff */
[----:B-1----:R-:W1:Y:S01]  /*0ed0*/  LDS R9, [R12] ;  /* 0x000000000c097984 */ /* 0x002e620000000800 */
[C---:B------:R-:W-:Y:S01]  /*0ee0*/  LEA R32, R3.reuse, R30, 0x4 ;  /* 0x0000001e03207211 */ /* 0x040fe200078e20ff */
[----:B------:R-:W-:Y:S02]  /*0ef0*/  UISETP.GE.AND UP1, UPT, UR7, -0xc, UPT ;  /* 0xfffffff40700788c */ /* 0x000fe4000bf26270 */
[----:B------:R-:W2:Y:S01]  /*0f00*/  LDS R13, [R12+0x8] ;  /* 0x000008000c0d7984 */ /* 0x000ea20000000800 */
[----:B------:R-:W-:Y:S01]  /*0f10*/  LEA R25, R3, R32, 0x4 ;  /* 0x0000002003197211 */ /* 0x000fe200078e20ff */
[----:B------:R-:W-:-:S02]  /*0f20*/  UIADD3 UR4, UPT, UPT, UR4, 0x10, URZ ;  /* 0x0000001004047890 */ /* 0x000fc4000fffe0ff */
[----:B------:R-:W3:Y:S04]  /*0f30*/  LDS R26, [R12+0xc] ;  /* 0x00000c000c1a7984 */ /* 0x000ee80000000800 */
[----:B------:R-:W4:Y:S04]  /*0f40*/  LDS R23, [R30+0xc] ;  /* 0x00000c001e177984 */ /* 0x000f280000000800 */
[----:B------:R-:W5:Y:S04]  /*0f50*/  LDS R28, [R30] ;  /* 0x000000001e1c7984 */ /* 0x000f680000000800 */
[----:B------:R-:W5:Y:S04]  /*0f60*/  LDS R24, [R30+0x4] ;  /* 0x000004001e187984 */ /* 0x000f680000000800 */
[----:B------:R-:W-:Y:S04]  /*0f70*/  LDS R19, [R32+0x8] ;  /* 0x0000080020137984 */ /* 0x000fe80000000800 */
[----:B------:R-:W5:Y:S04]  /*0f80*/  LDS R22, [R32] ;  /* 0x0000000020167984 */ /* 0x000f680000000800 */
[----:B------:R-:W5:Y:S01]  /*0f90*/  LDS R21, [R32+0x4] ;  /* 0x0000040020157984 */ /* 0x000f620000000800 */
[----:B0-----:R-:W-:-:S03]  /*0fa0*/  FADD.FTZ R5, R14, R5 ;  /* 0x000000050e057221 */ /* 0x001fc60000010000 */
[----:B------:R-:W-:Y:S01]  /*0fb0*/  LDS R15, [R25+0x8] ;  /* 0x00000800190f7984 */ /* 0x000fe20000000800 */
[----:B-1----:R-:W-:-:S03]  /*0fc0*/  FADD.FTZ R9, R9, R4 ;  /* 0x0000000409097221 */ /* 0x002fc60000010000 */
[----:B------:R0:W1:Y:S01]  /*0fd0*/  LDS R14, [R30+0x8] ;  /* 0x000008001e0e7984 */ /* 0x0000620000000800 */
[----:B------:R-:W-:Y:S01]  /*0fe0*/  LEA R4, R3, R12, 0x6 ;  /* 0x0000000c03047211 */ /* 0x000fe200078e30ff */
[----:B--2---:R-:W-:Y:S02]  /*0ff0*/  FADD.FTZ R13, R13, R6 ;  /* 0x000000060d0d7221 */ /* 0x004fe40000010000 */
[----:B------:R-:W2:Y:S01]  /*1000*/  LDS R17, [R25] ;  /* 0x0000000019117984 */ /* 0x000ea20000000800 */
[----:B---3--:R-:W-:-:S03]  /*1010*/  FADD.FTZ R26, R26, R7 ;  /* 0x000000071a1a7221 */ /* 0x008fc60000010000 */
[----:B------:R-:W3:Y:S01]  /*1020*/  LDS R16, [R25+0x4] ;  /* 0x0000040019107984 */ /* 0x000ee20000000800 */
[----:B----4-:R-:W-:-:S03]  /*1030*/  FADD.FTZ R23, R26, R23 ;  /* 0x000000171a177221 */ /* 0x010fc60000010000 */
[----:B------:R-:W4:Y:S01]  /*1040*/  LDS R18, [R32+0xc] ;  /* 0x00000c0020127984 */ /* 0x000f220000000800 */
[----:B-----5:R-:W-:-:S03]  /*1050*/  FADD.FTZ R9, R9, R28 ;  /* 0x0000001c09097221 */ /* 0x020fc60000010000 */
[----:B------:R-:W5:Y:S01]  /*1060*/  LDS R11, [R4] ;  /* 0x00000000040b7984 */ /* 0x000f620000000800 */
[----:B------:R-:W-:Y:S01]  /*1070*/  LEA R28, R3, R4, 0x4 ;  /* 0x00000004031c7211 */ /* 0x000fe200078e20ff */
[----:B------:R-:W-:Y:S02]  /*1080*/  FADD.FTZ R24, R5, R24 ;  /* 0x0000001805187221 */ /* 0x000fe40000010000 */
[----:B------:R-:W5:Y:S01]  /*1090*/  LDS R6, [R4+0x4] ;  /* 0x0000040004067984 */ /* 0x000f620000000800 */
[----:B0-----:R-:W-:-:S03]  /*10a0*/  LEA R30, R3, R28, 0x4 ;  /* 0x0000001c031e7211 */ /* 0x001fc600078e20ff */
[----:B------:R-:W0:Y:S01]  /*10b0*/  LDS R12, [R25+0xc] ;  /* 0x00000c00190c7984 */ /* 0x000e220000000800 */
[----:B------:R-:W-:Y:S01]  /*10c0*/  LEA R27, R3, R30, 0x4 ;  /* 0x0000001e031b7211 */ /* 0x000fe200078e20ff */
[----:B------:R-:W-:Y:S02]  /*10d0*/  FADD.FTZ R22, R9, R22 ;  /* 0x0000001609167221 */ /* 0x000fe40000010000 */
[----:B------:R-:W0:Y:S01]  /*10e0*/  LDS R26, [R4+0x8] ;  /* 0x00000800041a7984 */ /* 0x000e220000000800 */
[----:B------:R-:W-:-:S03]  /*10f0*/  FADD.FTZ R21, R24, R21 ;  /* 0x0000001518157221 */ /* 0x000fc60000010000 */
[----:B------:R-:W0:Y:S04]  /*1100*/  LDS R25, [R4+0xc] ;  /* 0x00000c0004197984 */ /* 0x000e280000000800 */
[----:B------:R-:W0:Y:S01]  /*1110*/  LDS R24, [R28+0xc] ;  /* 0x00000c001c187984 */ /* 0x000e220000000800 */
[----:B-1----:R-:W-:-:S03]  /*1120*/  FADD.FTZ R14, R13, R14 ;  /* 0x0000000e0d0e7221 */ /* 0x002fc60000010000 */
[----:B------:R-:W-:Y:S01]  /*1130*/  LDS R7, [R27+0x8] ;  /* 0x000008001b077984 */ /* 0x000fe20000000800 */
[----:B------:R-:W-:Y:S01]  /*1140*/  FADD.FTZ R14, R14, R19 ;  /* 0x000000130e0e7221 */ /* 0x000fe20000010000 */
[----:B--2---:R-:W-:Y:S02]  /*1150*/  FADD.FTZ R22, R22, R17 ;  /* 0x0000001116167221 */ /* 0x004fe40000010000 */
[----:B------:R-:W-:Y:S01]  /*1160*/  LDS R9, [R27+0xc] ;  /* 0x00000c001b097984 */ /* 0x000fe20000000800 */
[----:B------:R-:W-:Y:S01]  /*1170*/  FADD.FTZ R5, R14, R15 ;  /* 0x0000000f0e057221 */ /* 0x000fe20000010000 */
[----:B---3--:R-:W-:Y:S02]  /*1180*/  FADD.FTZ R13, R21, R16 ;  /* 0x00000010150d7221 */ /* 0x008fe40000010000 */
[----:B------:R-:W1:Y:S01]  /*1190*/  LDS R14, [R28] ;  /* 0x000000001c0e7984 */ /* 0x000e620000000800 */
[----:B----4-:R-:W-:-:S03]  /*11a0*/  FADD.FTZ R23, R23, R18 ;  /* 0x0000001217177221 */ /* 0x010fc60000010000 */
[----:B------:R-:W2:Y:S01]  /*11b0*/  LDS R15, [R28+0x8] ;  /* 0x000008001c0f7984 */ /* 0x000ea20000000800 */
[----:B-----5:R-:W-:-:S03]  /*11c0*/  FADD.FTZ R11, R22, R11 ;  /* 0x0000000b160b7221 */ /* 0x020fc60000010000 */
[----:B------:R-:W3:Y:S01]  /*11d0*/  LDS R21, [R30] ;  /* 0x000000001e157984 */ /* 0x000ee20000000800 */
[----:B------:R-:W-:Y:S01]  /*11e0*/  FADD.FTZ R13, R13, R6 ;  /* 0x000000060d0d7221 */ /* 0x000fe20000010000 */
[----:B------:R-:W-:Y:S02]  /*11f0*/  LEA R6, R3, R4, 0x6 ;  /* 0x0000000403067211 */ /* 0x000fe400078e30ff */
[----:B------:R-:W4:Y:S01]  /*1200*/  LDS R22, [R30+0x8] ;  /* 0x000008001e167984 */ /* 0x000f220000000800 */
[----:B0-----:R-:W-:-:S03]  /*1210*/  FADD.FTZ R12, R23, R12 ;  /* 0x0000000c170c7221 */ /* 0x001fc60000010000 */
[----:B------:R-:W0:Y:S01]  /*1220*/  LDS R17, [R30+0xc] ;  /* 0x00000c001e117984 */ /* 0x000e220000000800 */
[----:B------:R-:W-:-:S03]  /*1230*/  FADD.FTZ R26, R5, R26 ;  /* 0x0000001a051a7221 */ /* 0x000fc60000010000 */
[----:B------:R-:W5:Y:S01]  /*1240*/  LDS R18, [R27] ;  /* 0x000000001b127984 */ /* 0x000f620000000800 */
[----:B------:R-:W-:Y:S01]  /*1250*/  FADD.FTZ R25, R12, R25 ;  /* 0x000000190c197221 */ /* 0x000fe20000010000 */
[----:B------:R-:W-:Y:S02]  /*1260*/  LEA R12, R3, R6, 0x6 ;  /* 0x00000006030c7211 */ /* 0x000fe400078e30ff */
[----:B------:R-:W5:Y:S01]  /*1270*/  LDS R16, [R28+0x4] ;  /* 0x000004001c107984 */ /* 0x000f620000000800 */
[----:B------:R-:W-:-:S03]  /*1280*/  FADD.FTZ R24, R25, R24 ;  /* 0x0000001819187221 */ /* 0x000fc60000010000 */
[----:B------:R-:W5:Y:S04]  /*1290*/  LDS R4, [R6] ;  /* 0x0000000006047984 */ /* 0x000f680000000800 */
[----:B------:R1:W5:Y:S04]  /*12a0*/  LDS R23, [R30+0x4] ;  /* 0x000004001e177984 */ /* 0x0003680000000800 */
[----:B------:R3:W5:Y:S04]  /*12b0*/  LDS R19, [R27+0x4] ;  /* 0x000004001b137984 */ /* 0x0007680000000800 */
[----:B------:R-:W5:Y:S01]  /*12c0*/  LDS R5, [R6+0x4] ;  /* 0x0000040006057984 */ /* 0x000f620000000800 */
[----:B-1----:R-:W-:Y:S01]  /*12d0*/  FADD.FTZ R14, R11, R14 ;  /* 0x0000000e0b0e7221 */ /* 0x002fe20000010000 */
[C---:B------:R-:W-:Y:S01]  /*12e0*/  LEA R30, R3.reuse, R6, 0x4 ;  /* 0x00000006031e7211 */ /* 0x040fe200078e20ff */
[----:B--2---:R-:W-:Y:S01]  /*12f0*/  FADD.FTZ R15, R26, R15 ;  /* 0x0000000f1a0f7221 */ /* 0x004fe20000010000 */
[----:B------:R-:W1:Y:S02]  /*1300*/  LDS R28, [R6+0x8] ;  /* 0x00000800061c7984 */ /* 0x000e640000000800 */
[C---:B------:R-:W-:Y:S01]  /*1310*/  LEA R32, R3.reuse, R30, 0x4 ;  /* 0x0000001e03207211 */ /* 0x040fe200078e20ff */
[----:B---3--:R-:W-:Y:S01]  /*1320*/  FADD.FTZ R21, R14, R21 ;  /* 0x000000150e157221 */ /* 0x008fe20000010000 */
[----:B------:R-:W2:Y:S02]  /*1330*/  LDS R26, [R6+0xc] ;  /* 0x00000c00061a7984 */ /* 0x000ea40000000800 */
[----:B------:R-:W-:Y:S01]  /*1340*/  LEA R27, R3, R32, 0x4 ;  /* 0x00000020031b7211 */ /* 0x000fe200078e20ff */
[----:B----4-:R-:W-:-:S04]  /*1350*/  FADD.FTZ R22, R15, R22 ;  /* 0x000000160f167221 */ /* 0x010fc80000010000 */
[----:B------:R-:W-:Y:S01]  /*1360*/  LDS R15, [R27] ;  /* 0x000000001b0f7984 */ /* 0x000fe20000000800 */
[----:B0-----:R-:W-:Y:S01]  /*1370*/  FADD.FTZ R24, R24, R17 ;  /* 0x0000001118187221 */ /* 0x001fe20000010000 */
[----:B------:R-:W-:Y:S02]  /*1380*/  FADD.FTZ R7, R22, R7 ;  /* 0x0000000716077221 */ /* 0x000fe40000010000 */
[----:B------:R-:W0:Y:S01]  /*1390*/  LDS R22, [R30+0x8] ;  /* 0x000008001e167984 */ /* 0x000e220000000800 */
[----:B-----5:R-:W-:Y:S01]  /*13a0*/  FADD.FTZ R21, R21, R18 ;  /* 0x0000001215157221 */ /* 0x020fe20000010000 */
[----:B------:R-:W-:Y:S02]  /*13b0*/  FADD.FTZ R11, R24, R9 ;  /* 0x00000009180b7221 */ /* 0x000fe40000010000 */
[----:B------:R-:W3:Y:S01]  /*13c0*/  LDS R24, [R30] ;  /* 0x000000001e187984 */ /* 0x000ee20000000800 */
[----:B------:R-:W-:-:S03]  /*13d0*/  FADD.FTZ R16, R13, R16 ;  /* 0x000000100d107221 */ /* 0x000fc60000010000 */
[----:B------:R-:W4:Y:S01]  /*13e0*/  LDS R17, [R32+0x8] ;  /* 0x0000080020117984 */ /* 0x000f220000000800 */
[----:B------:R-:W-:-:S03]  /*13f0*/  FADD.FTZ R25, R21, R4 ;  /* 0x0000000415197221 */ /* 0x000fc60000010000 */
[----:B------:R-:W5:Y:S01]  /*1400*/  LDS R21, [R30+0xc] ;  /* 0x00000c001e157984 */ /* 0x000f620000000800 */
[----:B------:R-:W-:-:S03]  /*1410*/  FADD.FTZ R14, R16, R23 ;  /* 0x00000017100e7221 */ /* 0x000fc60000010000 */
[----:B------:R2:W5:Y:S01]  /*1420*/  LDS R23, [R30+0x4] ;  /* 0x000004001e177984 */ /* 0x0005620000000800 */
[----:B------:R-:W-:-:S03]  /*1430*/  FADD.FTZ R14, R14, R19 ;  /* 0x000000130e0e7221 */ /* 0x000fc60000010000 */
[----:B------:R-:W5:Y:S01]  /*1440*/  LDS R16, [R32+0xc] ;  /* 0x00000c0020107984 */ /* 0x000f620000000800 */
[----:B------:R-:W-:-:S03]  /*1450*/  FADD.FTZ R14, R14, R5 ;  /* 0x000000050e0e7221 */ /* 0x000fc60000010000 */
[----:B------:R-:W5:Y:S01]  /*1460*/  LDS R19, [R32] ;  /* 0x0000000020137984 */ /* 0x000f620000000800 */
[----:B-1----:R-:W-:Y:S01]  /*1470*/  FADD.FTZ R7, R7, R28 ;  /* 0x0000001c07077221 */ /* 0x002fe20000010000 */
[----:B------:R-:W-:Y:S02]  /*1480*/  LEA R28, R3, R12, 0x4 ;  /* 0x0000000c031c7211 */ /* 0x000fe400078e20ff */
[----:B------:R-:W1:Y:S01]  /*1490*/  LDS R18, [R32+0x4] ;  /* 0x0000040020127984 */ /* 0x000e620000000800 */
[----:B--2---:R-:W-:Y:S01]  /*14a0*/  FADD.FTZ R26, R11, R26 ;  /* 0x0000001a0b1a7221 */ /* 0x004fe20000010000 */
[C---:B------:R-:W-:Y:S02]  /*14b0*/  LEA R30, R3.reuse, R28, 0x4 ;  /* 0x0000001c031e7211 */ /* 0x040fe400078e20ff */
[----:B------:R-:W2:Y:S02]  /*14c0*/  LDS R9, [R27+0x8] ;  /* 0x000008001b097984 */ /* 0x000ea40000000800 */
[----:B------:R-:W-:-:S02]  /*14d0*/  LEA R29, R3, R30, 0x4 ;  /* 0x0000001e031d7211 */ /* 0x000fc400078e20ff */
[----:B------:R-:W2:Y:S04]  /*14e0*/  LDS R4, [R27+0xc] ;  /* 0x00000c001b047984 */ /* 0x000ea80000000800 */
[----:B------:R-:W2:Y:S01]  /*14f0*/  LDS R13, [R27+0x4] ;  /* 0x000004001b0d7984 */ /* 0x000ea20000000800 */
[----:B0-----:R-:W-:-:S03]  /*1500*/  FADD.FTZ R22, R7, R22 ;  /* 0x0000001607167221 */ /* 0x001fc60000010000 */
[----:B------:R-:W0:Y:S01]  /*1510*/  LDS R5, [R12] ;  /* 0x000000000c057984 */ /* 0x000e220000000800 */
[----:B---3--:R-:W-:Y:S01]  /*1520*/  FADD.FTZ R24, R25, R24 ;  /* 0x0000001819187221 */ /* 0x008fe20000010000 */
[----:B----4-:R-:W-:Y:S02]  /*1530*/  FADD.FTZ R22, R22, R17 ;  /* 0x0000001116167221 */ /* 0x010fe40000010000 */
[----:B------:R-:W3:Y:S01]  /*1540*/  LDS R25, [R12+0x4] ;  /* 0x000004000c197984 */ /* 0x000ee20000000800 */
[----:B-----5:R-:W-:-:S03]  /*1550*/  FADD.FTZ R21, R26, R21 ;  /* 0x000000151a157221 */ /* 0x020fc60000010000 */
[----:B------:R-:W-:Y:S01]  /*1560*/  LDS R17, [R30] ;  /* 0x000000001e117984 */ /* 0x000fe20000000800 */
[----:B------:R-:W-:-:S03]  /*1570*/  FADD.FTZ R23, R14, R23 ;  /* 0x000000170e177221 */ /* 0x000fc60000010000 */
[----:B------:R-:W4:Y:S01]  /*1580*/  LDS R26, [R12+0x8] ;  /* 0x000008000c1a7984 */ /* 0x000f220000000800 */
[----:B------:R-:W-:-:S03]  /*1590*/  FADD.FTZ R21, R21, R16 ;  /* 0x0000001015157221 */ /* 0x000fc60000010000 */
[----:B------:R-:W-:Y:S01]  /*15a0*/  LDS R11, [R29+0x8] ;  /* 0x000008001d0b7984 */ /* 0x000fe20000000800 */
[----:B------:R-:W-:-:S03]  /*15b0*/  FADD.FTZ R14, R24, R19 ;  /* 0x00000013180e7221 */ /* 0x000fc60000010000 */
[----:B------:R-:W-:Y:S01]  /*15c0*/  LDS R16, [R30+0x4] ;  /* 0x000004001e107984 */ /* 0x000fe20000000800 */
[----:B-1----:R-:W-:-:S03]  /*15d0*/  FADD.FTZ R6, R23, R18 ;  /* 0x0000001217067221 */ /* 0x002fc60000010000 */
[----:B------:R1:W5:Y:S01]  /*15e0*/  LDS R24, [R12+0xc] ;  /* 0x00000c000c187984 */ /* 0x0003620000000800 */
[----:B------:R-:W-:Y:S01]  /*15f0*/  FADD.FTZ R14, R14, R15 ;  /* 0x0000000f0e0e7221 */ /* 0x000fe20000010000 */
[----:B--2---:R-:W-:Y:S02]  /*1600*/  FADD.FTZ R9, R22, R9 ;  /* 0x0000000916097221 */ /* 0x004fe40000010000 */
[----:B------:R-:W2:Y:S01]  /*1610*/  LDS R19, [R28+0x8] ;  /* 0x000008001c137984 */ /* 0x000ea20000000800 */
[----:B------:R-:W-:-:S03]  /*1620*/  FADD.FTZ R23, R21, R4 ;  /* 0x0000000415177221 */ /* 0x000fc60000010000 */
[----:B------:R-:W2:Y:S01]  /*1630*/  LDS R22, [R28] ;  /* 0x000000001c167984 */ /* 0x000ea20000000800 */
[----:B-1----:R-:W-:Y:S01]  /*1640*/  LEA R12, R3, R12, 0x6 ;  /* 0x0000000c030c7211 */ /* 0x002fe200078e30ff */
[----:B------:R-:W-:Y:S02]  /*1650*/  FADD.FTZ R6, R6, R13 ;  /* 0x0000000d06067221 */ /* 0x000fe40000010000 */
[----:B------:R-:W1:Y:S01]  /*1660*/  LDS R21, [R28+0x4] ;  /* 0x000004001c157984 */ /* 0x000e620000000800 */
[----:B0-----:R-:W-:-:S03]  /*1670*/  FADD.FTZ R27, R14, R5 ;  /* 0x000000050e1b7221 */ /* 0x001fc60000010000 */
[----:B------:R-:W0:Y:S04]  /*1680*/  LDS R18, [R28+0xc] ;  /* 0x00000c001c127984 */ /* 0x000e280000000800 */
[----:B------:R-:W0:Y:S01]  /*1690*/  LDS R15, [R30+0x8] ;  /* 0x000008001e0f7984 */ /* 0x000e220000000800 */
[----:B---3--:R-:W-:-:S03]  /*16a0*/  FADD.FTZ R6, R6, R25 ;  /* 0x0000001906067221 */ /* 0x008fc60000010000 */
[----:B------:R-:W3:Y:S04]  /*16b0*/  LDS R13, [R30+0xc] ;  /* 0x00000c001e0d7984 */ /* 0x000ee80000000800 */
[----:B------:R-:W3:Y:S01]  /*16c0*/  LDS R4, [R29] ;  /* 0x000000001d047984 */ /* 0x000ee20000000800 */
[----:B----4-:R-:W-:-:S03]  /*16d0*/  FADD.FTZ R26, R9, R26 ;  /* 0x0000001a091a7221 */ /* 0x010fc60000010000 */
[----:B------:R-:W4:Y:S04]  /*16e0*/  LDS R5, [R29+0x4] ;  /* 0x000004001d057984 */ /* 0x000f280000000800 */
[----:B------:R-:W4:Y:S01]  /*16f0*/  LDS R7, [R29+0xc] ;  /* 0x00000c001d077984 */ /* 0x000f220000000800 */
[----:B-----5:R-:W-:Y:S01]  /*1700*/  FADD.FTZ R23, R23, R24 ;  /* 0x0000001817177221 */ /* 0x020fe20000010000 */
[----:B--2---:R-:W-:Y:S01]  /*1710*/  FADD.FTZ R26, R26, R19 ;  /* 0x000000131a1a7221 */ /* 0x004fe20000010000 */
[----:B------:R-:W-:Y:S01]  /*1720*/  FADD.FTZ R22, R27, R22 ;  /* 0x000000161b167221 */ /* 0x000fe20000010000 */
[----:B-1----:R-:W-:-:S03]  /*1730*/  FADD.FTZ R21, R6, R21 ;  /* 0x0000001506157221 */ /* 0x002fc60000010000 */
[----:B------:R-:W-:Y:S01]  /*1740*/  FADD.FTZ R17, R22, R17 ;  /* 0x0000001116117221 */ /* 0x000fe20000010000 */
[----:B0-----:R-:W-:Y:S01]  /*1750*/  FADD.FTZ R18, R23, R18 ;  /* 0x0000001217127221 */ /* 0x001fe20000010000 */
[----:B------:R-:W-:Y:S01]  /*1760*/  FADD.FTZ R16, R21, R16 ;  /* 0x0000001015107221 */ /* 0x000fe20000010000 */
[----:B------:R-:W-:Y:S02]  /*1770*/  FADD.FTZ R26, R26, R15 ;  /* 0x0000000f1a1a7221 */ /* 0x000fe40000010000 */
[----:B---3--:R-:W-:Y:S02]  /*1780*/  FADD.FTZ R18, R18, R13 ;  /* 0x0000000d12127221 */ /* 0x008fe40000010000 */
[----:B------:R-:W-:Y:S01]  /*1790*/  FADD.FTZ R6, R26, R11 ;  /* 0x0000000b1a067221 */ /* 0x000fe20000010000 */
[----:B------:R-:W-:Y:S01]  /*17a0*/  FADD.FTZ R4, R17, R4 ;  /* 0x0000000411047221 */ /* 0x000fe20000010000 */
[----:B----4-:R-:W-:Y:S01]  /*17b0*/  FADD.FTZ R5, R16, R5 ;  /* 0x0000000510057221 */ /* 0x010fe20000010000 */
[----:B------:R-:W-:Y:S01]  /*17c0*/  FADD.FTZ R7, R18, R7 ;  /* 0x0000000712077221 */ /* 0x000fe20000010000 */
[----:B------:R-:W-:Y:S06]  /*17d0*/  BRA.U !UP1, `(.L_x_252) ;  /* 0xfffffff509b07547 */ /* 0x000fec000b83ffff */
.L_x_251:
[----:B------:R-:W-:-:S04]  /*17e0*/  UIADD3 UR14, UPT, UPT, -UR7, URZ, URZ ;  /* 0x000000ff070e7290 */ /* 0x000fc8000fffe1ff */
[----:B------:R-:W-:-:S09]  /*17f0*/  UISETP.GT.AND UP1, UPT, UR14, 0x4, UPT ;  /* 0x000000040e00788c */ /* 0x000fd2000bf24270 */
[----:B------:R-:W-:Y:S05]  /*1800*/  BRA.U !UP1, `(.L_x_253) ;  /* 0x00000005092c7547 */ /* 0x000fea000b800000 */
[----:B------:R-:W0:Y:S01]  /*1810*/  LDS R23, [R12] ;  /* 0x000000000c177984 */ /* 0x000e220000000800 */
[C---:B------:R-:W-:Y:S01]  /*1820*/  LEA R28, R3.reuse, R12, 0x4 ;  /* 0x0000000c031c7211 */ /* 0x040fe200078e20ff */
[----:B------:R-:W-:Y:S02]  /*1830*/  UIADD3 UR7, UPT, UPT, UR7, 0x8, URZ ;  /* 0x0000000807077890 */ /* 0x000fe4000fffe0ff */
[----:B------:R-:W2:Y:S01]  /*1840*/  LDS R26, [R12+0x4] ;  /* 0x000004000c1a7984 */ /* 0x000ea20000000800 */
[C---:B------:R-:W-:Y:S01]  /*1850*/  LEA R30, R3.reuse, R28, 0x4 ;  /* 0x0000001c031e7211 */ /* 0x040fe200078e20ff */
[----:B------:R-:W-:Y:S02]  /*1860*/  UIADD3 UR4, UPT, UPT, UR4, 0x8, URZ ;  /* 0x0000000804047890 */ /* 0x000fe4000fffe0ff */
[----:B------:R-:W1:Y:S01]  /*1870*/  LDS R25, [R12+0x8] ;  /* 0x000008000c197984 */ /* 0x000e620000000800 */
[----:B------:R-:W-:Y:S01]  /*1880*/  LEA R27, R3, R30, 0x4 ;  /* 0x0000001e031b7211 */ /* 0x000fe200078e20ff */
[----:B------:R-:W-:-:S02]  /*1890*/  UPLOP3.LUT UP0, UPT, UPT, UPT, UPT, 0x40, 0x4 ;  /* 0x000000000004789c */ /* 0x000fc40003f0e870 */
[----:B------:R3:W4:Y:S04]  /*18a0*/  LDS R24, [R12+0xc] ;  /* 0x00000c000c187984 */ /* 0x0007280000000800 */
[----:B------:R-:W5:Y:S04]  /*18b0*/  LDS R22, [R28] ;  /* 0x000000001c167984 */ /* 0x000f680000000800 */
[----:B------:R-:W5:Y:S01]  /*18c0*/  LDS R19, [R28+0x8] ;  /* 0x000008001c137984 */ /* 0x000f620000000800 */
[----:B---3--:R-:W-:-:S03]  /*18d0*/  LEA R12, R3, R12, 0x6 ;  /* 0x0000000c030c7211 */ /* 0x008fc600078e30ff */
[----:B------:R-:W3:Y:S04]  /*18e0*/  LDS R18, [R28+0xc] ;  /* 0x00000c001c127984 */ /* 0x000ee80000000800 */
[----:B------:R0:W3:Y:S04]  /*18f0*/  LDS R21, [R28+0x4] ;  /* 0x000004001c157984 */ /* 0x0000e80000000800 */
[----:B------:R-:W3:Y:S04]  /*1900*/  LDS R17, [R30] ;  /* 0x000000001e117984 */ /* 0x000ee80000000800 */
[----:B------:R-:W3:Y:S01]  /*1910*/  LDS R15, [R30+0x8] ;  /* 0x000008001e0f7984 */ /* 0x000ee20000000800 */
[----:B0-----:R-:W-:-:S03]  /*1920*/  LEA R28, R3, R12, 0x4 ;  /* 0x0000000c031c7211 */ /* 0x001fc600078e20ff */
[----:B------:R-:W0:Y:S01]  /*1930*/  LDS R16, [R30+0x4] ;  /* 0x000004001e107984 */ /* 0x000e220000000800 */
[----:B------:R-:W-:-:S03]  /*1940*/  FADD.FTZ R23, R4, R23 ;  /* 0x0000001704177221 */ /* 0x000fc60000010000 */
[----:B------:R4:W0:Y:S01]  /*1950*/  LDS R14, [R30+0xc] ;  /* 0x00000c001e0e7984 */ /* 0x0008220000000800 */
[----:B--2---:R-:W-:-:S03]  /*1960*/  FADD.FTZ R26, R5, R26 ;  /* 0x0000001a051a7221 */ /* 0x004fc60000010000 */
[----:B------:R-:W2:Y:S01]  /*1970*/  LDS R13, [R27] ;  /* 0x000000001b0d7984 */ /* 0x000ea20000000800 */
[----:B-1----:R-:W-:-:S03]  /*1980*/  FADD.FTZ R6, R6, R25 ;  /* 0x0000001906067221 */ /* 0x002fc60000010000 */
[----:B------:R-:W1:Y:S01]  /*1990*/  LDS R9, [R27+0x8] ;  /* 0x000008001b097984 */ /* 0x000e620000000800 */
[----:B----4-:R-:W-:Y:S01]  /*19a0*/  FADD.FTZ R7, R7, R24 ;  /* 0x0000001807077221 */ /* 0x010fe20000010000 */
[----:B------:R-:W-:Y:S02]  /*19b0*/  LEA R30, R3, R28, 0x4 ;  /* 0x0000001c031e7211 */ /* 0x000fe400078e20ff */
[----:B------:R-:W4:Y:S01]  /*19c0*/  LDS R11, [R27+0x4] ;  /* 0x000004001b0b7984 */ /* 0x000f220000000800 */
[----:B-----5:R-:W-:Y:S01]  /*19d0*/  FADD.FTZ R22, R23, R22 ;  /* 0x0000001617167221 */ /* 0x020fe20000010000 */
[----:B------:R-:W-:Y:S02]  /*19e0*/  LEA R29, R3, R30, 0x4 ;  /* 0x0000001e031d7211 */ /* 0x000fe400078e20ff */
[----:B------:R-:W5:Y:S01]  /*19f0*/  LDS R4, [R27+0xc] ;  /* 0x00000c001b047984 */ /* 0x000f620000000800 */
[----:B------:R-:W-:-:S03]  /*1a00*/  FADD.FTZ R6, R6, R19 ;  /* 0x0000001306067221 */ /* 0x000fc60000010000 */
[----:B------:R-:W5:Y:S01]  /*1a10*/  LDS R5, [R12] ;  /* 0x000000000c057984 */ /* 0x000f620000000800 */
[----:B---3--:R-:W-:Y:S01]  /*1a20*/  FADD.FTZ R7, R7, R18 ;  /* 0x0000001207077221 */ /* 0x008fe20000010000 */
[----:B------:R-:W-:Y:S02]  /*1a30*/  FADD.FTZ R21, R26, R21 ;  /* 0x000000151a157221 */ /* 0x000fe40000010000 */
[----:B------:R-:W3:Y:S01]  /*1a40*/  LDS R25, [R12+0x4] ;  /* 0x000004000c197984 */ /* 0x000ee20000000800 */
[----:B------:R-:W-:-:S03]  /*1a50*/  FADD.FTZ R22, R22, R17 ;  /* 0x0000001116167221 */ /* 0x000fc60000010000 */
[----:B------:R-:W3:Y:S01]  /*1a60*/  LDS R26, [R12+0x8] ;  /* 0x000008000c1a7984 */ /* 0x000ee20000000800 */
[----:B------:R-:W-:-:S03]  /*1a70*/  FADD.FTZ R18, R6, R15 ;  /* 0x0000000f06127221 */ /* 0x000fc60000010000 */
[----:B------:R2:W3:Y:S01]  /*1a80*/  LDS R24, [R12+0xc] ;  /* 0x00000c000c187984 */ /* 0x0004e20000000800 */
[----:B0-----:R-:W-:-:S03]  /*1a90*/  FADD.FTZ R16, R21, R16 ;  /* 0x0000001015107221 */ /* 0x001fc60000010000 */
[----:B------:R-:W0:Y:S01]  /*1aa0*/  LDS R19, [R28+0x8] ;  /* 0x000008001c137984 */ /* 0x000e220000000800 */
[----:B------:R-:W-:-:S03]  /*1ab0*/  FADD.FTZ R7, R7, R14 ;  /* 0x0000000e07077221 */ /* 0x000fc60000010000 */
[----:B------:R-:W0:Y:S01]  /*1ac0*/  LDS R21, [R28+0x4] ;  /* 0x000004001c157984 */ /* 0x000e220000000800 */
[----:B--2---:R-:W-:Y:S01]  /*1ad0*/  LEA R12, R3, R12, 0x6 ;  /* 0x0000000c030c7211 */ /* 0x004fe200078e30ff */
[----:B------:R-:W-:Y:S02]  /*1ae0*/  FADD.FTZ R14, R22, R13 ;  /* 0x0000000d160e7221 */ /* 0x000fe40000010000 */
[----:B------:R-:W-:Y:S01]  /*1af0*/  LDS R17, [R30] ;  /* 0x000000001e117984 */ /* 0x000fe20000000800 */
[----:B-1----:R-:W-:-:S03]  /*1b00*/  FADD.FTZ R9, R18, R9 ;  /* 0x0000000912097221 */ /* 0x002fc60000010000 */
[----:B------:R-:W1:Y:S01]  /*1b10*/  LDS R22, [R28] ;  /* 0x000000001c167984 */ /* 0x000e620000000800 */
[----:B----4-:R-:W-:-:S03]  /*1b20*/  FADD.FTZ R6, R16, R11 ;  /* 0x0000000b10067221 */ /* 0x010fc60000010000 */
[----:B------:R-:W2:Y:S01]  /*1b30*/  LDS R18, [R28+0xc] ;  /* 0x00000c001c127984 */ /* 0x000ea20000000800 */
[----:B-----5:R-:W-:-:S03]  /*1b40*/  FADD.FTZ R23, R7, R4 ;  /* 0x0000000407177221 */ /* 0x020fc60000010000 */
[----:B------:R-:W4:Y:S01]  /*1b50*/  LDS R16, [R30+0x4] ;  /* 0x000004001e107984 */ /* 0x000f220000000800 */
[----:B------:R-:W-:-:S03]  /*1b60*/  FADD.FTZ R27, R14, R5 ;  /* 0x000000050e1b7221 */ /* 0x000fc60000010000 */
[----:B------:R-:W5:Y:S04]  /*1b70*/  LDS R15, [R30+0x8] ;  /* 0x000008001e0f7984 */ /* 0x000f680000000800 */
[----:B------:R-:W5:Y:S01]  /*1b80*/  LDS R13, [R30+0xc] ;  /* 0x00000c001e0d7984 */ /* 0x000f620000000800 */
[----:B---3--:R-:W-:-:S03]  /*1b90*/  FADD.FTZ R6, R6, R25 ;  /* 0x0000001906067221 */ /* 0x008fc60000010000 */
[----:B------:R-:W3:Y:S01]  /*1ba0*/  LDS R4, [R29] ;  /* 0x000000001d047984 */ /* 0x000ee20000000800 */
[----:B------:R-:W-:-:S03]  /*1bb0*/  FADD.FTZ R26, R9, R26 ;  /* 0x0000001a091a7221 */ /* 0x000fc60000010000 */
[----:B------:R-:W3:Y:S01]  /*1bc0*/  LDS R5, [R29+0x4] ;  /* 0x000004001d057984 */ /* 0x000ee20000000800 */
[----:B------:R-:W-:-:S03]  /*1bd0*/  FADD.FTZ R23, R23, R24 ;  /* 0x0000001817177221 */ /* 0x000fc60000010000 */
[----:B------:R-:W3:Y:S01]  /*1be0*/  LDS R11, [R29+0x8] ;  /* 0x000008001d0b7984 */ /* 0x000ee20000000800 */
[----:B0-----:R-:W-:-:S03]  /*1bf0*/  FADD.FTZ R26, R26, R19 ;  /* 0x000000131a1a7221 */ /* 0x001fc60000010000 */
[----:B------:R-:W0:Y:S01]  /*1c00*/  LDS R7, [R29+0xc] ;  /* 0x00000c001d077984 */ /* 0x000e220000000800 */
[----:B------:R-:W-:Y:S01]  /*1c10*/  FADD.FTZ R21, R6, R21 ;  /* 0x0000001506157221 */ /* 0x000fe20000010000 */
[----:B-1----:R-:W-:Y:S01]  /*1c20*/  FADD.FTZ R22, R27, R22 ;  /* 0x000000161b167221 */ /* 0x002fe20000010000 */
[----:B--2---:R-:W-:-:S03]  /*1c30*/  FADD.FTZ R18, R23, R18 ;  /* 0x0000001217127221 */ /* 0x004fc60000010000 */
[----:B------:R-:W-:Y:S01]  /*1c40*/  FADD.FTZ R17, R22, R17 ;  /* 0x0000001116117221 */ /* 0x000fe20000010000 */
[----:B----4-:R-:W-:Y:S01]  /*1c50*/  FADD.FTZ R16, R21, R16 ;  /* 0x0000001015107221 */ /* 0x010fe20000010000 */
[----:B-----5:R-:W-:Y:S01]  /*1c60*/  FADD.FTZ R26, R26, R15 ;  /* 0x0000000f1a1a7221 */ /* 0x020fe20000010000 */
[----:B------:R-:W-:Y:S01]  /*1c70*/  FADD.FTZ R18, R18, R13 ;  /* 0x0000000d12127221 */ /* 0x000fe20000010000 */
[----:B---3--:R-:W-:Y:S01]  /*1c80*/  FADD.FTZ R4, R17, R4 ;  /* 0x0000000411047221 */ /* 0x008fe20000010000 */
[----:B------:R-:W-:Y:S01]  /*1c90*/  FADD.FTZ R5, R16, R5 ;  /* 0x0000000510057221 */ /* 0x000fe20000010000 */
[----:B------:R-:W-:Y:S01]  /*1ca0*/  FADD.FTZ R6, R26, R11 ;  /* 0x0000000b1a067221 */ /* 0x000fe20000010000 */
[----:B0-----:R-:W-:-:S07]  /*1cb0*/  FADD.FTZ R7, R18, R7 ;  /* 0x0000000712077221 */ /* 0x001fce0000010000 */
.L_x_253:
[----:B------:R-:W-:-:S09]  /*1cc0*/  UISETP.NE.OR UP0, UPT, UR7, URZ, UP0 ;  /* 0x000000ff0700728c */ /* 0x000fd20008705670 */
[----:B------:R-:W-:Y:S05]  /*1cd0*/  BRA.U !UP0, `(.L_x_254) ;  /* 0x0000000108a07547 */ /* 0x000fea000b800000 */
.L_x_250:
[----:B------:R-:W1:Y:S01]  /*1ce0*/  LDS R21, [R12] ;  /* 0x000000000c157984 */ /* 0x000e620000000800 */
[C---:B------:R-:W-:Y:S01]  /*1cf0*/  LEA R28, R3.reuse, R12, 0x4 ;  /* 0x0000000c031c7211 */ /* 0x040fe200078e20ff */
[----:B------:R-:W-:Y:S02]  /*1d00*/  UIADD3 UR7, UPT, UPT, UR7, 0x4, URZ ;  /* 0x0000000407077890 */ /* 0x000fe4000fffe0ff */
[----:B------:R-:W0:Y:S01]  /*1d10*/  LDS R26, [R12+0x4] ;  /* 0x000004000c1a7984 */ /* 0x000e220000000800 */
[C---:B------:R-:W-:Y:S01]  /*1d20*/  LEA R30, R3.reuse, R28, 0x4 ;  /* 0x0000001c031e7211 */ /* 0x040fe200078e20ff */
[----:B------:R-:W-:Y:S02]  /*1d30*/  UISETP.NE.AND UP0, UPT, UR7, URZ, UPT ;  /* 0x000000ff0700728c */ /* 0x000fe4000bf05270 */
[----:B------:R-:W2:Y:S01]  /*1d40*/  LDS R25, [R12+0x8] ;  /* 0x000008000c197984 */ /* 0x000ea20000000800 */
[----:B------:R-:W-:Y:S01]  /*1d50*/  LEA R27, R3, R30, 0x4 ;  /* 0x0000001e031b7211 */ /* 0x000fe200078e20ff */
[----:B------:R-:W-:-:S02]  /*1d60*/  UIADD3 UR4, UPT, UPT, UR4, 0x4, URZ ;  /* 0x0000000404047890 */ /* 0x000fc4000fffe0ff */
[----:B------:R3:W4:Y:S04]  /*1d70*/  LDS R22, [R12+0xc] ;  /* 0x00000c000c167984 */ /* 0x0007280000000800 */
[----:B------:R-:W5:Y:S04]  /*1d80*/  LDS R19, [R28] ;  /* 0x000000001c137984 */ /* 0x000f680000000800 */
[----:B------:R-:W5:Y:S01]  /*1d90*/  LDS R18, [R28+0x4] ;  /* 0x000004001c127984 */ /* 0x000f620000000800 */
[----:B---3--:R-:W-:-:S03]  /*1da0*/  LEA R12, R3, R12, 0x6 ;  /* 0x0000000c030c7211 */ /* 0x008fc600078e30ff */
[----:B------:R-:W3:Y:S04]  /*1db0*/  LDS R17, [R28+0x8] ;  /* 0x000008001c117984 */ /* 0x000ee80000000800 */
[----:B------:R-:W3:Y:S04]  /*1dc0*/  LDS R16, [R28+0xc] ;  /* 0x00000c001c107984 */ /* 0x000ee80000000800 */
[----:B------:R-:W3:Y:S04]  /*1dd0*/  LDS R15, [R30] ;  /* 0x000000001e0f7984 */ /* 0x000ee80000000800 */
[----:B------:R-:W3:Y:S04]  /*1de0*/  LDS R14, [R30+0x4] ;  /* 0x000004001e0e7984 */ /* 0x000ee80000000800 */
[----:B------:R-:W3:Y:S01]  /*1df0*/  LDS R13, [R30+0x8] ;  /* 0x000008001e0d7984 */ /* 0x000ee20000000800 */
[----:B-1----:R-:W-:-:S03]  /*1e00*/  FADD.FTZ R4, R21, R4 ;  /* 0x0000000415047221 */ /* 0x002fc60000010000 */
[----:B------:R-:W1:Y:S01]  /*1e10*/  LDS R11, [R30+0xc] ;  /* 0x00000c001e0b7984 */ /* 0x000e620000000800 */
[----:B0-----:R-:W-:-:S03]  /*1e20*/  FADD.FTZ R5, R26, R5 ;  /* 0x000000051a057221 */ /* 0x001fc60000010000 */
[----:B------:R-:W0:Y:S01]  /*1e30*/  LDS R9, [R27] ;  /* 0x000000001b097984 */ /* 0x000e220000000800 */
[----:B--2---:R-:W-:-:S03]  /*1e40*/  FADD.FTZ R6, R25, R6 ;  /* 0x0000000619067221 */ /* 0x004fc60000010000 */
[----:B------:R-:W2:Y:S01]  /*1e50*/  LDS R24, [R27+0x4] ;  /* 0x000004001b187984 */ /* 0x000ea20000000800 */
[----:B----4-:R-:W-:-:S03]  /*1e60*/  FADD.FTZ R7, R22, R7 ;  /* 0x0000000716077221 */ /* 0x010fc60000010000 */
[----:B------:R-:W4:Y:S01]  /*1e70*/  LDS R23, [R27+0x8] ;  /* 0x000008001b177984 */ /* 0x000f220000000800 */
[----:B-----5:R-:W-:-:S03]  /*1e80*/  FADD.FTZ R4, R4, R19 ;  /* 0x0000001304047221 */ /* 0x020fc60000010000 */
[----:B------:R-:W5:Y:S01]  /*1e90*/  LDS R21, [R27+0xc] ;  /* 0x00000c001b157984 */ /* 0x000f620000000800 */
[----:B------:R-:W-:Y:S01]  /*1ea0*/  FADD.FTZ R5, R5, R18 ;  /* 0x0000001205057221 */ /* 0x000fe20000010000 */
[----:B---3--:R-:W-:Y:S01]  /*1eb0*/  FADD.FTZ R6, R6, R17 ;  /* 0x0000001106067221 */ /* 0x008fe20000010000 */
[----:B------:R-:W-:Y:S01]  /*1ec0*/  FADD.FTZ R16, R7, R16 ;  /* 0x0000001007107221 */ /* 0x000fe20000010000 */
[----:B------:R-:W-:Y:S01]  /*1ed0*/  FADD.FTZ R4, R4, R15 ;  /* 0x0000000f04047221 */ /* 0x000fe20000010000 */
[----:B------:R-:W-:Y:S01]  /*1ee0*/  FADD.FTZ R5, R5, R14 ;  /* 0x0000000e05057221 */ /* 0x000fe20000010000 */
[----:B------:R-:W-:Y:S01]  /*1ef0*/  FADD.FTZ R6, R6, R13 ;  /* 0x0000000d06067221 */ /* 0x000fe20000010000 */
[----:B-1----:R-:W-:Y:S01]  /*1f00*/  FADD.FTZ R16, R16, R11 ;  /* 0x0000000b10107221 */ /* 0x002fe20000010000 */
[----:B0-----:R-:W-:Y:S01]  /*1f10*/  FADD.FTZ R4, R4, R9 ;  /* 0x0000000904047221 */ /* 0x001fe20000010000 */
[----:B--2---:R-:W-:Y:S01]  /*1f20*/  FADD.FTZ R5, R5, R24 ;  /* 0x0000001805057221 */ /* 0x004fe20000010000 */
[----:B----4-:R-:W-:Y:S01]  /*1f30*/  FADD.FTZ R6, R6, R23 ;  /* 0x0000001706067221 */ /* 0x010fe20000010000 */
[----:B-----5:R-:W-:Y:S01]  /*1f40*/  FADD.FTZ R7, R16, R21 ;  /* 0x0000001510077221 */ /* 0x020fe20000010000 */
[----:B------:R-:W-:Y:S06]  /*1f50*/  BRA.U UP0, `(.L_x_250) ;  /* 0xfffffffd00607547 */ /* 0x000fec000b83ffff */
.L_x_254:
[----:B------:R-:W-:-:S12]  /*1f60*/  UIADD3 UR4, UPT, UPT, UR4, 0x1, URZ ;  /* 0x0000000104047890 */ /* 0x000fd8000fffe0ff */
.L_x_249:
[----:B------:R-:W-:-:S09]  /*1f70*/  UISETP.NE.AND UP0, UPT, UR6, URZ, UPT ;  /* 0x000000ff0600728c */ /* 0x000fd2000bf05270 */
[----:B------:R-:W-:Y:S05]  /*1f80*/  BRA.U !UP0, `(.L_x_248) ;  /* 0x0000000108407547 */ /* 0x000fea000b800000 */
[----:B-1----:R-:W-:Y:S01]  /*1f90*/  IMAD R9, R3, UR4, R10 ;  /* 0x0000000403097c24 */ /* 0x002fe2000f8e020a */
[----:B------:R-:W-:-:S04]  /*1fa0*/  UIADD3 UR6, UPT, UPT, -UR6, URZ, URZ ;  /* 0x000000ff06067290 */ /* 0x000fc8000fffe1ff */
[----:B------:R-:W-:-:S04]  /*1fb0*/  LEA R9, R9, UR5, 0x4 ;  /* 0x0000000509097c11 */ /* 0x000fc8000f8e20ff */
[----:B0-----:R-:W-:-:S07]  /*1fc0*/  IADD3 R12, PT, PT, R9, 0x8, RZ ;  /* 0x00000008090c7810 */ /* 0x001fce0007ffe0ff */
.L_x_255:
        /* <DEDUP_REMOVED lines=12> */
.L_x_248:
[----:B------:R-:W-:-:S13]  /*2090*/  ISETP.NE.AND P0, PT, R0, 0x1, PT ;  /* 0x000000010000780c */ /* 0x000fda0003f05270 */
[----:B0-----:R-:W0:Y:S02]  /*20a0*/  @!P0 LDC.64 R12, c[0x0][0x3b0] ;  /* 0x0000ec00ff0c8b82 */ /* 0x001e240000000a00 */
[----:B0-----:R-:W-:-:S05]  /*20b0*/  @!P0 IMAD.WIDE R12, R2, 0x10, R12 ;  /* 0x00000010020c8825 */ /* 0x001fca00078e020c */
[----:B------:R0:W-:Y:S01]  /*20c0*/  @!P0 STG.E.128 desc[UR10][R12.64], R4 ;  /* 0x000000040c008986 */ /* 0x0001e2000c101d0a */
[----:B------:R-:W-:Y:S05]  /*20d0*/  @!P0 EXIT ;  /* 0x000000000000894d */ /* 0x000fea0003800000 */
[----:B------:R-:W2:Y:S08]  /*20e0*/  LDC R3, c[0x0][0x390] ;  /* 0x0000e400ff037b82 */ /* 0x000eb00000000800 */
[----:B0-----:R-:W0:Y:S01]  /*20f0*/  LDC.64 R12, c[0x0][0x3a0] ;  /* 0x0000e800ff0c7b82 */ /* 0x001e220000000a00 */
[----:B--2---:R-:W-:-:S04]  /*2100*/  IMAD R3, R3, UR12, RZ ;  /* 0x0000000c03037c24 */ /* 0x004fc8000f8e02ff */
[----:B0-----:R-:W-:-:S04]  /*2110*/  IMAD.WIDE.U32 R12, R3, 0x4, R12 ;  /* 0x00000004030c7825 */ /* 0x001fc800078e000c */
[----:B------:R-:W-:-:S05]  /*2120*/  IMAD.WIDE R12, R2, 0x10, R12 ;  /* 0x00000010020c7825 */ /* 0x000fca00078e020c */
[----:B------:R2:W-:Y:S02]  /*2130*/  STG.E.128 desc[UR10][R12.64], R4 ;  /* 0x000000040c007986 */ /* 0x0005e4000c101d0a */
.L_x_247:
[----:B------:R-:W-:Y:S05]  /*2140*/  BSYNC.RECONVERGENT B0 ;  /* 0x0000000000007941 */ /* 0x000fea0003800200 */
.L_x_246:
        /* <DEDUP_REMOVED lines=9> */
[----:B------:R-:W3:Y:S01]  /*21e0*/  S2R R3, SR_LANEID ;  /* 0x0000000000037919 */ /* 0x000ee20000000000 */
[----:B------:R-:W-:Y:S01]  /*21f0*/  VOTEU.ANY UR4, UPT, PT ;  /* 0x0000000000047886 */ /* 0x000fe200038e0100 */
[----:B-12---:R-:W1:Y:S01]  /*2200*/  LDC.64 R4, c[0x0][0x3a8] ;  /* 0x0000ea00ff047b82 */ /* 0x006e620000000a00 */
[----:B------:R-:W3:Y:S01]  /*2210*/  FLO.U32 R6, UR4 ;  /* 0x0000000400067d00 */ /* 0x000ee200080e0000 */
[----:B------:R-:W2:Y:S01]  /*2220*/  POPC R7, UR4 ;  /* 0x0000000400077d09 */ /* 0x000ea20008000000 */
[----:B-1----:R-:W-:Y:S01]  /*2230*/  IMAD.WIDE.U32 R20, R20, 0x4, R4 ;  /* 0x0000000414147825 */ /* 0x002fe200078e0004 */
[----:B---3--:R-:W-:-:S13]  /*2240*/  ISETP.EQ.U32.AND P0, PT, R6, R3, PT ;  /* 0x000000030600720c */ /* 0x008fda0003f02070 */
[----:B--2---:R-:W2:Y:S01]  /*2250*/  @P0 ATOMG.E.ADD.STRONG.GPU PT, R7, desc[UR10][R20.64], R7 ;  /* 0x80000007140709a8 */ /* 0x004ea200081ef10a */
[----:B------:R-:W-:Y:S01]  /*2260*/  IADD3 R10, PT, PT, R0, -0x1, RZ ;  /* 0xffffffff000a7810 */ /* 0x000fe20007ffe0ff */
[----:B------:R-:W1:Y:S02]  /*2270*/  S2R R4, SR_LTMASK ;  /* 0x0000000000047919 */ /* 0x000e640000003900 */
[----:B-1----:R-:W-:Y:S01]  /*2280*/  LOP3.LUT R4, R4, UR4, RZ, 0xc0, !PT ;  /* 0x0000000404047c12 */ /* 0x002fe2000f8ec0ff */
[----:B------:R-:W-:-:S05]  /*2290*/  ULEA UR4, UR9, UR8, 0x18 ;  /* 0x0000000809047291 */ /* 0x000fca000f8ec0ff */
[----:B------:R-:W1:Y:S01]  /*22a0*/  POPC R4, R4 ;  /* 0x0000000400047309 */ /* 0x000e620000000000 */
[----:B--2---:R-:W1:Y:S02]  /*22b0*/  SHFL.IDX PT, R3, R7, R6, 0x1f ;  /* 0x00001f0607037589 */ /* 0x004e6400000e0000 */
[----:B-1----:R-:W-:-:S04]  /*22c0*/  IADD3 R3, PT, PT, R3, R4, RZ ;  /* 0x0000000403037210 */ /* 0x002fc80007ffe0ff */
[----:B------:R-:W-:-:S04]  /*22d0*/  ISETP.NE.AND P0, PT, R3, R10, PT ;  /* 0x0000000a0300720c */ /* 0x000fc80003f05270 */
[----:B------:R-:W-:-:S05]  /*22e0*/  SEL R3, RZ, 0x1, P0 ;  /* 0x00000001ff037807 */ /* 0x000fca0000000000 */
[----:B------:R3:W-:Y:S04]  /*22f0*/  STS.U8 [UR4], R3 ;  /* 0x00000003ff007988 */ /* 0x0007e80008000004 */
.L_x_257:
[----:B------:R-:W-:Y:S05]  /*2300*/  BSYNC.RECONVERGENT B0 ;  /* 0x0000000000007941 */ /* 0x000fea0003800200 */
.L_x_256:
[----:B------:R-:W-:Y:S01]  /*2310*/  BAR.SYNC.DEFER_BLOCKING 0x0 ;  /* 0x0000000000007b1d */ /* 0x000fe20000010000 */
[----:B------:R-:W-:-:S09]  /*2320*/  ULEA UR4, UR9, UR8, 0x18 ;  /* 0x0000000809047291 */ /* 0x000fd2000f8ec0ff */
[----:B---3--:R-:W3:Y:S02]  /*2330*/  LDS.U8 R3, [UR4] ;  /* 0x00000004ff037984 */ /* 0x008ee40008000000 */
[----:B---3--:R-:W-:-:S04]  /*2340*/  ISETP.NE.AND P0, PT, R3, RZ, PT ;  /* 0x000000ff0300720c */ /* 0x008fc80003f05270 */
[----:B------:R-:W-:-:S13]  /*2350*/  ISETP.NE.OR P0, PT, R8, RZ, !P0 ;  /* 0x000000ff0800720c */ /* 0x000fda0004705670 */
[----:B------:R-:W-:Y:S05]  /*2360*/  @P0 EXIT ;  /* 0x000000000000094d */ /* 0x000fea0003800000 */
[----:B------:R-:W-:Y:S01]  /*2370*/  ISETP.GE.U32.AND P0, PT, R0, 0x4, PT ;  /* 0x000000040000780c */ /* 0x000fe20003f06070 */
[----:B------:R-:W-:Y:S01]  /*2380*/  HFMA2 R3, -RZ, RZ, 0, 0 ;  /* 0x00000000ff037431 */ /* 0x000fe200000001ff */
[----:B-12---:R-:W-:Y:S02]  /*2390*/  CS2R R6, SRZ ;  /* 0x0000000000067805 */ /* 0x006fe4000001ff00 */
[----:B------:R-:W-:-:S09]  /*23a0*/  CS2R R4, SRZ ;  /* 0x0000000000047805 */ /* 0x000fd2000001ff00 */
[----:B------:R-:W-:Y:S05]  /*23b0*/  @!P0 BRA `(.L_x_258) ;  /* 0x0000000000cc8947 */ /* 0x000fea0003800000 */
[----:B------:R-:W1:Y:S01]  /*23c0*/  LDC R24, c[0x0][0x390] ;  /* 0x0000e400ff187b82 */ /* 0x000e620000000800 */
[C---:B------:R-:W-:Y:S02]  /*23d0*/  LOP3.LUT R26, R0.reuse, 0xfffffffc, RZ, 0xc0, !PT ;  /* 0xfffffffc001a7812 */ /* 0x040fe400078ec0ff */
[----:B------:R-:W-:Y:S02]  /*23e0*/  LOP3.LUT R3, R0, 0xfffc, RZ, 0xc0, !PT ;  /* 0x0000fffc00037812 */ /* 0x000fe400078ec0ff */
[----:B------:R-:W-:Y:S02]  /*23f0*/  MOV R25, RZ ;  /* 0x000000ff00197202 */ /* 0x000fe40000000f00 */
[----:B------:R-:W-:Y:S01]  /*2400*/  MOV R7, RZ ;  /* 0x000000ff00077202 */ /* 0x000fe20000000f00 */
[----:B------:R-:W2:Y:S01]  /*2410*/  LDC R29, c[0x0][0x390] ;  /* 0x0000e400ff1d7b82 */ /* 0x000ea20000000800 */
[----:B------:R-:W-:-:S07]  /*2420*/  IADD3 R26, PT, PT, -R26, RZ, RZ ;  /* 0x000000ff1a1a7210 */ /* 0x000fce0007ffe1ff */
[----:B------:R-:W3:Y:S01]  /*2430*/  LDC.64 R34, c[0x0][0x3a0] ;  /* 0x0000e800ff227b82 */ /* 0x000ee20000000a00 */
[C---:B-1----:R-:W-:Y:S02]  /*2440*/  SHF.L.U32 R27, R24.reuse, 0x1, RZ ;  /* 0x00000001181b7819 */ /* 0x042fe400000006ff */
[----:B------:R-:W-:-:S07]  /*2450*/  LEA R31, R24, R24, 0x1 ;  /* 0x00000018181f7211 */ /* 0x000fce00078e08ff */
.L_x_259:
[----:B0-2---:R-:W-:Y:S02]  /*2460*/  SHF.R.S32.HI R12, RZ, 0x1f, R29 ;  /* 0x0000001fff0c7819 */ /* 0x005fe4000001141d */
[----:B------:R-:W-:Y:S02]  /*2470*/  LEA.HI.SX32 R9, R25, R2, 0x1e ;  /* 0x0000000219097211 */ /* 0x000fe400078ff2ff */
[----:B------:R-:W-:Y:S02]  /*2480*/  SHF.R.S32.HI R14, RZ, 0x1f, R27 ;  /* 0x0000001fff0e7819 */ /* 0x000fe4000001141b */
[----:B------:R-:W-:Y:S01]  /*2490*/  LEA.HI R13, R12, R29, RZ, 0x2 ;  /* 0x0000001d0c0d7211 */ /* 0x000fe200078f10ff */
[----:B---3--:R-:W-:Y:S01]  /*24a0*/  IMAD.WIDE R8, R9, 0x10, R34 ;  /* 0x0000001009087825 */ /* 0x008fe200078e0222 */
[----:B------:R-:W-:Y:S02]  /*24b0*/  SHF.R.S32.HI R12, RZ, 0x1f, R31 ;  /* 0x0000001fff0c7819 */ /* 0x000fe4000001141f */
[----:B------:R-:W-:-:S02]  /*24c0*/  LEA.HI R15, R14, R27, RZ, 0x2 ;  /* 0x0000001b0e0f7211 */ /* 0x000fc400078f10ff */
[-C--:B------:R-:W-:Y:S01]  /*24d0*/  LEA.HI.SX32 R13, R13, R2.reuse, 0x1e ;  /* 0x000000020d0d7211 */ /* 0x080fe200078ff2ff */
[----:B------:R-:W2:Y:S01]  /*24e0*/  LDG.E.128 R8, desc[UR10][R8.64] ;  /* 0x0000000a08087981 */ /* 0x000ea2000c1e1d00 */
[----:B------:R-:W-:Y:S02]  /*24f0*/  LEA.HI R17, R12, R31, RZ, 0x2 ;  /* 0x0000001f0c117211 */ /* 0x000fe400078f10ff */
[-C--:B------:R-:W-:Y:S01]  /*2500*/  LEA.HI.SX32 R15, R15, R2.reuse, 0x1e ;  /* 0x000000020f0f7211 */ /* 0x080fe200078ff2ff */
[----:B------:R-:W-:Y:S01]  /*2510*/  IMAD.WIDE R12, R13, 0x10, R34 ;  /* 0x000000100d0c7825 */ /* 0x000fe200078e0222 */
[----:B------:R-:W-:-:S03]  /*2520*/  LEA.HI.SX32 R21, R17, R2, 0x1e ;  /* 0x0000000211157211 */ /* 0x000fc600078ff2ff */
[--C-:B------:R-:W-:Y:S02]  /*2530*/  IMAD.WIDE R16, R15, 0x10, R34.reuse ;  /* 0x000000100f107825 */ /* 0x100fe400078e0222 */
[----:B------:R-:W3:Y:S02]  /*2540*/  LDG.E.128 R12, desc[UR10][R12.64] ;  /* 0x0000000a0c0c7981 */ /* 0x000ee4000c1e1d00 */
[----:B------:R-:W-:Y:S02]  /*2550*/  IMAD.WIDE R20, R21, 0x10, R34 ;  /* 0x0000001015147825 */ /* 0x000fe400078e0222 */
[----:B------:R-:W4:Y:S04]  /*2560*/  LDG.E.128 R16, desc[UR10][R16.64] ;  /* 0x0000000a10107981 */ /* 0x000f28000c1e1d00 */
[----:B------:R-:W5:Y:S01]  /*2570*/  LDG.E.128 R20, desc[UR10][R20.64] ;  /* 0x0000000a14147981 */ /* 0x000f62000c1e1d00 */
[----:B------:R-:W-:-:S04]  /*2580*/  IADD3 R26, PT, PT, R26, 0x4, RZ ;  /* 0x000000041a1a7810 */ /* 0x000fc80007ffe0ff */
[----:B------:R-:W-:Y:S02]  /*2590*/  ISETP.NE.AND P0, PT, R26, RZ, PT ;  /* 0x000000ff1a00720c */ /* 0x000fe40003f05270 */
[C---:B------:R-:W-:Y:S02]  /*25a0*/  LEA R25, R24.reuse, R25, 0x2 ;  /* 0x0000001918197211 */ /* 0x040fe400078e10ff */
[C---:B------:R-:W-:Y:S02]  /*25b0*/  LEA R29, R24.reuse, R29, 0x2 ;  /* 0x0000001d181d7211 */ /* 0x040fe400078e10ff */
[C---:B------:R-:W-:Y:S02]  /*25c0*/  LEA R27, R24.reuse, R27, 0x2 ;  /* 0x0000001b181b7211 */ /* 0x040fe400078e10ff */
[----:B------:R-:W-:Y:S01]  /*25d0*/  LEA R31, R24, R31, 0x2 ;  /* 0x0000001f181f7211 */ /* 0x000fe200078e10ff */
[----:B--2---:R-:W-:Y:S01]  /*25e0*/  FADD.FTZ R33, R8, R4 ;  /* 0x0000000408217221 */ /* 0x004fe20000010000 */
[----:B------:R-:W-:Y:S01]  /*25f0*/  FADD.FTZ R4, R9, R5 ;  /* 0x0000000509047221 */ /* 0x000fe20000010000 */
[----:B------:R-:W-:Y:S01]  /*2600*/  FADD.FTZ R5, R10, R6 ;  /* 0x000000060a057221 */ /* 0x000fe20000010000 */
[----:B------:R-:W-:-:S03]  /*2610*/  FADD.FTZ R6, R11, R7 ;  /* 0x000000070b067221 */ /* 0x000fc60000010000 */
        /* <DEDUP_REMOVED lines=12> */
[----:B------:R-:W-:Y:S06]  /*26e0*/  @P0 BRA `(.L_x_259) ;  /* 0xfffffffc005c0947 */ /* 0x000fec000383ffff */
.L_x_258:
[----:B0-----:R-:W0:Y:S01]  /*26f0*/  LDC.64 R12, c[0x0][0x3b0] ;  /* 0x0000ec00ff0c7b82 */ /* 0x001e220000000a00 */
[----:B------:R-:W-:-:S04]  /*2700*/  LOP3.LUT R0, R0, 0x3, RZ, 0xc0, !PT ;  /* 0x0000000300007812 */ /* 0x000fc800078ec0ff */
[----:B------:R-:W-:Y:S01]  /*2710*/  ISETP.NE.AND P0, PT, R0, RZ, PT ;  /* 0x000000ff0000720c */ /* 0x000fe20003f05270 */
[----:B0-----:R-:W-:-:S12]  /*2720*/  IMAD.WIDE R12, R2, 0x10, R12 ;  /* 0x00000010020c7825 */ /* 0x001fd800078e020c */
[----:B------:R-:W-:Y:S05]  /*2730*/  @!P0 BRA `(.L_x_260) ;  /* 0x0000000000448947 */ /* 0x000fea0003800000 */
[----:B------:R-:W0:Y:S01]  /*2740*/  LDC.64 R14, c[0x0][0x3a0] ;  /* 0x0000e800ff0e7b82 */ /* 0x000e220000000a00 */
[----:B------:R-:W1:Y:S01]  /*2750*/  LDCU UR4, c[0x0][0x390] ;  /* 0x00007200ff0477ac */ /* 0x000e620008000800 */
[----:B------:R-:W-:Y:S01]  /*2760*/  IADD3 R0, PT, PT, -R0, RZ, RZ ;  /* 0x000000ff00007210 */ /* 0x000fe20007ffe1ff */
[----:B-1----:R-:W-:-:S07]  /*2770*/  IMAD R3, R3, UR4, RZ ;  /* 0x0000000403037c24 */ /* 0x002fce000f8e02ff */
.L_x_261:
[----:B------:R-:W-:-:S04]  /*2780*/  SHF.R.S32.HI R8, RZ, 0x1f, R3 ;  /* 0x0000001fff087819 */ /* 0x000fc80000011403 */
[----:B------:R-:W-:-:S04]  /*2790*/  LEA.HI R9, R8, R3, RZ, 0x2 ;  /* 0x0000000308097211 */ /* 0x000fc800078f10ff */
[----:B------:R-:W-:-:S05]  /*27a0*/  LEA.HI.SX32 R9, R9, R2, 0x1e ;  /* 0x0000000209097211 */ /* 0x000fca00078ff2ff */
[----:B0-----:R-:W-:-:S06]  /*27b0*/  IMAD.WIDE R8, R9, 0x10, R14 ;  /* 0x0000001009087825 */ /* 0x001fcc00078e020e */
[----:B------:R-:W2:Y:S01]  /*27c0*/  LDG.E.128 R8, desc[UR10][R8.64] ;  /* 0x0000000a08087981 */ /* 0x000ea2000c1e1d00 */
[----:B------:R-:W-:Y:S02]  /*27d0*/  IADD3 R0, PT, PT, R0, 0x1, RZ ;  /* 0x0000000100007810 */ /* 0x000fe40007ffe0ff */
[----:B------:R-:W-:Y:S02]  /*27e0*/  IADD3 R3, PT, PT, R3, UR4, RZ ;  /* 0x0000000403037c10 */ /* 0x000fe4000fffe0ff */
[----:B------:R-:W-:Y:S01]  /*27f0*/  ISETP.NE.AND P0, PT, R0, RZ, PT ;  /* 0x000000ff0000720c */ /* 0x000fe20003f05270 */
[----:B--2---:R-:W-:Y:S01]  /*2800*/  FADD.FTZ R4, R8, R4 ;  /* 0x0000000408047221 */ /* 0x004fe20000010000 */
[----:B------:R-:W-:Y:S01]  /*2810*/  FADD.FTZ R5, R9, R5 ;  /* 0x0000000509057221 */ /* 0x000fe20000010000 */
[----:B------:R-:W-:Y:S01]  /*2820*/  FADD.FTZ R6, R10, R6 ;  /* 0x000000060a067221 */ /* 0x000fe20000010000 */
[----:B------:R-:W-:-:S09]  /*2830*/  FADD.FTZ R7, R11, R7 ;  /* 0x000000070b077221 */ /* 0x000fd20000010000 */
[----:B------:R-:W-:Y:S05]  /*2840*/  @P0 BRA `(.L_x_261) ;  /* 0xfffffffc00cc0947 */ /* 0x000fea000383ffff */
.L_x_260:
[----:B------:R-:W-:Y:S01]  /*2850*/  STG.E.128 desc[UR10][R12.64], R4 ;  /* 0x000000040c007986 */ /* 0x000fe2000c101d0a */
[----:B------:R-:W-:Y:S05]  /*2860*/  EXIT ;  /* 0x000000000000794d */ /* 0x000fea0003800000 */
.L_x_262:
        /* <DEDUP_REMOVED lines=9> */
.L_x_325:


//--------------------- .text._Z13biasAdd_bpropIfLi4EEvPT_iiPVfPiS1_ --------------------------
	.section	.text._Z13biasAdd_bpropIfLi4EEvPT_iiPVfPiS1_,"ax",@progbits
	.align	128
        .global         _Z13biasAdd_bpropIfLi4EEvPT_iiPVfPiS1_
        .type           _Z13biasAdd_bpropIfLi4EEvPT_iiPVfPiS1_,@function
        .size           _Z13biasAdd_bpropIfLi4EEvPT_iiPVfPiS1_,(.L_x_326 - _Z13biasAdd_bpropIfLi4EEvPT_iiPVfPiS1_)
        .other          _Z13biasAdd_bpropIfLi4EEvPT_iiPVfPiS1_,@"STO_CUDA_ENTRY STV_DEFAULT"
_Z13biasAdd_bpropIfLi4EEvPT_iiPVfPiS1_:
.text._Z13biasAdd_bpropIfLi4EEvPT_iiPVfPiS1_:
        /* <DEDUP_REMOVED lines=78> */
.L_x_268:
[----:B------:R-:W-:-:S03]  /*04e0*/  IMAD.WIDE R18, R11, R2, R4 ;  /* 0x000000020b127225 */ /* 0x000fc600078e0204 */
[----:B------:R-:W-:-:S04]  /*04f0*/  LEA R6, P1, R18, UR16, 0x2 ;  /* 0x0000001012067c11 */ /* 0x000fc8000f8210ff */
[----:B------:R-:W-:-:S05]  /*0500*/  LEA.HI.X R7, R18, UR17, R19, 0x2, P1 ;  /* 0x0000001112077c11 */ /* 0x000fca00088f1413 */
[----:B------:R-:W2:Y:S01]  /*0510*/  LDG.E R6, desc[UR8][R6.64] ;  /* 0x0000000806067981 */ /* 0x000ea2000c1e1900 */
[----:B------:R-:W-:Y:S02]  /*0520*/  IADD3 R17, PT, PT, R17, 0x1, RZ ;  /* 0x0000000111117810 */ /* 0x000fe40007ffe0ff */
[----:B------:R-:W-:Y:S02]  /*0530*/  IADD3 R11, PT, PT, R11, 0x1, RZ ;  /* 0x000000010b0b7810 */ /* 0x000fe40007ffe0ff */
[----:B------:R-:W-:Y:S01]  /*0540*/  ISETP.NE.AND P1, PT, R17, RZ, PT ;  /* 0x000000ff1100720c */ /* 0x000fe20003f25270 */
[----:B--2---:R-:W-:-:S12]  /*0550*/  FADD.FTZ R3, R6, R3 ;  /* 0x0000000306037221 */ /* 0x004fd80000010000 */
[----:B------:R-:W-:Y:S05]  /*0560*/  @P1 BRA `(.L_x_268) ;  /* 0xfffffffc00dc1947 */ /* 0x000fea000383ffff */
[----:B------:R-:W-:Y:S05]  /*0570*/  BSYNC.RECONVERGENT B2 ;  /* 0x0000000000027941 */ /* 0x000fea0003800200 */
.L_x_267:
[----:B------:R-:W-:-:S07]  /*0580*/  MOV R17, R10 ;  /* 0x0000000a00117202 */ /* 0x000fce0000000f00 */
.L_x_266:
[----:B------:R-:W-:Y:S05]  /*0590*/  BSYNC.RECONVERGENT B1 ;  /* 0x0000000000017941 */ /* 0x000fea0003800200 */
.L_x_265:
[----:B------:R-:W-:Y:S01]  /*05a0*/  IADD3 R7, PT, PT, R17, 0x3, RZ ;  /* 0x0000000311077810 */ /* 0x000fe20007ffe0ff */
[----:B------:R-:W-:Y:S03]  /*05b0*/  BSSY.RECONVERGENT B1, `(.L_x_269) ;  /* 0x0000019000017945 */ /* 0x000fe60003800200 */
[----:B------:R-:W-:-:S13]  /*05c0*/  ISETP.GE.AND P1, PT, R7, R16, PT ;  /* 0x000000100700720c */ /* 0x000fda0003f26270 */
[----:B------:R-:W-:Y:S05]  /*05d0*/  @P1 BRA `(.L_x_270) ;  /* 0x0000000000581947 */ /* 0x000fea0003800000 */
[----:B------:R-:W-:Y:S02]  /*05e0*/  IADD3 R21, PT, PT, R9, R17, R8 ;  /* 0x0000001109157210 */ /* 0x000fe40007ffe008 */
[----:B------:R-:W-:Y:S02]  /*05f0*/  SHF.R.S32.HI R7, RZ, 0x1f, R4 ;  /* 0x0000001fff077819 */ /* 0x000fe40000011404 */
[----:B------:R-:W-:-:S07]  /*0600*/  MOV R6, R4 ;  /* 0x0000000400067202 */ /* 0x000fce0000000f00 */
.L_x_271:
[----:B------:R-:W-:-:S03]  /*0610*/  IMAD.WIDE R8, R21, R2, R6 ;  /* 0x0000000215087225 */ /* 0x000fc600078e0206 */
[----:B------:R-:W-:-:S04]  /*0620*/  LEA R22, P1, R8, UR18, 0x2 ;  /* 0x0000001208167c11 */ /* 0x000fc8000f8210ff */
[----:B------:R-:W-:-:S03]  /*0630*/  LEA.HI.X R23, R8, UR19, R9, 0x2, P1 ;  /* 0x0000001308177c11 */ /* 0x000fc600088f1409 */
[C---:B------:R-:W-:Y:S02]  /*0640*/  IMAD.WIDE R10, R2.reuse, 0x4, R22 ;  /* 0x00000004020a7825 */ /* 0x040fe400078e0216 */
[----:B------:R-:W2:Y:S02]  /*0650*/  LDG.E R22, desc[UR8][R22.64] ;  /* 0x0000000816167981 */ /* 0x000ea4000c1e1900 */
[C---:B------:R-:W-:Y:S02]  /*0660*/  IMAD.WIDE R8, R2.reuse, 0x4, R10 ;  /* 0x0000000402087825 */ /* 0x040fe400078e020a */
[----:B------:R-:W3:Y:S02]  /*0670*/  LDG.E R10, desc[UR8][R10.64] ;  /* 0x000000080a0a7981 */ /* 0x000ee4000c1e1900 */
[----:B------:R-:W-:Y:S02]  /*0680*/  IMAD.WIDE R18, R2, 0x4, R8 ;  /* 0x0000000402127825 */ /* 0x000fe400078e0208 */
[----:B------:R-:W4:Y:S04]  /*0690*/  LDG.E R8, desc[UR8][R8.64] ;  /* 0x0000000808087981 */ /* 0x000f28000c1e1900 */
[----:B------:R-:W5:Y:S01]  /*06a0*/  LDG.E R18, desc[UR8][R18.64] ;  /* 0x0000000812127981 */ /* 0x000f62000c1e1900 */
[----:B------:R-:W-:-:S02]  /*06b0*/  IADD3 R25, PT, PT, R17, 0x7, RZ ;  /* 0x0000000711197810 */ /* 0x000fc40007ffe0ff */
[----:B------:R-:W-:Y:S02]  /*06c0*/  IADD3 R17, PT, PT, R17, 0x4, RZ ;  /* 0x0000000411117810 */ /* 0x000fe40007ffe0ff */
[----:B------:R-:W-:Y:S02]  /*06d0*/  ISETP.GE.AND P1, PT, R25, R16, PT ;  /* 0x000000101900720c */ /* 0x000fe40003f26270 */
[----:B------:R-:W-:Y:S01]  /*06e0*/  IADD3 R21, PT, PT, R21, 0x4, RZ ;  /* 0x0000000415157810 */ /* 0x000fe20007ffe0ff */
[----:B--2---:R-:W-:-:S04]  /*06f0*/  FADD.FTZ R3, R22, R3 ;  /* 0x0000000316037221 */ /* 0x004fc80000010000 */
[----:B---3--:R-:W-:-:S04]  /*0700*/  FADD.FTZ R3, R3, R10 ;  /* 0x0000000a03037221 */ /* 0x008fc80000010000 */
[----:B----4-:R-:W-:-:S04]  /*0710*/  FADD.FTZ R3, R3, R8 ;  /* 0x0000000803037221 */ /* 0x010fc80000010000 */
[----:B-----5:R-:W-:Y:S01]  /*0720*/  FADD.FTZ R3, R3, R18 ;  /* 0x0000001203037221 */ /* 0x020fe20000010000 */
[----:B------:R-:W-:Y:S06]  /*0730*/  @!P1 BRA `(.L_x_271) ;  /* 0xfffffffc00b49947 */ /* 0x000fec000383ffff */
.L_x_270:
[----:B------:R-:W-:Y:S05]  /*0740*/  BSYNC.RECONVERGENT B1 ;  /* 0x0000000000017941 */ /* 0x000fea0003800200 */
.L_x_269:
[----:B------:R-:W0:Y:S01]  /*0750*/  S2UR UR5, SR_CgaCtaId ;  /* 0x00000000000579c3 */ /* 0x000e220000008800 */
[----:B------:R-:W-:Y:S01]  /*0760*/  UMOV UR4, 0x400 ;  /* 0x0000040000047882 */ /* 0x000fe20000000000 */
[----:B------:R-:W-:Y:S01]  /*0770*/  IMAD R6, R14, R0, R13 ;  /* 0x000000000e067224 */ /* 0x000fe200078e020d */
[----:B------:R-:W-:-:S04]  /*0780*/  UIADD3 UR4, UPT, UPT, UR4, 0x4, URZ ;  /* 0x0000000404047890 */ /* 0x000fc8000fffe0ff */
[----:B0-----:R-:W-:-:S06]  /*0790*/  ULEA UR4, UR5, UR4, 0x18 ;  /* 0x0000000405047291 */ /* 0x001fcc000f8ec0ff */
[----:B------:R-:W-:-:S05]  /*07a0*/  LEA R6, R6, UR4, 0x2 ;  /* 0x0000000406067c11 */ /* 0x000fca000f8e10ff */
[----:B------:R0:W-:Y:S02]  /*07b0*/  STS [R6], R3 ;  /* 0x0000000306007388 */ /* 0x0001e40000000800 */
.L_x_264:
[----:B------:R-:W-:Y:S05]  /*07c0*/  BSYNC.RECONVERGENT B0 ;  /* 0x0000000000007941 */ /* 0x000fea0003800200 */
.L_x_263:
        /* <DEDUP_REMOVED lines=20> */
.L_x_276:
        /* <DEDUP_REMOVED lines=29> */
.L_x_275:
        /* <DEDUP_REMOVED lines=24> */
.L_x_277:
        /* <DEDUP_REMOVED lines=17> */
.L_x_278:
        /* <DEDUP_REMOVED lines=9> */
.L_x_274:
[----:B------:R-:W0:Y:S01]  /*0e00*/  LDCU.64 UR4, c[0x0][0x390] ;  /* 0x00007200ff0477ac */ /* 0x000e220008000a00 */
[----:B------:R-:W-:-:S04]  /*0e10*/  IADD3 R15, P0, PT, R4, R15, RZ ;  /* 0x0000000f040f7210 */ /* 0x000fc80007f1e0ff */
[----:B------:R-:W-:Y:S02]  /*0e20*/  LEA.HI.X.SX32 R8, R4, RZ, 0x1, P0 ;  /* 0x000000ff04087211 */ /* 0x000fe400000f0eff */
[----:B0-----:R-:W-:-:S04]  /*0e30*/  LEA R6, P0, R15, UR4, 0x2 ;  /* 0x000000040f067c11 */ /* 0x001fc8000f8010ff */
[----:B------:R-:W-:-:S05]  /*0e40*/  LEA.HI.X R7, R15, UR5, R8, 0x2, P0 ;  /* 0x000000050f077c11 */ /* 0x000fca00080f1408 */
[----:B------:R1:W-:Y:S04]  /*0e50*/  STG.E.STRONG.SYS desc[UR8][R6.64], R3 ;  /* 0x0000000306007986 */ /* 0x0003e8000c115908 */
.L_x_273:
[----:B------:R-:W-:Y:S05]  /*0e60*/  BSYNC.RECONVERGENT B0 ;  /* 0x0000000000007941 */ /* 0x000fea0003800200 */
.L_x_272:
        /* <DEDUP_REMOVED lines=28> */
.L_x_280:
[----:B------:R-:W-:Y:S05]  /*1030*/  BSYNC.RECONVERGENT B0 ;  /* 0x0000000000007941 */ /* 0x000fea0003800200 */
.L_x_279:
        /* <DEDUP_REMOVED lines=19> */
.L_x_282:
        /* <DEDUP_REMOVED lines=53> */
.L_x_281:
        /* <DEDUP_REMOVED lines=33> */
.L_x_284:
        /* <DEDUP_REMOVED lines=20> */
.L_x_285:
[----:B------:R-:W-:Y:S05]  /*1810*/  BRA.U !UP1, `(.L_x_283) ;  /* 0x0000000109287547 */ /* 0x000fea000b800000 */
[----:B------:R-:W0:Y:S01]  /*1820*/  LDC.64 R8, c[0x0][0x390] ;  /* 0x0000e400ff087b82 */ /* 0x000e220000000a00 */
[----:B------:R-:W-:Y:S01]  /*1830*/  IMAD R3, R2, UR4, R4 ;  /* 0x0000000402037c24 */ /* 0x000fe2000f8e0204 */
[----:B------:R-:W-:-:S12]  /*1840*/  UIADD3 UR5, UPT, UPT, -UR5, URZ, URZ ;  /* 0x000000ff05057290 */ /* 0x000fd8000fffe1ff */
.L_x_286:
[----:B0-----:R-:W-:-:S06]  /*1850*/  IMAD.WIDE R6, R3, 0x4, R8 ;  /* 0x0000000403067825 */ /* 0x001fcc00078e0208 */
[----:B------:R-:W2:Y:S01]  /*1860*/  LDG.E.STRONG.SYS R7, desc[UR8][R6.64] ;  /* 0x0000000806077981 */ /* 0x000ea2000c1f5900 */
[----:B------:R-:W-:Y:S01]  /*1870*/  UIADD3 UR5, UPT, UPT, UR5, 0x1, URZ ;  /* 0x0000000105057890 */ /* 0x000fe2000fffe0ff */
[----:B------:R-:W-:-:S03]  /*1880*/  IADD3 R3, PT, PT, R3, R2, RZ ;  /* 0x0000000203037210 */ /* 0x000fc60007ffe0ff */
[----:B------:R-:W-:Y:S01]  /*1890*/  UISETP.NE.AND UP0, UPT, UR5, URZ, UPT ;  /* 0x000000ff0500728c */ /* 0x000fe2000bf05270 */
[----:B--2---:R-:W-:-:S08]  /*18a0*/  FADD.FTZ R0, R7, R0 ;  /* 0x0000000007007221 */ /* 0x004fd00000010000 */
[----:B------:R-:W-:Y:S05]  /*18b0*/  BRA.U UP0, `(.L_x_286) ;  /* 0xfffffffd00e47547 */ /* 0x000fea000b83ffff */
.L_x_283:
[----:B------:R-:W0:Y:S02]  /*18c0*/  LDC.64 R2, c[0x0][0x3a0] ;  /* 0x0000e800ff027b82 */ /* 0x000e240000000a00 */
[----:B0-----:R-:W-:-:S05]  /*18d0*/  IMAD.WIDE R4, R4, 0x4, R2 ;  /* 0x0000000404047825 */ /* 0x001fca00078e0202 */
[----:B------:R-:W-:Y:S01]  /*18e0*/  STG.E desc[UR8][R4.64], R0 ;  /* 0x0000000004007986 */ /* 0x000fe2000c101908 */
[----:B------:R-:W-:Y:S05]  /*18f0*/  EXIT ;  /* 0x000000000000794d */ /* 0x000fea0003800000 */
.L_x_287:
        /* <DEDUP_REMOVED lines=16> */
.L_x_326:


//--------------------- .text._Z10Relu_fpropIfEvPT_jj --------------------------
	.section	.text._Z10Relu_fpropIfEvPT_jj,"ax",@progbits
	.align	128
        .global         _Z10Relu_fpropIfEvPT_jj
        .type           _Z10Relu_fpropIfEvPT_jj,@function
        .size           _Z10Relu_fpropIfEvPT_jj,(.L_x_327 - _Z10Relu_fpropIfEvPT_jj)
        .other          _Z10Relu_fpropIfEvPT_jj,@"STO_CUDA_ENTRY STV_DEFAULT"
_Z10Relu_fpropIfEvPT_jj:
.text._Z10Relu_fpropIfEvPT_jj:
        /* <DEDUP_REMOVED lines=20> */
.L_x_289:
[----:B01----:R-:W-:-:S05]  /*0140*/  IMAD.WIDE R2, R0, 0x10, R4 ;  /* 0x0000001000027825 */ /* 0x003fca00078e0204 */
[----:B------:R-:W2:Y:S01]  /*0150*/  LDG.E.128 R8, desc[UR6][R2.64] ;  /* 0x0000000602087981 */ /* 0x000ea2000c1e1d00 */
[----:B------:R-:W-:-:S04]  /*0160*/  IMAD.IADD R0, R7, 0x1, R0 ;  /* 0x0000000107007824 */ /* 0x000fc800078e0200 */
[----:B------:R-:W-:-:S05]  /*0170*/  IMAD.SHL.U32 R6, R0, 0x4, RZ ;  /* 0x0000000400067824 */ /* 0x000fca00078e00ff */
[----:B------:R-:W-:Y:S02]  /*0180*/  ISETP.GE.U32.AND P0, PT, R6, UR4, PT ;  /* 0x0000000406007c0c */ /* 0x000fe4000bf06070 */
[----:B--2---:R-:W-:Y:S02]  /*0190*/  FMNMX.FTZ R8, RZ, R8, !PT ;  /* 0x00000008ff087209 */ /* 0x004fe40007810000 */
[----:B------:R-:W-:Y:S02]  /*01a0*/  FMNMX.FTZ R9, RZ, R9, !PT ;  /* 0x00000009ff097209 */ /* 0x000fe40007810000 */
[----:B------:R-:W-:Y:S02]  /*01b0*/  FMNMX.FTZ R10, RZ, R10, !PT ;  /* 0x0000000aff0a7209 */ /* 0x000fe40007810000 */
[----:B------:R-:W-:-:S05]  /*01c0*/  FMNMX.FTZ R11, RZ, R11, !PT ;  /* 0x0000000bff0b7209 */ /* 0x000fca0007810000 */
[----:B------:R1:W-:Y:S01]  /*01d0*/  STG.E.128 desc[UR6][R2.64], R8 ;  /* 0x0000000802007986 */ /* 0x0003e2000c101d06 */
[----:B------:R-:W-:Y:S05]  /*01e0*/  @!P0 BRA `(.L_x_289) ;  /* 0xfffffffc00d48947 */ /* 0x000fea000383ffff */
[----:B------:R-:W-:Y:S05]  /*01f0*/  EXIT ;  /* 0x000000000000794d */ /* 0x000fea0003800000 */
.L_x_288:
        /* <DEDUP_REMOVED lines=11> */
.L_x_290:
[----:B------:R-:W-:Y:S01]  /*02b0*/  IMAD.IADD R6, R13, 0x1, R0 ;  /* 0x000000010d067824 */ /* 0x000fe200078e0200 */
[C---:B------:R-:W-:Y:S01]  /*02c0*/  ISETP.GE.U32.AND P0, PT, R0.reuse, UR5, PT ;  /* 0x0000000500007c0c */ /* 0x040fe2000bf06070 */
[----:B0-----:R-:W-:-:S03]  /*02d0*/  IMAD.WIDE R4, R0, 0x4, R2 ;  /* 0x0000000400047825 */ /* 0x001fc600078e0202 */
[C---:B------:R-:W-:Y:S01]  /*02e0*/  ISETP.GE.U32.AND P1, PT, R6.reuse, UR5, PT ;  /* 0x0000000506007c0c */ /* 0x040fe2000bf26070 */
[----:B------:R-:W-:Y:S02]  /*02f0*/  IMAD.IADD R8, R13, 0x1, R6 ;  /* 0x000000010d087824 */ /* 0x000fe400078e0206 */
[----:B------:R-:W-:-:S03]  /*0300*/  IMAD.WIDE R6, R6, 0x4, R2 ;  /* 0x0000000406067825 */ /* 0x000fc600078e0202 */
[C---:B------:R-:W-:Y:S01]  /*0310*/  ISETP.GE.U32.AND P2, PT, R8.reuse, UR5, PT ;  /* 0x0000000508007c0c */ /* 0x040fe2000bf46070 */
[C---:B------:R-:W-:Y:S02]  /*0320*/  IMAD.IADD R12, R13.reuse, 0x1, R8 ;  /* 0x000000010d0c7824 */ /* 0x040fe400078e0208 */
[--C-:B------:R-:W-:Y:S01]  /*0330*/  IMAD.WIDE R8, R8, 0x4, R2.reuse ;  /* 0x0000000408087825 */ /* 0x100fe200078e0202 */
[----:B------:R-:W2:Y:S02]  /*0340*/  @!P0 LDG.E R15, desc[UR6][R4.64] ;  /* 0x00000006040f8981 */ /* 0x000ea4000c1e1900 */
[C---:B------:R-:W-:Y:S01]  /*0350*/  ISETP.GE.U32.AND P3, PT, R12.reuse, UR5, PT ;  /* 0x000000050c007c0c */ /* 0x040fe2000bf66070 */
[----:B------:R-:W-:Y:S01]  /*0360*/  IMAD.WIDE R10, R12, 0x4, R2 ;  /* 0x000000040c0a7825 */ /* 0x000fe200078e0202 */
[----:B------:R-:W3:Y:S05]  /*0370*/  @!P1 LDG.E R17, desc[UR6][R6.64] ;  /* 0x0000000606119981 */ /* 0x000eea000c1e1900 */
[----:B------:R-:W4:Y:S06]  /*0380*/  @!P2 LDG.E R19, desc[UR6][R8.64] ;  /* 0x000000060813a981 */ /* 0x000f2c000c1e1900 */
[----:B------:R-:W5:Y:S01]  /*0390*/  @!P3 LDG.E R21, desc[UR6][R10.64] ;  /* 0x000000060a15b981 */ /* 0x000f62000c1e1900 */
[----:B------:R-:W-:Y:S01]  /*03a0*/  IMAD.IADD R0, R13, 0x1, R12 ;  /* 0x000000010d007824 */ /* 0x000fe200078e020c */
[----:B--2---:R-:W-:-:S02]  /*03b0*/  FMNMX.FTZ R15, RZ, R15, !PT ;  /* 0x0000000fff0f7209 */ /* 0x004fc40007810000 */
[----:B---3--:R-:W-:-:S03]  /*03c0*/  FMNMX.FTZ R17, RZ, R17, !PT ;  /* 0x00000011ff117209 */ /* 0x008fc60007810000 */
[----:B------:R1:W-:Y:S01]  /*03d0*/  @!P0 STG.E desc[UR6][R4.64], R15 ;  /* 0x0000000f04008986 */ /* 0x0003e2000c101906 */
[----:B----4-:R-:W-:-:S03]  /*03e0*/  FMNMX.FTZ R19, RZ, R19, !PT ;  /* 0x00000013ff137209 */ /* 0x010fc60007810000 */
[----:B------:R1:W-:Y:S01]  /*03f0*/  @!P1 STG.E desc[UR6][R6.64], R17 ;  /* 0x0000001106009986 */ /* 0x0003e2000c101906 */
[----:B-----5:R-:W-:-:S03]  /*0400*/  FMNMX.FTZ R21, RZ, R21, !PT ;  /* 0x00000015ff157209 */ /* 0x020fc60007810000 */
[----:B------:R1:W-:Y:S04]  /*0410*/  @!P2 STG.E desc[UR6][R8.64], R19 ;  /* 0x000000130800a986 */ /* 0x0003e8000c101906 */
[----:B------:R1:W-:Y:S01]  /*0420*/  @!P3 STG.E desc[UR6][R10.64], R21 ;  /* 0x000000150a00b986 */ /* 0x0003e2000c101906 */
[----:B------:R-:W-:-:S13]  /*0430*/  ISETP.GE.U32.AND P0, PT, R0, UR5, PT ;  /* 0x0000000500007c0c */ /* 0x000fda000bf06070 */
[----:B-1----:R-:W-:Y:S05]  /*0440*/  @!P0 BRA `(.L_x_290) ;  /* 0xfffffffc00988947 */ /* 0x002fea000383ffff */
[----:B------:R-:W-:Y:S05]  /*0450*/  EXIT ;  /* 0x000000000000794d */ /* 0x000fea0003800000 */
.L_x_291:
        /* <DEDUP_REMOVED lines=10> */
.L_x_327:


//--------------------- .text._Z13Sigmoid_fpropIfEvPT_jj --------------------------
	.section	.text._Z13Sigmoid_fpropIfEvPT_jj,"ax",@progbits
	.align	128
        .global         _Z13Sigmoid_fpropIfEvPT_jj
        .type           _Z13Sigmoid_fpropIfEvPT_jj,@function
        .size           _Z13Sigmoid_fpropIfEvPT_jj,(.L_x_328 - _Z13Sigmoid_fpropIfEvPT_jj)
        .other          _Z13Sigmoid_fpropIfEvPT_jj,@"STO_CUDA_ENTRY STV_DEFAULT"
_Z13Sigmoid_fpropIfEvPT_jj:
.text._Z13Sigmoid_fpropIfEvPT_jj:
        /* <DEDUP_REMOVED lines=20> */
.L_x_293:
[----:B01----:R-:W-:-:S05]  /*0140*/  IMAD.WIDE R8, R0, 0x10, R2 ;  /* 0x0000001000087825 */ /* 0x003fca00078e0202 */
[----:B------:R-:W2:Y:S01]  /*0150*/  LDG.E.128 R4, desc[UR6][R8.64] ;  /* 0x0000000608047981 */ /* 0x000ea2000c1e1d00 */
[----:B------:R-:W-:Y:S01]  /*0160*/  IADD3 R0, PT, PT, R11, R0, RZ ;  /* 0x000000000b007210 */ /* 0x000fe20007ffe0ff */
[----:B--2---:R-:W-:Y:S01]  /*0170*/  FMUL.FTZ R10, R4, -1.4426950216293334961 ;  /* 0xbfb8aa3b040a7820 */ /* 0x004fe20000410000 */
[----:B------:R-:W-:Y:S01]  /*0180*/  FMUL.FTZ R12, R5, -1.4426950216293334961 ;  /* 0xbfb8aa3b050c7820 */ /* 0x000fe20000410000 */
[----:B------:R-:W-:Y:S01]  /*0190*/  FMUL.FTZ R13, R6, -1.4426950216293334961 ;  /* 0xbfb8aa3b060d7820 */ /* 0x000fe20000410000 */
[----:B------:R-:W-:-:S03]  /*01a0*/  FMUL.FTZ R14, R7, -1.4426950216293334961 ;  /* 0xbfb8aa3b070e7820 */ /* 0x000fc60000410000 */
[----:B------:R-:W0:Y:S04]  /*01b0*/  MUFU.EX2 R10, R10 ;  /* 0x0000000a000a7308 */ /* 0x000e280000000800 */
[----:B------:R-:W1:Y:S04]  /*01c0*/  MUFU.EX2 R12, R12 ;  /* 0x0000000c000c7308 */ /* 0x000e680000000800 */
[----:B------:R-:W2:Y:S04]  /*01d0*/  MUFU.EX2 R13, R13 ;  /* 0x0000000d000d7308 */ /* 0x000ea80000000800 */
[----:B------:R-:W3:Y:S01]  /*01e0*/  MUFU.EX2 R14, R14 ;  /* 0x0000000e000e7308 */ /* 0x000ee20000000800 */
[----:B0-----:R-:W-:Y:S01]  /*01f0*/  FADD.FTZ R4, R10, 1 ;  /* 0x3f8000000a047421 */ /* 0x001fe20000010000 */
[----:B------:R-:W-:Y:S01]  /*0200*/  SHF.L.U32 R10, R0, 0x2, RZ ;  /* 0x00000002000a7819 */ /* 0x000fe200000006ff */
[----:B-1----:R-:W-:-:S03]  /*0210*/  FADD.FTZ R5, R12, 1 ;  /* 0x3f8000000c057421 */ /* 0x002fc60000010000 */
[----:B------:R-:W-:Y:S01]  /*0220*/  ISETP.GE.U32.AND P0, PT, R10, UR4, PT ;  /* 0x000000040a007c0c */ /* 0x000fe2000bf06070 */
[----:B------:R-:W-:Y:S01]  /*0230*/  MUFU.RCP R4, R4 ;  /* 0x0000000400047308 */ /* 0x000fe20000001000 */
[----:B--2---:R-:W-:Y:S01]  /*0240*/  FADD.FTZ R6, R13, 1 ;  /* 0x3f8000000d067421 */ /* 0x004fe20000010000 */
[----:B---3--:R-:W-:-:S06]  /*0250*/  FADD.FTZ R7, R14, 1 ;  /* 0x3f8000000e077421 */ /* 0x008fcc0000010000 */
[----:B------:R-:W-:Y:S08]  /*0260*/  MUFU.RCP R5, R5 ;  /* 0x0000000500057308 */ /* 0x000ff00000001000 */
[----:B------:R-:W-:Y:S08]  /*0270*/  MUFU.RCP R6, R6 ;  /* 0x0000000600067308 */ /* 0x000ff00000001000 */
[----:B------:R-:W0:Y:S02]  /*0280*/  MUFU.RCP R7, R7 ;  /* 0x0000000700077308 */ /* 0x000e240000001000 */
[----:B0-----:R1:W-:Y:S01]  /*0290*/  STG.E.128 desc[UR6][R8.64], R4 ;  /* 0x0000000408007986 */ /* 0x0013e2000c101d06 */
[----:B------:R-:W-:Y:S05]  /*02a0*/  @!P0 BRA `(.L_x_293) ;  /* 0xfffffffc00a48947 */ /* 0x000fea000383ffff */
[----:B------:R-:W-:Y:S05]  /*02b0*/  EXIT ;  /* 0x000000000000794d */ /* 0x000fea0003800000 */
.L_x_292:
        /* <DEDUP_REMOVED lines=12> */
.L_x_294:
[C---:B---3--:R-:W-:Y:S01]  /*0380*/  IADD3 R11, PT, PT, R0.reuse, R13, RZ ;  /* 0x0000000d000b7210 */ /* 0x048fe20007ffe0ff */
        /* <DEDUP_REMOVED lines=8> */
[----:B------:R-:W2:Y:S02]  /*0410*/  @!P0 LDG.E R15, desc[UR6][R4.64] ;  /* 0x00000006040f8981 */ /* 0x000ea4000c1e1900 */
[--C-:B------:R-:W-:Y:S02]  /*0420*/  IMAD.WIDE R8, R9, 0x4, R2.reuse ;  /* 0x0000000409087825 */ /* 0x100fe400078e0202 */
[----:B------:R-:W3:Y:S02]  /*0430*/  @!P1 LDG.E R17, desc[UR6][R10.64] ;  /* 0x000000060a119981 */ /* 0x000ee4000c1e1900 */
[----:B------:R-:W-:Y:S02]  /*0440*/  IMAD.WIDE R6, R23, 0x4, R2 ;  /* 0x0000000417067825 */ /* 0x000fe400078e0202 */
[----:B------:R-:W4:Y:S04]  /*0450*/  @!P2 LDG.E R19, desc[UR6][R8.64] ;  /* 0x000000060813a981 */ /* 0x000f28000c1e1900 */
[----:B------:R-:W5:Y:S01]  /*0460*/  @!P3 LDG.E R21, desc[UR6][R6.64] ;  /* 0x000000060615b981 */ /* 0x000f62000c1e1900 */
[----:B--2---:R-:W-:Y:S01]  /*0470*/  FMUL.FTZ R12, R15, -1.4426950216293334961 ;  /* 0xbfb8aa3b0f0c7820 */ /* 0x004fe20000410000 */
[----:B---3--:R-:W-:-:S05]  /*0480*/  FMUL.FTZ R13, R17, -1.4426950216293334961 ;  /* 0xbfb8aa3b110d7820 */ /* 0x008fca0000410000 */
[----:B------:R-:W0:Y:S01]  /*0490*/  MUFU.EX2 R12, R12 ;  /* 0x0000000c000c7308 */ /* 0x000e220000000800 */
[----:B----4-:R-:W-:-:S03]  /*04a0*/  FMUL.FTZ R14, R19, -1.4426950216293334961 ;  /* 0xbfb8aa3b130e7820 */ /* 0x010fc60000410000 */
[----:B------:R-:W1:Y:S01]  /*04b0*/  MUFU.EX2 R13, R13 ;  /* 0x0000000d000d7308 */ /* 0x000e620000000800 */
[----:B-----5:R-:W-:-:S03]  /*04c0*/  FMUL.FTZ R16, R21, -1.4426950216293334961 ;  /* 0xbfb8aa3b15107820 */ /* 0x020fc60000410000 */
[----:B------:R-:W2:Y:S04]  /*04d0*/  MUFU.EX2 R14, R14 ;  /* 0x0000000e000e7308 */ /* 0x000ea80000000800 */
[----:B------:R-:W3:Y:S01]  /*04e0*/  MUFU.EX2 R16, R16 ;  /* 0x0000001000107308 */ /* 0x000ee20000000800 */
[----:B0-----:R-:W-:Y:S01]  /*04f0*/  FADD.FTZ R15, R12, 1 ;  /* 0x3f8000000c0f7421 */ /* 0x001fe20000010000 */
[----:B-1----:R-:W-:Y:S01]  /*0500*/  FADD.FTZ R17, R13, 1 ;  /* 0x3f8000000d117421 */ /* 0x002fe20000010000 */
[----:B------:R-:W-:-:S04]  /*0510*/  IADD3 R13, PT, PT, R0, R23, RZ ;  /* 0x00000017000d7210 */ /* 0x000fc80007ffe0ff */
[----:B------:R-:W0:Y:S01]  /*0520*/  MUFU.RCP R15, R15 ;  /* 0x0000000f000f7308 */ /* 0x000e220000001000 */
[----:B--2---:R-:W-:Y:S01]  /*0530*/  FADD.FTZ R19, R14, 1 ;  /* 0x3f8000000e137421 */ /* 0x004fe20000010000 */
[----:B---3--:R-:W-:-:S06]  /*0540*/  FADD.FTZ R21, R16, 1 ;  /* 0x3f80000010157421 */ /* 0x008fcc0000010000 */
[----:B------:R-:W1:Y:S08]  /*0550*/  MUFU.RCP R17, R17 ;  /* 0x0000001100117308 */ /* 0x000e700000001000 */
[----:B------:R-:W2:Y:S01]  /*0560*/  MUFU.RCP R19, R19 ;  /* 0x0000001300137308 */ /* 0x000ea20000001000 */
[----:B0-----:R3:W-:Y:S01]  /*0570*/  @!P0 STG.E desc[UR6][R4.64], R15 ;  /* 0x0000000f04008986 */ /* 0x0017e2000c101906 */
[----:B------:R-:W-:-:S06]  /*0580*/  ISETP.GE.U32.AND P0, PT, R13, UR5, PT ;  /* 0x000000050d007c0c */ /* 0x000fcc000bf06070 */
[----:B------:R-:W0:Y:S01]  /*0590*/  MUFU.RCP R21, R21 ;  /* 0x0000001500157308 */ /* 0x000e220000001000 */
[----:B-1----:R3:W-:Y:S04]  /*05a0*/  @!P1 STG.E desc[UR6][R10.64], R17 ;  /* 0x000000110a009986 */ /* 0x0027e8000c101906 */
[----:B--2---:R3:W-:Y:S04]  /*05b0*/  @!P2 STG.E desc[UR6][R8.64], R19 ;  /* 0x000000130800a986 */ /* 0x0047e8000c101906 */
[----:B0-----:R3:W-:Y:S01]  /*05c0*/  @!P3 STG.E desc[UR6][R6.64], R21 ;  /* 0x000000150600b986 */ /* 0x0017e2000c101906 */
[----:B------:R-:W-:Y:S05]  /*05d0*/  @!P0 BRA `(.L_x_294) ;  /* 0xfffffffc00688947 */ /* 0x000fea000383ffff */
[----:B------:R-:W-:Y:S05]  /*05e0*/  EXIT ;  /* 0x000000000000794d */ /* 0x000fea0003800000 */
.L_x_295:
        /* <DEDUP_REMOVED lines=9> */
.L_x_328:


//--------------------- .text._Z17biasAddRelu_fpropIfEvPT_S1_jj --------------------------
	.section	.text._Z17biasAddRelu_fpropIfEvPT_S1_jj,"ax",@progbits
	.align	128
        .global         _Z17biasAddRelu_fpropIfEvPT_S1_jj
        .type           _Z17biasAddRelu_fpropIfEvPT_S1_jj,@function
        .size           _Z17biasAddRelu_fpropIfEvPT_S1_jj,(.L_x_329 - _Z17biasAddRelu_fpropIfEvPT_S1_jj)
        .other          _Z17biasAddRelu_fpropIfEvPT_S1_jj,@"STO_CUDA_ENTRY STV_DEFAULT"
_Z17biasAddRelu_fpropIfEvPT_S1_jj:
.text._Z17biasAddRelu_fpropIfEvPT_S1_jj:
        /* <DEDUP_REMOVED lines=34> */
.L_x_297:
[----:B0-----:R-:W-:-:S04]  /*0220*/  IMAD.HI.U32 R4, R0, R19, RZ ;  /* 0x0000001300047227 */ /* 0x001fc800078e00ff */
[----:B------:R-:W-:Y:S01]  /*0230*/  IMAD.WIDE R14, R19, 0x10, R2 ;  /* 0x00000010130e7825 */ /* 0x000fe200078e0202 */
[----:B------:R-:W-:-:S05]  /*0240*/  IADD3 R4, PT, PT, -R4, RZ, RZ ;  /* 0x000000ff04047210 */ /* 0x000fca0007ffe1ff */
[----:B------:R-:W-:-:S05]  /*0250*/  IMAD R5, R4, UR5, R19 ;  /* 0x0000000504057c24 */ /* 0x000fca000f8e0213 */
[----:B------:R-:W-:-:S13]  /*0260*/  ISETP.GE.U32.AND P0, PT, R5, UR5, PT ;  /* 0x0000000505007c0c */ /* 0x000fda000bf06070 */
[----:B------:R-:W-:-:S05]  /*0270*/  @P0 VIADD R5, R5, -UR5 ;  /* 0x8000000505050c36 */ /* 0x000fca0008000000 */
[----:B------:R-:W-:-:S13]  /*0280*/  ISETP.GE.U32.AND P0, PT, R5, UR5, PT ;  /* 0x0000000505007c0c */ /* 0x000fda000bf06070 */
[----:B------:R-:W-:-:S04]  /*0290*/  @P0 IADD3 R5, PT, PT, R5, -UR5, RZ ;  /* 0x8000000505050c10 */ /* 0x000fc8000fffe0ff */
[----:B------:R-:W-:Y:S02]  /*02a0*/  SEL R9, R16, R5, !P1 ;  /* 0x0000000510097207 */ /* 0x000fe40004800000 */
[----:B------:R-:W2:Y:S03]  /*02b0*/  LDG.E.128 R4, desc[UR6][R14.64] ;  /* 0x000000060e047981 */ /* 0x000ea6000c1e1d00 */
[----:B------:R-:W-:-:S06]  /*02c0*/  IMAD.WIDE.U32 R8, R9, 0x10, R12 ;  /* 0x0000001009087825 */ /* 0x000fcc00078e000c */
[----:B------:R-:W2:Y:S01]  /*02d0*/  LDG.E.128 R8, desc[UR6][R8.64] ;  /* 0x0000000608087981 */ /* 0x000ea2000c1e1d00 */
[----:B------:R-:W-:Y:S02]  /*02e0*/  IMAD.IADD R19, R17, 0x1, R19 ;  /* 0x0000000111137824 */ /* 0x000fe400078e0213 */
[----:B--2---:R-:W-:Y:S01]  /*02f0*/  FADD.FTZ R4, R4, R8 ;  /* 0x0000000804047221 */ /* 0x004fe20000010000 */
[----:B------:R-:W-:Y:S01]  /*0300*/  FADD.FTZ R5, R5, R9 ;  /* 0x0000000905057221 */ /* 0x000fe20000010000 */
[----:B------:R-:W-:Y:S01]  /*0310*/  FADD.FTZ R6, R6, R10 ;  /* 0x0000000a06067221 */ /* 0x000fe20000010000 */
[----:B------:R-:W-:Y:S02]  /*0320*/  FADD.FTZ R7, R7, R11 ;  /* 0x0000000b07077221 */ /* 0x000fe40000010000 */
[----:B------:R-:W-:Y:S02]  /*0330*/  FMNMX.FTZ R4, RZ, R4, !PT ;  /* 0x00000004ff047209 */ /* 0x000fe40007810000 */
[----:B------:R-:W-:-:S02]  /*0340*/  FMNMX.FTZ R5, RZ, R5, !PT ;  /* 0x00000005ff057209 */ /* 0x000fc40007810000 */
[----:B------:R-:W-:Y:S02]  /*0350*/  FMNMX.FTZ R6, RZ, R6, !PT ;  /* 0x00000006ff067209 */ /* 0x000fe40007810000 */
[----:B------:R-:W-:Y:S02]  /*0360*/  FMNMX.FTZ R7, RZ, R7, !PT ;  /* 0x00000007ff077209 */ /* 0x000fe40007810000 */
[----:B------:R-:W-:-:S03]  /*0370*/  SHF.L.U32 R8, R19, 0x2, RZ ;  /* 0x0000000213087819 */ /* 0x000fc600000006ff */
[----:B------:R0:W-:Y:S01]  /*0380*/  STG.E.128 desc[UR6][R14.64], R4 ;  /* 0x000000040e007986 */ /* 0x0001e2000c101d06 */
[----:B------:R-:W-:-:S13]  /*0390*/  ISETP.GE.U32.AND P0, PT, R8, UR4, PT ;  /* 0x0000000408007c0c */ /* 0x000fda000bf06070 */
[----:B------:R-:W-:Y:S05]  /*03a0*/  @!P0 BRA `(.L_x_297) ;  /* 0xfffffffc009c8947 */ /* 0x000fea000383ffff */
[----:B------:R-:W-:Y:S05]  /*03b0*/  EXIT ;  /* 0x000000000000794d */ /* 0x000fea0003800000 */
.L_x_296:
        /* <DEDUP_REMOVED lines=17> */
[----:B--2---:R-:W-:-:S02]  /*04d0*/  IMAD R17, R17, UR8, RZ ;  /* 0x0000000811117c24 */ /* 0x004fc4000f8e02ff */
[----:B0-----:R-:W-:-:S05]  /*04e0*/  VIADD R6, R0, 0xffffffe ;  /* 0x0ffffffe00067836 */ /* 0x001fca0000000000 */
[----:B------:R0:W2:Y:S02]  /*04f0*/  F2I.FTZ.U32.TRUNC.NTZ R7, R6 ;  /* 0x0000000600077305 */ /* 0x0000a4000021f000 */
[----:B0-----:R-:W-:Y:S01]  /*0500*/  IMAD.MOV.U32 R6, RZ, RZ, RZ ;  /* 0x000000ffff067224 */ /* 0x001fe200078e00ff */
[----:B--2---:R-:W-:-:S05]  /*0510*/  IADD3 R9, PT, PT, RZ, -R7, RZ ;  /* 0x80000007ff097210 */ /* 0x004fca0007ffe0ff */
[----:B------:R-:W-:-:S04]  /*0520*/  IMAD R9, R9, UR5, RZ ;  /* 0x0000000509097c24 */ /* 0x000fc8000f8e02ff */
[----:B-1-34-:R-:W-:-:S07]  /*0530*/  IMAD.HI.U32 R0, R7, R9, R6 ;  /* 0x0000000907007227 */ /* 0x01afce00078e0006 */
.L_x_298:
[----:B------:R-:W-:-:S04]  /*0540*/  IMAD.HI.U32 R6, R0, R27, RZ ;  /* 0x0000001b00067227 */ /* 0x000fc800078e00ff */
[----:B------:R-:W-:Y:S02]  /*0550*/  IMAD.MOV R6, RZ, RZ, -R6 ;  /* 0x000000ffff067224 */ /* 0x000fe400078e0a06 */
[--C-:B------:R-:W-:Y:S02]  /*0560*/  IMAD.IADD R8, R17, 0x1, R27.reuse ;  /* 0x0000000111087824 */ /* 0x100fe400078e021b */
[----:B------:R-:W-:-:S03]  /*0570*/  IMAD R7, R6, UR9, R27 ;  /* 0x0000000906077c24 */ /* 0x000fc6000f8e021b */
[----:B------:R-:W-:Y:S02]  /*0580*/  IADD3 R10, PT, PT, R17, R8, RZ ;  /* 0x00000008110a7210 */ /* 0x000fe40007ffe0ff */
[----:B------:R-:W-:Y:S02]  /*0590*/  ISETP.GE.U32.AND P1, PT, R7, UR9, PT ;  /* 0x0000000907007c0c */ /* 0x000fe4000bf26070 */
[----:B------:R-:W-:Y:S01]  /*05a0*/  ISETP.GE.U32.AND P3, PT, R10, UR4, PT ;  /* 0x000000040a007c0c */ /* 0x000fe2000bf66070 */
[----:B------:R-:W-:-:S05]  /*05b0*/  IMAD.IADD R26, R17, 0x1, R10 ;  /* 0x00000001111a7824 */ /* 0x000fca00078e020a */
[----:B------:R-:W-:-:S05]  /*05c0*/  ISETP.GE.U32.AND P4, PT, R26, UR4, PT ;  /* 0x000000041a007c0c */ /* 0x000fca000bf86070 */
[----:B------:R-:W-:Y:S02]  /*05d0*/  @P1 IADD3 R7, PT, PT, R7, -UR9, RZ ;  /* 0x8000000907071c10 */ /* 0x000fe4000fffe0ff */
[----:B------:R-:W-:Y:S02]  /*05e0*/  ISETP.GE.U32.AND P1, PT, R27, UR4, PT ;  /* 0x000000041b007c0c */ /* 0x000fe4000bf26070 */
[----:B------:R-:W-:Y:S01]  /*05f0*/  ISETP.GE.U32.AND P2, PT, R7, UR9, PT ;  /* 0x0000000907007c0c */ /* 0x000fe2000bf46070 */
[----:B------:R-:W-:-:S04]  /*0600*/  IMAD.WIDE R10, R10, 0x4, R4 ;  /* 0x000000040a0a7825 */ /* 0x000fc800078e0204 */
[----:B------:R-:W-:Y:S01]  /*0610*/  IMAD.WIDE R12, R26, 0x4, R4 ;  /* 0x000000041a0c7825 */ /* 0x000fe200078e0204 */
[----:B------:R-:W2:Y:S04]  /*0620*/  @!P3 LDG.E R23, desc[UR6][R10.64] ;  /* 0x000000060a17b981 */ /* 0x000ea8000c1e1900 */
[----:B------:R-:W3:Y:S03]  /*0630*/  @!P4 LDG.E R22, desc[UR6][R12.64] ;  /* 0x000000060c16c981 */ /* 0x000ee6000c1e1900 */
[----:B------:R-:W-:Y:S02]  /*0640*/  @P2 IADD3 R7, PT, PT, R7, -UR9, RZ ;  /* 0x8000000907072c10 */ /* 0x000fe4000fffe0ff */
[----:B------:R-:W-:-:S02]  /*0650*/  ISETP.GE.U32.AND P2, PT, R8, UR4, PT ;  /* 0x0000000408007c0c */ /* 0x000fc4000bf46070 */
[----:B------:R-:W-:Y:S01]  /*0660*/  SEL R15, R16, R7, !P0 ;  /* 0x00000007100f7207 */ /* 0x000fe20004000000 */
[----:B------:R-:W-:-:S04]  /*0670*/  IMAD.WIDE R6, R27, 0x4, R4 ;  /* 0x000000041b067825 */ /* 0x000fc800078e0204 */
[----:B------:R-:W-:Y:S01]  /*0680*/  IMAD.WIDE R14, R15, 0x4, R2 ;  /* 0x000000040f0e7825 */ /* 0x000fe200078e0202 */
[----:B------:R-:W4:Y:S03]  /*0690*/  @!P1 LDG.E R25, desc[UR6][R6.64] ;  /* 0x0000000606199981 */ /* 0x000f26000c1e1900 */
[----:B------:R-:W-:Y:S01]  /*06a0*/  IMAD.WIDE R8, R8, 0x4, R4 ;  /* 0x0000000408087825 */ /* 0x000fe200078e0204 */
[----:B------:R-:W4:Y:S04]  /*06b0*/  @!P1 LDG.E R18, desc[UR6][R14.64] ;  /* 0x000000060e129981 */ /* 0x000f28000c1e1900 */
[----:B------:R-:W5:Y:S04]  /*06c0*/  @!P2 LDG.E R19, desc[UR6][R14.64] ;  /* 0x000000060e13a981 */ /* 0x000f68000c1e1900 */
[----:B------:R-:W5:Y:S04]  /*06d0*/  @!P2 LDG.E R24, desc[UR6][R8.64] ;  /* 0x000000060818a981 */ /* 0x000f68000c1e1900 */
[----:B------:R-:W2:Y:S04]  /*06e0*/  @!P3 LDG.E R20, desc[UR6][R14.64] ;  /* 0x000000060e14b981 */ /* 0x000ea8000c1e1900 */
[----:B------:R-:W3:Y:S01]  /*06f0*/  @!P4 LDG.E R21, desc[UR6][R14.64] ;  /* 0x000000060e15c981 */ /* 0x000ee2000c1e1900 */
[----:B------:R-:W-:Y:S01]  /*0700*/  IADD3 R27, PT, PT, R17, R26, RZ ;  /* 0x0000001a111b7210 */ /* 0x000fe20007ffe0ff */
[----:B----4-:R-:W-:Y:S01]  /*0710*/  FADD.FTZ R25, R18, R25 ;  /* 0x0000001912197221 */ /* 0x010fe20000010000 */
[----:B-----5:R-:W-:-:S04]  /*0720*/  FADD.FTZ R24, R19, R24 ;  /* 0x0000001813187221 */ /* 0x020fc80000010000 */
[----:B------:R-:W-:Y:S01]  /*0730*/  FMNMX.FTZ R25, RZ, R25, !PT ;  /* 0x00000019ff197209 */ /* 0x000fe20007810000 */
[----:B--2---:R-:W-:Y:S01]  /*0740*/  FADD.FTZ R23, R20, R23 ;  /* 0x0000001714177221 */ /* 0x004fe20000010000 */
[----:B------:R-:W-:Y:S01]  /*0750*/  FMNMX.FTZ R24, RZ, R24, !PT ;  /* 0x00000018ff187209 */ /* 0x000fe20007810000 */
[----:B---3--:R-:W-:-:S03]  /*0760*/  FADD.FTZ R22, R21, R22 ;  /* 0x0000001615167221 */ /* 0x008fc60000010000 */
[----:B------:R-:W-:Y:S01]  /*0770*/  FMNMX.FTZ R23, RZ, R23, !PT ;  /* 0x00000017ff177209 */ /* 0x000fe20007810000 */
[----:B------:R0:W-:Y:S01]  /*0780*/  @!P1 STG.E desc[UR6][R6.64], R25 ;  /* 0x0000001906009986 */ /* 0x0001e2000c101906 */
[----:B------:R-:W-:-:S03]  /*0790*/  FMNMX.FTZ R22, RZ, R22, !PT ;  /* 0x00000016ff167209 */ /* 0x000fc60007810000 */
[----:B------:R0:W-:Y:S04]  /*07a0*/  @!P2 STG.E desc[UR6][R8.64], R24 ;  /* 0x000000180800a986 */ /* 0x0001e8000c101906 */
[----:B------:R0:W-:Y:S04]  /*07b0*/  @!P3 STG.E desc[UR6][R10.64], R23 ;  /* 0x000000170a00b986 */ /* 0x0001e8000c101906 */
[----:B------:R0:W-:Y:S01]  /*07c0*/  @!P4 STG.E desc[UR6][R12.64], R22 ;  /* 0x000000160c00c986 */ /* 0x0001e2000c101906 */
[----:B------:R-:W-:-:S13]  /*07d0*/  ISETP.GE.U32.AND P1, PT, R27, UR4, PT ;  /* 0x000000041b007c0c */ /* 0x000fda000bf26070 */
[----:B0-----:R-:W-:Y:S05]  /*07e0*/  @!P1 BRA `(.L_x_298) ;  /* 0xfffffffc00549947 */ /* 0x001fea000383ffff */
[----:B------:R-:W-:Y:S05]  /*07f0*/  EXIT ;  /* 0x000000000000794d */ /* 0x000fea0003800000 */
.L_x_299:
        /* <DEDUP_REMOVED lines=16> */
.L_x_329:


//--------------------- .text._Z13biasAdd_fpropIfEvPT_S1_jj --------------------------
	.section	.text._Z13biasAdd_fpropIfEvPT_S1_jj,"ax",@progbits
	.align	128
        .global         _Z13biasAdd_fpropIfEvPT_S1_jj
        .type           _Z13biasAdd_fpropIfEvPT_S1_jj,@function
        .size           _Z13biasAdd_fpropIfEvPT_S1_jj,(.L_x_330 - _Z13biasAdd_fpropIfEvPT_S1_jj)
        .other          _Z13biasAdd_fpropIfEvPT_S1_jj,@"STO_CUDA_ENTRY STV_DEFAULT"
_Z13biasAdd_fpropIfEvPT_S1_jj:
.text._Z13biasAdd_fpropIfEvPT_S1_jj:
        /* <DEDUP_REMOVED lines=31> */
[----:B-1----:R-:W-:Y:S02]  /*01f0*/  IMAD.MOV.U32 R4, RZ, RZ, RZ ;  /* 0x000000ffff047224 */ /* 0x002fe400078e00ff */
[----:B--2---:R-:W-:-:S04]  /*0200*/  IMAD R7, R7, R5, RZ ;  /* 0x0000000507077224 */ /* 0x004fc800078e02ff */
[----:B0--3--:R-:W-:-:S07]  /*0210*/  IMAD.HI.U32 R0, R5, R7, R4 ;  /* 0x0000000705007227 */ /* 0x009fce00078e0004 */
.L_x_301:
[----:B0-----:R-:W-:-:S04]  /*0220*/  IMAD.HI.U32 R4, R0, R17, RZ ;  /* 0x0000001100047227 */ /* 0x001fc800078e00ff */
[----:B------:R-:W-:Y:S01]  /*0230*/  IMAD.WIDE R14, R17, 0x10, R12 ;  /* 0x00000010110e7825 */ /* 0x000fe200078e020c */
[----:B------:R-:W-:-:S05]  /*0240*/  IADD3 R4, PT, PT, -R4, RZ, RZ ;  /* 0x000000ff04047210 */ /* 0x000fca0007ffe1ff */
[----:B------:R-:W-:-:S05]  /*0250*/  IMAD R4, R4, UR5, R17 ;  /* 0x0000000504047c24 */ /* 0x000fca000f8e0211 */
[----:B------:R-:W-:-:S13]  /*0260*/  ISETP.GE.U32.AND P0, PT, R4, UR5, PT ;  /* 0x0000000504007c0c */ /* 0x000fda000bf06070 */
[----:B------:R-:W-:-:S04]  /*0270*/  @P0 IADD3 R4, PT, PT, R4, -UR5, RZ ;  /* 0x8000000504040c10 */ /* 0x000fc8000fffe0ff */
[----:B------:R-:W-:-:S13]  /*0280*/  ISETP.GE.U32.AND P0, PT, R4, UR5, PT ;  /* 0x0000000504007c0c */ /* 0x000fda000bf06070 */
[----:B------:R-:W-:-:S05]  /*0290*/  @P0 VIADD R4, R4, -UR5 ;  /* 0x8000000504040c36 */ /* 0x000fca0008000000 */
[----:B------:R-:W-:Y:S02]  /*02a0*/  SEL R9, R19, R4, !P1 ;  /* 0x0000000413097207 */ /* 0x000fe40004800000 */
[----:B------:R-:W2:Y:S03]  /*02b0*/  LDG.E.128 R4, desc[UR6][R14.64] ;  /* 0x000000060e047981 */ /* 0x000ea6000c1e1d00 */
[----:B------:R-:W-:-:S06]  /*02c0*/  IMAD.WIDE.U32 R8, R9, 0x10, R2 ;  /* 0x0000001009087825 */ /* 0x000fcc00078e0002 */
[----:B------:R-:W2:Y:S01]  /*02d0*/  LDG.E.128 R8, desc[UR6][R8.64] ;  /* 0x0000000608087981 */ /* 0x000ea2000c1e1d00 */
[----:B------:R-:W-:Y:S01]  /*02e0*/  IADD3 R17, PT, PT, R16, R17, RZ ;  /* 0x0000001110117210 */ /* 0x000fe20007ffe0ff */
[----:B--2---:R-:W-:Y:S01]  /*02f0*/  FADD.FTZ R4, R4, R8 ;  /* 0x0000000804047221 */ /* 0x004fe20000010000 */
[----:B------:R-:W-:Y:S01]  /*0300*/  FADD.FTZ R5, R5, R9 ;  /* 0x0000000905057221 */ /* 0x000fe20000010000 */
[----:B------:R-:W-:Y:S01]  /*0310*/  FADD.FTZ R6, R6, R10 ;  /* 0x0000000a06067221 */ /* 0x000fe20000010000 */
[----:B------:R-:W-:Y:S01]  /*0320*/  FADD.FTZ R7, R7, R11 ;  /* 0x0000000b07077221 */ /* 0x000fe20000010000 */
[----:B------:R-:W-:-:S04]  /*0330*/  SHF.L.U32 R10, R17, 0x2, RZ ;  /* 0x00000002110a7819 */ /* 0x000fc800000006ff */
[----:B------:R0:W-:Y:S01]  /*0340*/  STG.E.128 desc[UR6][R14.64], R4 ;  /* 0x000000040e007986 */ /* 0x0001e2000c101d06 */
[----:B------:R-:W-:-:S13]  /*0350*/  ISETP.GE.U32.AND P0, PT, R10, UR4, PT ;  /* 0x000000040a007c0c */ /* 0x000fda000bf06070 */
[----:B------:R-:W-:Y:S05]  /*0360*/  @!P0 BRA `(.L_x_301) ;  /* 0xfffffffc00ac8947 */ /* 0x000fea000383ffff */
[----:B------:R-:W-:Y:S05]  /*0370*/  EXIT ;  /* 0x000000000000794d */ /* 0x000fea0003800000 */
.L_x_300:
        /* <DEDUP_REMOVED lines=11> */
[----:B------:R-:W-:Y:S01]  /*0430*/  ISETP.NE.U32.AND P0, PT, RZ, UR5, PT ;  /* 0x00000005ff007c0c */ /* 0x000fe2000bf05070 */
[----:B------:R-:W-:Y:S01]  /*0440*/  IMAD.MOV.U32 R27, RZ, RZ, R8 ;  /* 0x000000ffff1b7224 */ /* 0x000fe200078e0008 */
[----:B------:R-:W-:Y:S01]  /*0450*/  LOP3.LUT R16, RZ, UR5, RZ, 0x33, !PT ;  /* 0x00000005ff107c12 */ /* 0x000fe2000f8e33ff */
[----:B------:R-:W3:Y:S03]  /*0460*/  LDCU UR9, c[0x0][0x394] ;  /* 0x00007280ff0977ac */ /* 0x000ee60008000800 */
[----:B------:R-:W4:Y:S01]  /*0470*/  LDC.64 R2, c[0x0][0x388] ;  /* 0x0000e200ff027b82 */ /* 0x000f220000000a00 */
[----:B0-----:R-:W0:Y:S01]  /*0480*/  MUFU.RCP R0, R0 ;  /* 0x0000000000007308 */ /* 0x001e220000001000 */
[----:B--2---:R-:W-:-:S02]  /*0490*/  IMAD R17, R17, UR8, RZ ;  /* 0x0000000811117c24 */ /* 0x004fc4000f8e02ff */
[----:B0-----:R-:W-:-:S05]  /*04a0*/  VIADD R6, R0, 0xffffffe ;  /* 0x0ffffffe00067836 */ /* 0x001fca0000000000 */
[----:B------:R0:W2:Y:S02]  /*04b0*/  F2I.FTZ.U32.TRUNC.NTZ R7, R6 ;  /* 0x0000000600077305 */ /* 0x0000a4000021f000 */
[----:B0-----:R-:W-:Y:S01]  /*04c0*/  HFMA2 R6, -RZ, RZ, 0, 0 ;  /* 0x00000000ff067431 */ /* 0x001fe200000001ff */
[----:B--2---:R-:W-:-:S05]  /*04d0*/  IADD3 R9, PT, PT, RZ, -R7, RZ ;  /* 0x80000007ff097210 */ /* 0x004fca0007ffe0ff */
[----:B------:R-:W-:-:S04]  /*04e0*/  IMAD R9, R9, UR5, RZ ;  /* 0x0000000509097c24 */ /* 0x000fc8000f8e02ff */
[----:B-1-34-:R-:W-:-:S07]  /*04f0*/  IMAD.HI.U32 R0, R7, R9, R6 ;  /* 0x0000000907007227 */ /* 0x01afce00078e0006 */
.L_x_302:
[-C--:B------:R-:W-:Y:S01]  /*0500*/  IMAD.HI.U32 R6, R0, R27.reuse, RZ ;  /* 0x0000001b00067227 */ /* 0x080fe200078e00ff */
[----:B------:R-:W-:-:S04]  /*0510*/  IADD3 R8, PT, PT, R17, R27, RZ ;  /* 0x0000001b11087210 */ /* 0x000fc80007ffe0ff */
[----:B------:R-:W-:Y:S01]  /*0520*/  IADD3 R6, PT, PT, -R6, RZ, RZ ;  /* 0x000000ff06067210 */ /* 0x000fe20007ffe1ff */
[----:B------:R-:W-:-:S04]  /*0530*/  IMAD.IADD R10, R17, 0x1, R8 ;  /* 0x00000001110a7824 */ /* 0x000fc800078e0208 */
[----:B------:R-:W-:Y:S01]  /*0540*/  IMAD R7, R6, UR9, R27 ;  /* 0x0000000906077c24 */ /* 0x000fe2000f8e021b */
[----:B------:R-:W-:Y:S02]  /*0550*/  IADD3 R26, PT, PT, R17, R10, RZ ;  /* 0x0000000a111a7210 */ /* 0x000fe40007ffe0ff */
[----:B------:R-:W-:Y:S02]  /*0560*/  ISETP.GE.U32.AND P3, PT, R10, UR4, PT ;  /* 0x000000040a007c0c */ /* 0x000fe4000bf66070 */
[----:B------:R-:W-:Y:S02]  /*0570*/  ISETP.GE.U32.AND P1, PT, R7, UR9, PT ;  /* 0x0000000907007c0c */ /* 0x000fe4000bf26070 */
[----:B------:R-:W-:-:S11]  /*0580*/  ISETP.GE.U32.AND P4, PT, R26, UR4, PT ;  /* 0x000000041a007c0c */ /* 0x000fd6000bf86070 */
        /* <DEDUP_REMOVED lines=22> */
[----:B------:R0:W-:Y:S01]  /*06f0*/  @!P1 STG.E desc[UR6][R6.64], R25 ;  /* 0x0000001906009986 */ /* 0x0001e2000c101906 */
[----:B--2---:R-:W-:-:S03]  /*0700*/  FADD.FTZ R23, R20, R23 ;  /* 0x0000001714177221 */ /* 0x004fc60000010000 */
[----:B------:R0:W-:Y:S01]  /*0710*/  @!P2 STG.E desc[UR6][R8.64], R22 ;  /* 0x000000160800a986 */ /* 0x0001e2000c101906 */
[----:B---3--:R-:W-:-:S03]  /*0720*/  FADD.FTZ R24, R21, R24 ;  /* 0x0000001815187221 */ /* 0x008fc60000010000 */
[----:B------:R0:W-:Y:S04]  /*0730*/  @!P3 STG.E desc[UR6][R10.64], R23 ;  /* 0x000000170a00b986 */ /* 0x0001e8000c101906 */
[----:B------:R0:W-:Y:S01]  /*0740*/  @!P4 STG.E desc[UR6][R12.64], R24 ;  /* 0x000000180c00c986 */ /* 0x0001e2000c101906 */
[----:B------:R-:W-:-:S13]  /*0750*/  ISETP.GE.U32.AND P1, PT, R27, UR4, PT ;  /* 0x000000041b007c0c */ /* 0x000fda000bf26070 */
[----:B0-----:R-:W-:Y:S05]  /*0760*/  @!P1 BRA `(.L_x_302) ;  /* 0xfffffffc00649947 */ /* 0x001fea000383ffff */
[----:B------:R-:W-:Y:S05]  /*0770*/  EXIT ;  /* 0x000000000000794d */ /* 0x000fea0003800000 */
.L_x_303:
        /* <DEDUP_REMOVED lines=16> */
.L_x_330:


//--------------------- .nv.shared.reserved.0     --------------------------
	.section	.nv.shared.reserved.0,"aw",@nobits
	.weak		__nv_reservedSMEM_offset_0_alias
	.size		__nv_reservedSMEM_offset_0_alias, 0, 64
	.other		__nv_reservedSMEM_offset_0_alias,@"STO_CUDA_RESERVED_SHARED STV_DEFAULT"
__nv_reservedSMEM_offset_0_alias:
	.zero		0
	.zero		64


//--------------------- .nv.global                --------------------------
	.section	.nv.global,"aw",@nobits
.nv.global:
	.type		_ZN42_INTERNAL_b628ace1_11_mlp_cuda_cu_44ed88f24cuda3std3__48in_placeE,@object
	.size		_ZN42_INTERNAL_b628ace1_11_mlp_cuda_cu_44ed88f24cuda3std3__48in_placeE,(_ZN42_INTERNAL_b628ace1_11_mlp_cuda_cu_44ed88f24cuda3std6ranges3__45__cpo8distanceE - _ZN42_INTERNAL_b628ace1_11_mlp_cuda_cu_44ed88f24cuda3std3__48in_placeE)
_ZN42_INTERNAL_b628ace1_11_mlp_cuda_cu_44ed88f24cuda3std3__48in_placeE:
	.zero		1
	.type		_ZN42_INTERNAL_b628ace1_11_mlp_cuda_cu_44ed88f24cuda3std6ranges3__45__cpo8distanceE,@object
	.size		_ZN42_INTERNAL_b628ace1_11_mlp_cuda_cu_44ed88f24cuda3std6ranges3__45__cpo8distanceE,(_ZN42_INTERNAL_b628ace1_11_mlp_cuda_cu_44ed88f24cuda3std3__45__cpo6cbeginE - _ZN42_INTERNAL_b628ace1_11_mlp_cuda_cu_44ed88f24cuda3std6ranges3__45__cpo8distanceE)
_ZN42_INTERNAL_b628ace1_11_mlp_cuda_cu_44ed88f24cuda3std6ranges3__45__cpo8distanceE:
	.zero		1
	.type		_ZN42_INTERNAL_b628ace1_11_mlp_cuda_cu_44ed88f24cuda3std3__45__cpo6cbeginE,@object
	.size		_ZN42_INTERNAL_b628ace1_11_mlp_cuda_cu_44ed88f24cuda3std3__45__cpo6cbeginE,(_ZN42_INTERNAL_b628ace1_11_mlp_cuda_cu_44ed88f24cuda3std6ranges3__45__cpo7advanceE - _ZN42_INTERNAL_b628ace1_11_mlp_cuda_cu_44ed88f24cuda3std3__45__cpo6cbeginE)
_ZN42_INTERNAL_b628ace1_11_mlp_cuda_cu_44ed88f24cuda3std3__45__cpo6cbeginE:
	.zero		1
	.type		_ZN42_INTERNAL_b628ace1_11_mlp_cuda_cu_44ed88f24cuda3std6ranges3__45__cpo7advanceE,@object
	.size		_ZN42_INTERNAL_b628ace1_11_mlp_cuda_cu_44ed88f24cuda3std6ranges3__45__cpo7advanceE,(_ZN42_INTERNAL_b628ace1_11_mlp_cuda_cu_44ed88f24cuda3std3__45__cpo7crbeginE - _ZN42_INTERNAL_b628ace1_11_mlp_cuda_cu_44ed88f24cuda3std6ranges3__45__cpo7advanceE)
_ZN42_INTERNAL_b628ace1_11_mlp_cuda_cu_44ed88f24cuda3std6ranges3__45__cpo7advanceE:
	.zero		1
	.type		_ZN42_INTERNAL_b628ace1_11_mlp_cuda_cu_44ed88f24cuda3std3__45__cpo7crbeginE,@object
	.size		_ZN42_INTERNAL_b628ace1_11_mlp_cuda_cu_44ed88f24cuda3std3__45__cpo7crbeginE,(_ZN42_INTERNAL_b628ace1_11_mlp_cuda_cu_44ed88f24cuda3std6ranges3__45__cpo4dataE - _ZN42_INTERNAL_b628ace1_11_mlp_cuda_cu_44ed88f24cuda3std3__45__cpo7crbeginE)
_ZN42_INTERNAL_b628ace1_11_mlp_cuda_cu_44ed88f24cuda3std3__45__cpo7crbeginE:
	.zero		1
	.type		_ZN42_INTERNAL_b628ace1_11_mlp_cuda_cu_44ed88f24cuda3std6ranges3__45__cpo4dataE,@object
	.size		_ZN42_INTERNAL_b628ace1_11_mlp_cuda_cu_44ed88f24cuda3std6ranges3__45__cpo4dataE,(_ZN42_INTERNAL_b628ace1_11_mlp_cuda_cu_44ed88f24cuda3std6ranges3__45__cpo5beginE - _ZN42_INTERNAL_b628ace1_11_mlp_cuda_cu_44ed88f24cuda3std6ranges3__45__cpo4dataE)
_ZN42_INTERNAL_b628ace1_11_mlp_cuda_cu_44ed88f24cuda3std6ranges3__45__cpo4dataE:
	.zero		1
	.type		_ZN42_INTERNAL_b628ace1_11_mlp_cuda_cu_44ed88f24cuda3std6ranges3__45__cpo5beginE,@object
	.size		_ZN42_INTERNAL_b628ace1_11_mlp_cuda_cu_44ed88f24cuda3std6ranges3__45__cpo5beginE,(_ZN42_INTERNAL_b628ace1_11_mlp_cuda_cu_44ed88f24cuda3std3__444_GLOBAL__N__b628ace1_11_mlp_cuda_cu_44ed88f26ignoreE - _ZN42_INTERNAL_b628ace1_11_mlp_cuda_cu_44ed88f24cuda3std6ranges3__45__cpo5beginE)
_ZN42_INTERNAL_b628ace1_11_mlp_cuda_cu_44ed88f24cuda3std6ranges3__45__cpo5beginE:
	.zero		1
	.type		_ZN42_INTERNAL_b628ace1_11_mlp_cuda_cu_44ed88f24cuda3std3__444_GLOBAL__N__b628ace1_11_mlp_cuda_cu_44ed88f26ignoreE,@object
	.size		_ZN42_INTERNAL_b628ace1_11_mlp_cuda_cu_44ed88f24cuda3std3__444_GLOBAL__N__b628ace1_11_mlp_cuda_cu_44ed88f26ignoreE,(_ZN42_INTERNAL_b628ace1_11_mlp_cuda_cu_44ed88f24cuda3std6ranges3__45__cpo4sizeE - _ZN42_INTERNAL_b628ace1_11_mlp_cuda_cu_44ed88f24cuda3std3__444_GLOBAL__N__b628ace1_11_mlp_cuda_cu_44ed88f26ignoreE)
_ZN42_INTERNAL_b628ace1_11_mlp_cuda_cu_44ed88f24cuda3std3__444_GLOBAL__N__b628ace1_11_mlp_cuda_cu_44ed88f26ignoreE:
	.zero		1
	.type		_ZN42_INTERNAL_b628ace1_11_mlp_cuda_cu_44ed88f24cuda3std6ranges3__45__cpo4sizeE,@object
	.size		_ZN42_INTERNAL_b628ace1_11_mlp_cuda_cu_44ed88f24cuda3std6ranges3__45__cpo4sizeE,(_ZN42_INTERNAL_b628ace1_11_mlp_cuda_cu_44ed88f24cuda3std3__45__cpo5beginE - _ZN42_INTERNAL_b628ace1_11_mlp_cuda_cu_44ed88f24cuda3std6ranges3__45__cpo4sizeE)
_ZN42_INTERNAL_b628ace1_11_mlp_cuda_cu_44ed88f24cuda3std6ranges3__45__cpo4sizeE:
	.zero		1
	.type		_ZN42_INTERNAL_b628ace1_11_mlp_cuda_cu_44ed88f24cuda3std3__45__cpo5beginE,@object
	.size		_ZN42_INTERNAL_b628ace1_11_mlp_cuda_cu_44ed88f24cuda3std3__45__cpo5beginE,(_ZN42_INTERNAL_b628ace1_11_mlp_cuda_cu_44ed88f24cuda3std6ranges3__45__cpo6cbeginE - _ZN42_INTERNAL_b628ace1_11_mlp_cuda_cu_44ed88f24cuda3std3__45__cpo5beginE)
_ZN42_INTERNAL_b628ace1_11_mlp_cuda_cu_44ed88f24cuda3std3__45__cpo5beginE:
	.zero		1
	.type		_ZN42_INTERNAL_b628ace1_11_mlp_cuda_cu_44ed88f24cuda3std6ranges3__45__cpo6cbeginE,@object
	.size		_ZN42_INTERNAL_b628ace1_11_mlp_cuda_cu_44ed88f24cuda3std6ranges3__45__cpo6cbeginE,(_ZN42_INTERNAL_b628ace1_11_mlp_cuda_cu_44ed88f24cuda3std3__45__cpo6rbeginE - _ZN42_INTERNAL_b628ace1_11_mlp_cuda_cu_44ed88f24cuda3std6ranges3__45__cpo6cbeginE)
_ZN42_INTERNAL_b628ace1_11_mlp_cuda_cu_44ed88f24cuda3std6ranges3__45__cpo6cbeginE:
	.zero		1
	.type		_ZN42_INTERNAL_b628ace1_11_mlp_cuda_cu_44ed88f24cuda3std3__45__cpo6rbeginE,@object
	.size		_ZN42_INTERNAL_b628ace1_11_mlp_cuda_cu_44ed88f24cuda3std3__45__cpo6rbeginE,(_ZN42_INTERNAL_b628ace1_11_mlp_cuda_cu_44ed88f24cuda3std6ranges3__45__cpo4nextE - _ZN42_INTERNAL_b628ace1_11_mlp_cuda_cu_44ed88f24cuda3std3__45__cpo6rbeginE)
_ZN42_INTERNAL_b628ace1_11_mlp_cuda_cu_44ed88f24cuda3std3__45__cpo6rbeginE:
	.zero		1
	.type		_ZN42_INTERNAL_b628ace1_11_mlp_cuda_cu_44ed88f24cuda3std6ranges3__45__cpo4nextE,@object
	.size		_ZN42_INTERNAL_b628ace1_11_mlp_cuda_cu_44ed88f24cuda3std6ranges3__45__cpo4nextE,(_ZN42_INTERNAL_b628ace1_11_mlp_cuda_cu_44ed88f24cuda3std6ranges3__45__cpo4swapE - _ZN42_INTERNAL_b628ace1_11_mlp_cuda_cu_44ed88f24cuda3std6ranges3__45__cpo4nextE)
_ZN42_INTERNAL_b628ace1_11_mlp_cuda_cu_44ed88f24cuda3std6ranges3__45__cpo4nextE:
	.zero		1
	.type		_ZN42_INTERNAL_b628ace1_11_mlp_cuda_cu_44ed88f24cuda3std6ranges3__45__cpo4swapE,@object
	.size		_ZN42_INTERNAL_b628ace1_11_mlp_cuda_cu_44ed88f24cuda3std6ranges3__45__cpo4swapE,(_ZN42_INTERNAL_b628ace1_11_mlp_cuda_cu_44ed88f24cuda3std3__420unreachable_sentinelE - _ZN42_INTERNAL_b628ace1_11_mlp_cuda_cu_44ed88f24cuda3std6ranges3__45__cpo4swapE)
_ZN42_INTERNAL_b628ace1_11_mlp_cuda_cu_44ed88f24cuda3std6ranges3__45__cpo4swapE:
	.zero		1
	.type		_ZN42_INTERNAL_b628ace1_11_mlp_cuda_cu_44ed88f24cuda3std3__420unreachable_sentinelE,@object
	.size		_ZN42_INTERNAL_b628ace1_11_mlp_cuda_cu_44ed88f24cuda3std3__420unreachable_sentinelE,(_ZN42_INTERNAL_b628ace1_11_mlp_cuda_cu_44ed88f26thrust24THRUST_300001_SM_1030_NS6system6detail10sequential3seqE - _ZN42_INTERNAL_b628ace1_11_mlp_cuda_cu_44ed88f24cuda3std3__420unreachable_sentinelE)
_ZN42_INTERNAL_b628ace1_11_mlp_cuda_cu_44ed88f24cuda3std3__420unreachable_sentinelE:
	.zero		1
	.type		_ZN42_INTERNAL_b628ace1_11_mlp_cuda_cu_44ed88f26thrust24THRUST_300001_SM_1030_NS6system6detail10sequential3seqE,@object
	.size		_ZN42_INTERNAL_b628ace1_11_mlp_cuda_cu_44ed88f26thrust24THRUST_300001_SM_1030_NS6system6detail10sequential3seqE,(_ZN42_INTERNAL_b628ace1_11_mlp_cuda_cu_44ed88f24cuda3std3__45__cpo4cendE - _ZN42_INTERNAL_b628ace1_11_mlp_cuda_cu_44ed88f26thrust24THRUST_300001_SM_1030_NS6system6detail10sequential3seqE)
_ZN42_INTERNAL_b628ace1_11_mlp_cuda_cu_44ed88f26thrust24THRUST_300001_SM_1030_NS6system6detail10sequential3seqE:
	.zero		1
	.type		_ZN42_INTERNAL_b628ace1_11_mlp_cuda_cu_44ed88f24cuda3std3__45__cpo4cendE,@object
	.size		_ZN42_INTERNAL_b628ace1_11_mlp_cuda_cu_44ed88f24cuda3std3__45__cpo4cendE,(_ZN42_INTERNAL_b628ace1_11_mlp_cuda_cu_44ed88f24cuda3std6ranges3__45__cpo9iter_swapE - _ZN42_INTERNAL_b628ace1_11_mlp_cuda_cu_44ed88f24cuda3std3__45__cpo4cendE)
_ZN42_INTERNAL_b628ace1_11_mlp_cuda_cu_44ed88f24cuda3std3__45__cpo4cendE:
	.zero		1
	.type		_ZN42_INTERNAL_b628ace1_11_mlp_cuda_cu_44ed88f24cuda3std6ranges3__45__cpo9iter_swapE,@object
	.size		_ZN42_INTERNAL_b628ace1_11_mlp_cuda_cu_44ed88f24cuda3std6ranges3__45__cpo9iter_swapE,(_ZN42_INTERNAL_b628ace1_11_mlp_cuda_cu_44ed88f24cuda3std3__45__cpo5crendE - _ZN42_INTERNAL_b628ace1_11_mlp_cuda_cu_44ed88f24cuda3std6ranges3__45__cpo9iter_swapE)
_ZN42_INTERNAL_b628ace1_11_mlp_cuda_cu_44ed88f24cuda3std6ranges3__45__cpo9iter_swapE:
	.zero		1
	.type		_ZN42_INTERNAL_b628ace1_11_mlp_cuda_cu_44ed88f24cuda3std3__45__cpo5crendE,@object
	.size		_ZN42_INTERNAL_b628ace1_11_mlp_cuda_cu_44ed88f24cuda3std3__45__cpo5crendE,(_ZN42_INTERNAL_b628ace1_11_mlp_cuda_cu_44ed88f24cuda3std6ranges3__45__cpo5cdataE - _ZN42_INTERNAL_b628ace1_11_mlp_cuda_cu_44ed88f24cuda3std3__45__cpo5crendE)
_ZN42_INTERNAL_b628ace1_11_mlp_cuda_cu_44ed88f24cuda3std3__45__cpo5crendE:
	.zero		1
	.type		_ZN42_INTERNAL_b628ace1_11_mlp_cuda_cu_44ed88f24cuda3std6ranges3__45__cpo5cdataE,@object
	.size		_ZN42_INTERNAL_b628ace1_11_mlp_cuda_cu_44ed88f24cuda3std6ranges3__45__cpo5cdataE,(_ZN42_INTERNAL_b628ace1_11_mlp_cuda_cu_44ed88f24cuda3std6ranges3__45__cpo3endE - _ZN42_INTERNAL_b628ace1_11_mlp_cuda_cu_44ed88f24cuda3std6ranges3__45__cpo5cdataE)
_ZN42_INTERNAL_b628ace1_11_mlp_cuda_cu_44ed88f24cuda3std6ranges3__45__cpo5cdataE:
	.zero		1
	.type		_ZN42_INTERNAL_b628ace1_11_mlp_cuda_cu_44ed88f24cuda3std6ranges3__45__cpo3endE,@object
	.size		_ZN42_INTERNAL_b628ace1_11_mlp_cuda_cu_44ed88f24cuda3std6ranges3__45__cpo3endE,(_ZN42_INTERNAL_b628ace1_11_mlp_cuda_cu_44ed88f24cuda3std3__419piecewise_constructE - _ZN42_INTERNAL_b628ace1_11_mlp_cuda_cu_44ed88f24cuda3std6ranges3__45__cpo3endE)
_ZN42_INTERNAL_b628ace1_11_mlp_cuda_cu_44ed88f24cuda3std6ranges3__45__cpo3endE:
	.zero		1
	.type		_ZN42_INTERNAL_b628ace1_11_mlp_cuda_cu_44ed88f24cuda3std3__419piecewise_constructE,@object
	.size		_ZN42_INTERNAL_b628ace1_11_mlp_cuda_cu_44ed88f24cuda3std3__419piecewise_constructE,(_ZN42_INTERNAL_b628ace1_11_mlp_cuda_cu_44ed88f24cuda3std6ranges3__45__cpo5ssizeE - _ZN42_INTERNAL_b628ace1_11_mlp_cuda_cu_44ed88f24cuda3std3__419piecewise_constructE)
_ZN42_INTERNAL_b628ace1_11_mlp_cuda_cu_44ed88f24cuda3std3__419piecewise_constructE:
	.zero		1
	.type		_ZN42_INTERNAL_b628ace1_11_mlp_cuda_cu_44ed88f24cuda3std6ranges3__45__cpo5ssizeE,@object
	.size		_ZN42_INTERNAL_b628ace1_11_mlp_cuda_cu_44ed88f24cuda3std6ranges3__45__cpo5ssizeE,(_ZN42_INTERNAL_b628ace1_11_mlp_cuda_cu_44ed88f24cuda3std3__45__cpo3endE - _ZN42_INTERNAL_b628ace1_11_mlp_cuda_cu_44ed88f24cuda3std6ranges3__45__cpo5ssizeE)
_ZN42_INTERNAL_b628ace1_11_mlp_cuda_cu_44ed88f24cuda3std6ranges3__45__cpo5ssizeE:
	.zero		1
	.type		_ZN42_INTERNAL_b628ace1_11_mlp_cuda_cu_44ed88f24cuda3std3__45__cpo3endE,@object
	.size		_ZN42_INTERNAL_b628ace1_11_mlp_cuda_cu_44ed88f24cuda3std3__45__cpo3endE,(_ZN42_INTERNAL_b628ace1_11_mlp_cuda_cu_44ed88f24cuda3std6ranges3__45__cpo4cendE - _ZN42_INTERNAL_b628ace1_11_mlp_cuda_cu_44ed88f24cuda3std3__45__cpo3endE)
_ZN42_INTERNAL_b628ace1_11_mlp_cuda_cu_44ed88f24cuda3std3__45__cpo3endE:
	.zero		1
	.type		_ZN42_INTERNAL_b628ace1_11_mlp_cuda_cu_44ed88f24cuda3std6ranges3__45__cpo4cendE,@object
	.size		_ZN42_INTERNAL_b628ace1_11_mlp_cuda_cu_44ed88f24cuda3std6ranges3__45__cpo4cendE,(_ZN42_INTERNAL_b628ace1_11_mlp_cuda_cu_44ed88f24cuda3std3__45__cpo4rendE - _ZN42_INTERNAL_b628ace1_11_mlp_cuda_cu_44ed88f24cuda3std6ranges3__45__cpo4cendE)
_ZN42_INTERNAL_b628ace1_11_mlp_cuda_cu_44ed88f24cuda3std6ranges3__45__cpo4cendE:
	.zero		1
	.type		_ZN42_INTERNAL_b628ace1_11_mlp_cuda_cu_44ed88f24cuda3std3__45__cpo4rendE,@object
	.size		_ZN42_INTERNAL_b628ace1_11_mlp_cuda_cu_44ed88f24cuda3std3__45__cpo4rendE,(_ZN42_INTERNAL_b628ace1_11_mlp_cuda_cu_44ed88f24cuda3std6ranges3__45__cpo4prevE - _ZN42_INTERNAL_b628ace1_11_mlp_cuda_cu_44ed88f24cuda3std3__45__cpo4rendE)
_ZN42_INTERNAL_b628ace1_11_mlp_cuda_cu_44ed88f24cuda3std3__45__cpo4rendE:
	.zero		1
	.type		_ZN42_INTERNAL_b628ace1_11_mlp_cuda_cu_44ed88f24cuda3std6ranges3__45__cpo4prevE,@object
	.size		_ZN42_INTERNAL_b628ace1_11_mlp_cuda_cu_44ed88f24cuda3std6ranges3__45__cpo4prevE,(_ZN42_INTERNAL_b628ace1_11_mlp_cuda_cu_44ed88f24cuda3std6ranges3__45__cpo9iter_moveE - _ZN42_INTERNAL_b628ace1_11_mlp_cuda_cu_44ed88f24cuda3std6ranges3__45__cpo4prevE)
_ZN42_INTERNAL_b628ace1_11_mlp_cuda_cu_44ed88f24cuda3std6ranges3__45__cpo4prevE:
	.zero		1
	.type		_ZN42_INTERNAL_b628ace1_11_mlp_cuda_cu_44ed88f24cuda3std6ranges3__45__cpo9iter_moveE,@object
	.size		_ZN42_INTERNAL_b628ace1_11_mlp_cuda_cu_44ed88f24cuda3std6ranges3__45__cpo9iter_moveE,(.L_13 - _ZN42_INTERNAL_b628ace1_11_mlp_cuda_cu_44ed88f24cuda3std6ranges3__45__cpo9iter_moveE)
_ZN42_INTERNAL_b628ace1_11_mlp_cuda_cu_44ed88f24cuda3std6ranges3__45__cpo9iter_moveE:
	.zero		1
.L_13:


//--------------------- .nv.shared._Z17biasAddRelu_bpropIdLi4EEvPT_S1_iiS1_PVfPiS1_ --------------------------
	.section	.nv.shared._Z17biasAddRelu_bpropIdLi4EEvPT_S1_iiS1_PVfPiS1_,"aw",@nobits
	.sectionflags	@""
	.align	4
.nv.shared._Z17biasAddRelu_bpropIdLi4EEvPT_S1_iiS1_PVfPiS1_:
	.zero		3076


//--------------------- .nv.shared._Z25biasAddRelu_bprop_alignedIdLi4EEvPT_S1_iiS1_PVfPiS1_ --------------------------
	.section	.nv.shared._Z25biasAddRelu_bprop_alignedIdLi4EEvPT_S1_iiS1_PVfPiS1_,"aw",@nobits
	.sectionflags	@""
	.align	4
.nv.shared._Z25biasAddRelu_bprop_alignedIdLi4EEvPT_S1_iiS1_PVfPiS1_:
	.zero		9220


//--------------------- .nv.shared._Z13biasAdd_bpropIdLi4EEvPT_iiPVfPiS1_ --------------------------
	.section	.nv.shared._Z13biasAdd_bpropIdLi4EEvPT_iiPVfPiS1_,"aw",@nobits
	.sectionflags	@""
	.align	4
.nv.shared._Z13biasAdd_bpropIdLi4EEvPT_iiPVfPiS1_:
	.zero		3076


//--------------------- .nv.shared._Z17biasAddRelu_bpropIN3c104HalfELi4EEvPT_S3_iiS3_PVfPiS3_ --------------------------
	.section	.nv.shared._Z17biasAddRelu_bpropIN3c104HalfELi4EEvPT_S3_iiS3_PVfPiS3_,"aw",@nobits
	.sectionflags	@""
	.align	4
.nv.shared._Z17biasAddRelu_bpropIN3c104HalfELi4EEvPT_S3_iiS3_PVfPiS3_:
	.zero		3076


//--------------------- .nv.shared._Z25biasAddRelu_bprop_alignedIN3c104HalfELi4EEvPT_S3_iiS3_PVfPiS3_ --------------------------
	.section	.nv.shared._Z25biasAddRelu_bprop_alignedIN3c104HalfELi4EEvPT_S3_iiS3_PVfPiS3_,"aw",@nobits
	.sectionflags	@""
	.align	4
.nv.shared._Z25biasAddRelu_bprop_alignedIN3c104HalfELi4EEvPT_S3_iiS3_PVfPiS3_:
	.zero		9220


//--------------------- .nv.shared._Z13biasAdd_bpropIN3c104HalfELi4EEvPT_iiPVfPiS3_ --------------------------
	.section	.nv.shared._Z13biasAdd_bpropIN3c104HalfELi4EEvPT_iiPVfPiS3_,"aw",@nobits
	.sectionflags	@""
	.align	4
.nv.shared._Z13biasAdd_bpropIN3c104HalfELi4EEvPT_iiPVfPiS3_:
	.zero		3076


//--------------------- .nv.shared._Z17biasAddRelu_bpropIfLi4EEvPT_S1_iiS1_PVfPiS1_ --------------------------
	.section	.nv.shared._Z17biasAddRelu_bpropIfLi4EEvPT_S1_iiS1_PVfPiS1_,"aw",@nobits
	.sectionflags	@""
	.align	4
.nv.shared._Z17biasAddRelu_bpropIfLi4EEvPT_S1_iiS1_PVfPiS1_:
	.zero		3076


//--------------------- .nv.shared._Z25biasAddRelu_bprop_alignedIfLi4EEvPT_S1_iiS1_PVfPiS1_ --------------------------
	.section	.nv.shared._Z25biasAddRelu_bprop_alignedIfLi4EEvPT_S1_iiS1_PVfPiS1_,"aw",@nobits
	.sectionflags	@""
	.align	4
.nv.shared._Z25biasAddRelu_bprop_alignedIfLi4EEvPT_S1_iiS1_PVfPiS1_:
	.zero		9220


//--------------------- .nv.shared._Z13biasAdd_bpropIfLi4EEvPT_iiPVfPiS1_ --------------------------
	.section	.nv.shared._Z13biasAdd_bpropIfLi4EEvPT_iiPVfPiS1_,"aw",@nobits
	.sectionflags	@""
	.align	4
.nv.shared._Z13biasAdd_bpropIfLi4EEvPT_iiPVfPiS1_:
	.zero		3076


//--------------------- .nv.constant0._Z10Relu_bpropIdEvPT_S1_jjS1_ --------------------------
	.section	.nv.constant0._Z10Relu_bpropIdEvPT_S1_jjS1_,"a",@progbits
	.sectionflags	@""
	.align	4
.nv.constant0._Z10Relu_bpropIdEvPT_S1_jjS1_:
	.zero		928


//--------------------- .nv.constant0._Z13Sigmoid_bpropIdEvPT_S1_jjS1_ --------------------------
	.section	.nv.constant0._Z13Sigmoid_bpropIdEvPT_S1_jjS1_,"a",@progbits
	.sectionflags	@""
	.align	4
.nv.constant0._Z13Sigmoid_bpropIdEvPT_S1_jjS1_:
	.zero		928


//--------------------- .nv.constant0._Z17biasAddRelu_bpropIdLi4EEvPT_S1_iiS1_PVfPiS1_ --------------------------
	.section	.nv.constant0._Z17biasAddRelu_bpropIdLi4EEvPT_S1_iiS1_PVfPiS1_,"a",@progbits
	.sectionflags	@""
	.align	4
.nv.constant0._Z17biasAddRelu_bpropIdLi4EEvPT_S1_iiS1_PVfPiS1_:
	.zero		952


//--------------------- .nv.constant0._Z25biasAddRelu_bprop_alignedIdLi4EEvPT_S1_iiS1_PVfPiS1_ --------------------------
	.section	.nv.constant0._Z25biasAddRelu_bprop_alignedIdLi4EEvPT_S1_iiS1_PVfPiS1_,"a",@progbits
	.sectionflags	@""
	.align	4
.nv.constant0._Z25biasAddRelu_bprop_alignedIdLi4EEvPT_S1_iiS1_PVfPiS1_:
	.zero		952


//--------------------- .nv.constant0._Z13biasAdd_bpropIdLi4EEvPT_iiPVfPiS1_ --------------------------
	.section	.nv.constant0._Z13biasAdd_bpropIdLi4EEvPT_iiPVfPiS1_,"a",@progbits
	.sectionflags	@""
	.align	4
.nv.constant0._Z13biasAdd_bpropIdLi4EEvPT_iiPVfPiS1_:
	.zero		936


//--------------------- .nv.constant0._Z10Relu_fpropIdEvPT_jj --------------------------
	.section	.nv.constant0._Z10Relu_fpropIdEvPT_jj,"a",@progbits
	.sectionflags	@""
	.align	4
.nv.constant0._Z10Relu_fpropIdEvPT_jj:
	.zero		912


//--------------------- .nv.constant0._Z13Sigmoid_fpropIdEvPT_jj --------------------------
	.section	.nv.constant0._Z13Sigmoid_fpropIdEvPT_jj,"a",@progbits
	.sectionflags	@""
	.align	4
.nv.constant0._Z13Sigmoid_fpropIdEvPT_jj:
	.zero		912


//--------------------- .nv.constant0._Z17biasAddRelu_fpropIdEvPT_S1_jj --------------------------
	.section	.nv.constant0._Z17biasAddRelu_fpropIdEvPT_S1_jj,"a",@progbits
	.sectionflags	@""
	.align	4
.nv.constant0._Z17biasAddRelu_fpropIdEvPT_S1_jj:
	.zero		920


//--------------------- .nv.constant0._Z13biasAdd_fpropIdEvPT_S1_jj --------------------------
	.section	.nv.constant0._Z13biasAdd_fpropIdEvPT_S1_jj,"a",@progbits
	.sectionflags	@""
	.align	4
.nv.constant0._Z13biasAdd_fpropIdEvPT_S1_jj:
	.zero		920


//--------------------- .nv.constant0._Z10Relu_bpropIN3c104HalfEEvPT_S3_jjS3_ --------------------------
	.section	.nv.constant0._Z10Relu_bpropIN3c104HalfEEvPT_S3_jjS3_,"a",@progbits
	.sectionflags	@""
	.align	4
.nv.constant0._Z10Relu_bpropIN3c104HalfEEvPT_S3_jjS3_:
	.zero		928


//--------------------- .nv.constant0._Z13Sigmoid_bpropIN3c104HalfEEvPT_S3_jjS3_ --------------------------
	.section	.nv.constant0._Z13Sigmoid_bpropIN3c104HalfEEvPT_S3_jjS3_,"a",@progbits
	.sectionflags	@""
	.align	4
.nv.constant0._Z13Sigmoid_bpropIN3c104HalfEEvPT_S3_jjS3_:
	.zero		928


//--------------------- .nv.constant0._Z17biasAddRelu_bpropIN3c104HalfELi4EEvPT_S3_iiS3_PVfPiS3_ --------------------------
	.section	.nv.constant0._Z17biasAddRelu_bpropIN3c104HalfELi4EEvPT_S3_iiS3_PVfPiS3_,"a",@progbits
	.sectionflags	@""
	.align	4
.nv.constant0._Z17biasAddRelu_bpropIN3c104HalfELi4EEvPT_S3_iiS3_PVfPiS3_:
	.zero		952


//--------------------- .nv.constant0._Z25biasAddRelu_bprop_alignedIN3c104HalfELi4EEvPT_S3_iiS3_PVfPiS3_ --------------------------
	.section	.nv.constant0._Z25biasAddRelu_bprop_alignedIN3c104HalfELi4EEvPT_S3_iiS3_PVfPiS3_,"a",@progbits
	.sectionflags	@""
	.align	4
.nv.constant0._Z25biasAddRelu_bprop_alignedIN3c104HalfELi4EEvPT_S3_iiS3_PVfPiS3_:
	.zero		952


//--------------------- .nv.constant0._Z13biasAdd_bpropIN3c104HalfELi4EEvPT_iiPVfPiS3_ --------------------------
	.section	.nv.constant0._Z13biasAdd_bpropIN3c104HalfELi4EEvPT_iiPVfPiS3_,"a",@progbits
	.sectionflags	@""
	.align	4
.nv.constant0._Z13biasAdd_bpropIN3c104HalfELi4EEvPT_iiPVfPiS3_:
	.zero		936


//--------------------- .nv.constant0._Z10Relu_fpropIN3c104HalfEEvPT_jj --------------------------
	.section	.nv.constant0._Z10Relu_fpropIN3c104HalfEEvPT_jj,"a",@progbits
	.sectionflags	@""
	.align	4
.nv.constant0._Z10Relu_fpropIN3c104HalfEEvPT_jj:
	.zero		912


//--------------------- .nv.constant0._Z13Sigmoid_fpropIN3c104HalfEEvPT_jj --------------------------
	.section	.nv.constant0._Z13Sigmoid_fpropIN3c104HalfEEvPT_jj,"a",@progbits
	.sectionflags	@""
	.align	4
.nv.constant0._Z13Sigmoid_fpropIN3c104HalfEEvPT_jj:
	.zero		912


//--------------------- .nv.constant0._Z17biasAddRelu_fpropIN3c104HalfEEvPT_S3_jj --------------------------
	.section	.nv.constant0._Z17biasAddRelu_fpropIN3c104HalfEEvPT_S3_jj,"a",@progbits
	.sectionflags	@""
	.align	4
.nv.constant0._Z17biasAddRelu_fpropIN3c104HalfEEvPT_S3_jj:
	.zero		920


//--------------------- .nv.constant0._Z13biasAdd_fpropIN3c104HalfEEvPT_S3_jj --------------------------
	.section	.nv.constant0._Z13biasAdd_fpropIN3c104HalfEEvPT_S3_jj,"a",@progbits
	.sectionflags	@""
	.align	4
.nv.constant0._Z13biasAdd_fpropIN3c104HalfEEvPT_S3_jj:
	.zero		920


//--------------------- .nv.constant0._Z10Relu_bpropIfEvPT_S1_jjS1_ --------------------------
	.section	.nv.constant0._Z10Relu_bpropIfEvPT_S1_jjS1_,"a",@progbits
	.sectionflags	@""
	.align	4
.nv.constant0._Z10Relu_bpropIfEvPT_S1_jjS1_:
	.zero		928


//--------------------- .nv.constant0._Z13Sigmoid_bpropIfEvPT_S1_jjS1_ --------------------------
	.section	.nv.constant0._Z13Sigmoid_bpropIfEvPT_S1_jjS1_,"a",@progbits
	.sectionflags	@""
	.align	4
.nv.constant0._Z13Sigmoid_bpropIfEvPT_S1_jjS1_:
	.zero		928


//--------------------- .nv.constant0._Z17biasAddRelu_bpropIfLi4EEvPT_S1_iiS1_PVfPiS1_ --------------------------
	.section	.nv.constant0._Z17biasAddRelu_bpropIfLi4EEvPT_S1_iiS1_PVfPiS1_,"a",@progbits
	.sectionflags	@""
	.align	4
.nv.constant0._Z17biasAddRelu_bpropIfLi4EEvPT_S1_iiS1_PVfPiS1_:
	.zero		952


//--------------------- .nv.constant0._Z25biasAddRelu_bprop_alignedIfLi4EEvPT_S1_iiS1_PVfPiS1_ --------------------------
	.section	.nv.constant0._Z25biasAddRelu_bprop_alignedIfLi4EEvPT_S1_iiS1_PVfPiS1_,"a",@progbits
	.sectionflags	@""
	.align	4
.nv.constant0._Z25biasAddRelu_bprop_alignedIfLi4EEvPT_S1_iiS1_PVfPiS1_:
	.zero		952


//--------------------- .nv.constant0._Z13biasAdd_bpropIfLi4EEvPT_iiPVfPiS1_ --------------------------
	.section	.nv.constant0._Z13biasAdd_bpropIfLi4EEvPT_iiPVfPiS1_,"a",@progbits
	.sectionflags	@""
	.align	4
.nv.constant0._Z13biasAdd_bpropIfLi4EEvPT_iiPVfPiS1_:
	.zero		936


//--------------------- .nv.constant0._Z10Relu_fpropIfEvPT_jj --------------------------
	.section	.nv.constant0._Z10Relu_fpropIfEvPT_jj,"a",@progbits
	.sectionflags	@""
	.align	4
.nv.constant0._Z10Relu_fpropIfEvPT_jj:
	.zero		912


//--------------------- .nv.constant0._Z13Sigmoid_fpropIfEvPT_jj --------------------------
	.section	.nv.constant0._Z13Sigmoid_fpropIfEvPT_jj,"a",@progbits
	.sectionflags	@""
	.align	4
.nv.constant0._Z13Sigmoid_fpropIfEvPT_jj:
	.zero		912


//--------------------- .nv.constant0._Z17biasAddRelu_fpropIfEvPT_S1_jj --------------------------
	.section	.nv.constant0._Z17biasAddRelu_fpropIfEvPT_S1_jj,"a",@progbits
	.sectionflags	@""
	.align	4
.nv.constant0._Z17biasAddRelu_fpropIfEvPT_S1_jj:
	.zero		920


//--------------------- .nv.constant0._Z13biasAdd_fpropIfEvPT_S1_jj --------------------------
	.section	.nv.constant0._Z13biasAdd_fpropIfEvPT_S1_jj,"a",@progbits
	.sectionflags	@""
	.align	4
.nv.constant0._Z13biasAdd_fpropIfEvPT_S1_jj:
	.zero		920


//--------------------- SYMBOLS --------------------------

	.type		.nv.reservedSmem.offset0,@object
	.size		.nv.reservedSmem.offset0,0x4
	.type		.nv.reservedSmem.cap,@object
	.size		.nv.reservedSmem.cap,0x4
